def attn_fwd(
    Q,
    K,
    V,
    Out,
    Lse,
    sm_scale,
    stride_qz,
    stride_qh,
    stride_qm,
    stride_qk,
    stride_kz,
    stride_kh,
    stride_kn,
    stride_kk,
    stride_vz,
    stride_vh,
    stride_vn,
    stride_vk,
    stride_oz,
    stride_oh,
    stride_om,
    stride_ok,
    seqlen_q,
    seqlen_k,
    BLOCK_M: tl.constexpr,
    BLOCK_N: tl.constexpr,
    HEAD_DIM: tl.constexpr,
    CAUSAL: tl.constexpr,
):
    start_m = tl.program_id(0)
    off_hz = tl.program_id(1)
    q_off = off_hz * stride_qh
    k_off = off_hz * stride_kh
    v_off = off_hz * stride_vh
    offs_m = start_m * BLOCK_M + tl.arange(0, BLOCK_M)
    offs_d = tl.arange(0, HEAD_DIM)
    offs_n = tl.arange(0, BLOCK_N)
    q_ptrs = Q + q_off + offs_m[:, None] * stride_qm + offs_d[None, :] * stride_qk
    k_ptrs = K + k_off + offs_d[:, None] * stride_kk + offs_n[None, :] * stride_kn
    v_ptrs = V + v_off + offs_n[:, None] * stride_vn + offs_d[None, :] * stride_vk
    m_i = tl.full([BLOCK_M], float("-inf"), dtype=tl.float32)
    l_i = tl.zeros([BLOCK_M], dtype=tl.float32) + 1.0
    acc = tl.zeros([BLOCK_M, HEAD_DIM], dtype=tl.float32)
    q = tl.load(q_ptrs)
    acc, l_i, m_i = _attn_fwd_inner(
        acc,
        l_i,
        m_i,
        q,
        k_ptrs,
        v_ptrs,
        sm_scale,
        stride_kn,
        stride_vn,
        start_m,
        seqlen_k,
        BLOCK_M,
        BLOCK_N,
        HEAD_DIM,
        CAUSAL,
    )
    acc = acc / l_i[:, None]
    lse = m_i + tl.math.log2(l_i) / 1.4426950408889634
    o_ptrs = (
        Out
        + off_hz * stride_oh
        + offs_m[:, None] * stride_om
        + offs_d[None, :] * stride_ok
    )
    tl.store(o_ptrs, acc.to(Out.dtype.element_ty))
    tl.store(Lse + off_hz * seqlen_q + offs_m, lse)

# config = {"BLOCK_M": 256, "BLOCK_N": 32, "HEAD_DIM": 512, "arch": "sm_80", "causal": true, "dtype": "fp16", "num_stages": 4, "num_warps": 8}
# arch = sm_80


// ===== COMPILED SASS (sm_80) =====

	.target	sm_80

	.elftype	@"ET_EXEC"


//--------------------- .note.nv.tkinfo           --------------------------
	.section	.note.nv.tkinfo,"",@"SHT_NOTE"
	.sectionflags	@"SHF_NOTE_NV_TKINFO"
	.tkinfo
        /*0018*/ 	.word	0x00000002
        /*0030*/ 	.string	""
        /*0030*/ 	.string	"ptxas"
        /*0030*/ 	.string	"Cuda compilation tools, release 13.0, V13.0.88"
        /*0030*/ 	.string	"Build cuda_13.0.r13.0/compiler.36424714_0"
        /*0030*/ 	.string	"-v  -suppress-debug-info  -lineinfo  -arch sm_80 "



//--------------------- .note.nv.cuinfo           --------------------------
	.section	.note.nv.cuinfo,"",@"SHT_NOTE"
	.sectionflags	@"SHF_NOTE_NV_CUINFO"
        /*0018*/ 	.short	0x0002
        /*001a*/ 	.short	0x0050
        /*001c*/ 	.short	0x0082
	.zero		2


//--------------------- .nv.info                  --------------------------
	.section	.nv.info,"",@"SHT_CUDA_INFO"
	.align	4


	//----- nvinfo : EIATTR_REGCOUNT
	.align		4
        /*0000*/ 	.byte	0x04, 0x2f
        /*0002*/ 	.short	(.L_2 - .L_1)
	.align		4
.L_1:
        /*0004*/ 	.word	index@(attn_fwd)
        /*0008*/ 	.word	0x00000020


	//----- nvinfo : EIATTR_FRAME_SIZE
	.align		4
.L_2:
        /*000c*/ 	.byte	0x04, 0x11
        /*000e*/ 	.short	(.L_4 - .L_3)
	.align		4
.L_3:
        /*0010*/ 	.word	index@(attn_fwd)
        /*0014*/ 	.word	0x00006600


	//----- nvinfo : EIATTR_MIN_STACK_SIZE
	.align		4
.L_4:
        /*0018*/ 	.byte	0x04, 0x12
        /*001a*/ 	.short	(.L_6 - .L_5)
	.align		4
.L_5:
        /*001c*/ 	.word	index@(attn_fwd)
        /*0020*/ 	.word	0x00006600
.L_6:


//--------------------- .nv.info.attn_fwd         --------------------------
	.section	.nv.info.attn_fwd,"",@"SHT_CUDA_INFO"
	.sectionflags	@""
	.align	4


	//----- nvinfo : EIATTR_CUDA_API_VERSION
	.align		4
        /*0000*/ 	.byte	0x04, 0x37
        /*0002*/ 	.short	(.L_8 - .L_7)
.L_7:
        /*0004*/ 	.word	0x00000082


	//----- nvinfo : EIATTR_SW2861232_WAR
	.align		4
.L_8:
        /*0008*/ 	.byte	0x01, 0x35
	.zero		2


	//----- nvinfo : EIATTR_PARAM_CBANK
	.align		4
        /*000c*/ 	.byte	0x04, 0x0a
        /*000e*/ 	.short	(.L_10 - .L_9)
	.align		4
.L_9:
        /*0010*/ 	.word	index@(.nv.constant0.attn_fwd)
        /*0014*/ 	.short	0x0160
        /*0016*/ 	.short	0x0088


	//----- nvinfo : EIATTR_CBANK_PARAM_SIZE
	.align		4
.L_10:
        /*0018*/ 	.byte	0x03, 0x19
        /*001a*/ 	.short	0x0088


	//----- nvinfo : EIATTR_KPARAM_INFO
	.align		4
        /*001c*/ 	.byte	0x04, 0x17
        /*001e*/ 	.short	(.L_12 - .L_11)
.L_11:
        /*0020*/ 	.word	0x00000000
        /*0024*/ 	.short	0x0019
        /*0026*/ 	.short	0x0080
        /*0028*/ 	.byte	0x00, 0xf4, 0x21, 0x00


	//----- nvinfo : EIATTR_KPARAM_INFO
	.align		4
.L_12:
        /*002c*/ 	.byte	0x04, 0x17
        /*002e*/ 	.short	(.L_14 - .L_13)
.L_13:
        /*0030*/ 	.word	0x00000000
        /*0034*/ 	.short	0x0018
        /*0036*/ 	.short	0x0078
        /*0038*/ 	.byte	0x00, 0xf4, 0x21, 0x00


	//----- nvinfo : EIATTR_KPARAM_INFO
	.align		4
.L_14:
        /*003c*/ 	.byte	0x04, 0x17
        /*003e*/ 	.short	(.L_16 - .L_15)
.L_15:
        /*0040*/ 	.word	0x00000000
        /*0044*/ 	.short	0x0017
        /*0046*/ 	.short	0x0070
        /*0048*/ 	.byte	0x00, 0xf0, 0x11, 0x00


	//----- nvinfo : EIATTR_KPARAM_INFO
	.align		4
.L_16:
        /*004c*/ 	.byte	0x04, 0x17
        /*004e*/ 	.short	(.L_18 - .L_17)
.L_17:
        /*0050*/ 	.word	0x00000000
        /*0054*/ 	.short	0x0016
        /*0056*/ 	.short	0x006c
        /*0058*/ 	.byte	0x00, 0xf0, 0x11, 0x00


	//----- nvinfo : EIATTR_KPARAM_INFO
	.align		4
.L_18:
        /*005c*/ 	.byte	0x04, 0x17
        /*005e*/ 	.short	(.L_20 - .L_19)
.L_19:
        /*0060*/ 	.word	0x00000000
        /*0064*/ 	.short	0x0015
        /*0066*/ 	.short	0x0068
        /*0068*/ 	.byte	0x00, 0xf0, 0x11, 0x00


	//----- nvinfo : EIATTR_KPARAM_INFO
	.align		4
.L_20:
        /*006c*/ 	.byte	0x04, 0x17
        /*006e*/ 	.short	(.L_22 - .L_21)
.L_21:
        /*0070*/ 	.word	0x00000000
        /*0074*/ 	.short	0x0014
        /*0076*/ 	.short	0x0064
        /*0078*/ 	.byte	0x00, 0xf0, 0x11, 0x00


	//----- nvinfo : EIATTR_KPARAM_INFO
	.align		4
.L_22:
        /*007c*/ 	.byte	0x04, 0x17
        /*007e*/ 	.short	(.L_24 - .L_23)
.L_23:
        /*0080*/ 	.word	0x00000000
        /*0084*/ 	.short	0x0013
        /*0086*/ 	.short	0x0060
        /*0088*/ 	.byte	0x00, 0xf0, 0x11, 0x00


	//----- nvinfo : EIATTR_KPARAM_INFO
	.align		4
.L_24:
        /*008c*/ 	.byte	0x04, 0x17
        /*008e*/ 	.short	(.L_26 - .L_25)
.L_25:
        /*0090*/ 	.word	0x00000000
        /*0094*/ 	.short	0x0012
        /*0096*/ 	.short	0x005c
        /*0098*/ 	.byte	0x00, 0xf0, 0x11, 0x00


	//----- nvinfo : EIATTR_KPARAM_INFO
	.align		4
.L_26:
        /*009c*/ 	.byte	0x04, 0x17
        /*009e*/ 	.short	(.L_28 - .L_27)
.L_27:
        /*00a0*/ 	.word	0x00000000
        /*00a4*/ 	.short	0x0011
        /*00a6*/ 	.short	0x0058
        /*00a8*/ 	.byte	0x00, 0xf0, 0x11, 0x00


	//----- nvinfo : EIATTR_KPARAM_INFO
	.align		4
.L_28:
        /*00ac*/ 	.byte	0x04, 0x17
        /*00ae*/ 	.short	(.L_30 - .L_29)
.L_29:
        /*00b0*/ 	.word	0x00000000
        /*00b4*/ 	.short	0x0010
        /*00b6*/ 	.short	0x0054
        /*00b8*/ 	.byte	0x00, 0xf0, 0x11, 0x00


	//----- nvinfo : EIATTR_KPARAM_INFO
	.align		4
.L_30:
        /*00bc*/ 	.byte	0x04, 0x17
        /*00be*/ 	.short	(.L_32 - .L_31)
.L_31:
        /*00c0*/ 	.word	0x00000000
        /*00c4*/ 	.short	0x000f
        /*00c6*/ 	.short	0x0050
        /*00c8*/ 	.byte	0x00, 0xf0, 0x11, 0x00


	//----- nvinfo : EIATTR_KPARAM_INFO
	.align		4
.L_32:
        /*00cc*/ 	.byte	0x04, 0x17
        /*00ce*/ 	.short	(.L_34 - .L_33)
.L_33:
        /*00d0*/ 	.word	0x00000000
        /*00d4*/ 	.short	0x000e
        /*00d6*/ 	.short	0x004c
        /*00d8*/ 	.byte	0x00, 0xf0, 0x11, 0x00


	//----- nvinfo : EIATTR_KPARAM_INFO
	.align		4
.L_34:
        /*00dc*/ 	.byte	0x04, 0x17
        /*00de*/ 	.short	(.L_36 - .L_35)
.L_35:
        /*00e0*/ 	.word	0x00000000
        /*00e4*/ 	.short	0x000d
        /*00e6*/ 	.short	0x0048
        /*00e8*/ 	.byte	0x00, 0xf0, 0x11, 0x00


	//----- nvinfo : EIATTR_KPARAM_INFO
	.align		4
.L_36:
        /*00ec*/ 	.byte	0x04, 0x17
        /*00ee*/ 	.short	(.L_38 - .L_37)
.L_37:
        /*00f0*/ 	.word	0x00000000
        /*00f4*/ 	.short	0x000c
        /*00f6*/ 	.short	0x0044
        /*00f8*/ 	.byte	0x00, 0xf0, 0x11, 0x00


	//----- nvinfo : EIATTR_KPARAM_INFO
	.align		4
.L_38:
        /*00fc*/ 	.byte	0x04, 0x17
        /*00fe*/ 	.short	(.L_40 - .L_39)
.L_39:
        /*0100*/ 	.word	0x00000000
        /*0104*/ 	.short	0x000b
        /*0106*/ 	.short	0x0040
        /*0108*/ 	.byte	0x00, 0xf0, 0x11, 0x00


	//----- nvinfo : EIATTR_KPARAM_INFO
	.align		4
.L_40:
        /*010c*/ 	.byte	0x04, 0x17
        /*010e*/ 	.short	(.L_42 - .L_41)
.L_41:
        /*0110*/ 	.word	0x00000000
        /*0114*/ 	.short	0x000a
        /*0116*/ 	.short	0x003c
        /*0118*/ 	.byte	0x00, 0xf0, 0x11, 0x00


	//----- nvinfo : EIATTR_KPARAM_INFO
	.align		4
.L_42:
        /*011c*/ 	.byte	0x04, 0x17
        /*011e*/ 	.short	(.L_44 - .L_43)
.L_43:
        /*0120*/ 	.word	0x00000000
        /*0124*/ 	.short	0x0009
        /*0126*/ 	.short	0x0038
        /*0128*/ 	.byte	0x00, 0xf0, 0x11, 0x00


	//----- nvinfo : EIATTR_KPARAM_INFO
	.align		4
.L_44:
        /*012c*/ 	.byte	0x04, 0x17
        /*012e*/ 	.short	(.L_46 - .L_45)
.L_45:
        /*0130*/ 	.word	0x00000000
        /*0134*/ 	.short	0x0008
        /*0136*/ 	.short	0x0034
        /*0138*/ 	.byte	0x00, 0xf0, 0x11, 0x00


	//----- nvinfo : EIATTR_KPARAM_INFO
	.align		4
.L_46:
        /*013c*/ 	.byte	0x04, 0x17
        /*013e*/ 	.short	(.L_48 - .L_47)
.L_47:
        /*0140*/ 	.word	0x00000000
        /*0144*/ 	.short	0x0007
        /*0146*/ 	.short	0x0030
        /*0148*/ 	.byte	0x00, 0xf0, 0x11, 0x00


	//----- nvinfo : EIATTR_KPARAM_INFO
	.align		4
.L_48:
        /*014c*/ 	.byte	0x04, 0x17
        /*014e*/ 	.short	(.L_50 - .L_49)
.L_49:
        /*0150*/ 	.word	0x00000000
        /*0154*/ 	.short	0x0006
        /*0156*/ 	.short	0x002c
        /*0158*/ 	.byte	0x00, 0xf0, 0x11, 0x00


	//----- nvinfo : EIATTR_KPARAM_INFO
	.align		4
.L_50:
        /*015c*/ 	.byte	0x04, 0x17
        /*015e*/ 	.short	(.L_52 - .L_51)
.L_51:
        /*0160*/ 	.word	0x00000000
        /*0164*/ 	.short	0x0005
        /*0166*/ 	.short	0x0028
        /*0168*/ 	.byte	0x00, 0xf0, 0x11, 0x00


	//----- nvinfo : EIATTR_KPARAM_INFO
	.align		4
.L_52:
        /*016c*/ 	.byte	0x04, 0x17
        /*016e*/ 	.short	(.L_54 - .L_53)
.L_53:
        /*0170*/ 	.word	0x00000000
        /*0174*/ 	.short	0x0004
        /*0176*/ 	.short	0x0020
        /*0178*/ 	.byte	0x00, 0xf4, 0x21, 0x00


	//----- nvinfo : EIATTR_KPARAM_INFO
	.align		4
.L_54:
        /*017c*/ 	.byte	0x04, 0x17
        /*017e*/ 	.short	(.L_56 - .L_55)
.L_55:
        /*0180*/ 	.word	0x00000000
        /*0184*/ 	.short	0x0003
        /*0186*/ 	.short	0x0018
        /*0188*/ 	.byte	0x00, 0xf4, 0x21, 0x00


	//----- nvinfo : EIATTR_KPARAM_INFO
	.align		4
.L_56:
        /*018c*/ 	.byte	0x04, 0x17
        /*018e*/ 	.short	(.L_58 - .L_57)
.L_57:
        /*0190*/ 	.word	0x00000000
        /*0194*/ 	.short	0x0002
        /*0196*/ 	.short	0x0010
        /*0198*/ 	.byte	0x00, 0xf4, 0x21, 0x00


	//----- nvinfo : EIATTR_KPARAM_INFO
	.align		4
.L_58:
        /*019c*/ 	.byte	0x04, 0x17
        /*019e*/ 	.short	(.L_60 - .L_59)
.L_59:
        /*01a0*/ 	.word	0x00000000
        /*01a4*/ 	.short	0x0001
        /*01a6*/ 	.short	0x0008
        /*01a8*/ 	.byte	0x00, 0xf4, 0x21, 0x00


	//----- nvinfo : EIATTR_KPARAM_INFO
	.align		4
.L_60:
        /*01ac*/ 	.byte	0x04, 0x17
        /*01ae*/ 	.short	(.L_62 - .L_61)
.L_61:
        /*01b0*/ 	.word	0x00000000
        /*01b4*/ 	.short	0x0000
        /*01b6*/ 	.short	0x0000
        /*01b8*/ 	.byte	0x00, 0xf4, 0x21, 0x00


	//----- nvinfo : EIATTR_MAXREG_COUNT
	.align		4
.L_62:
        /*01bc*/ 	.byte	0x03, 0x1b
        /*01be*/ 	.short	0x00ff


	//----- nvinfo : EIATTR_NUM_BARRIERS
	.align		4
        /*01c0*/ 	.byte	0x02, 0x4c
        /*01c2*/ 	.byte	0x01
	.zero		1


	//----- nvinfo : EIATTR_ANNOTATIONS
	.align		4
        /*01c4*/ 	.byte	0x04, 0x55
        /*01c6*/ 	.short	(.L_64 - .L_63)


	//   ....[0]....
.L_63:
        /*01c8*/ 	.word	0x00000001
        /*01cc*/ 	.byte	0xb0, 0x01, 0x00, 0x00, 0x01, 0x00, 0x00, 0x00, 0xf0, 0x01, 0x00, 0x00, 0x01, 0x00, 0x00, 0x00
        /* <DEDUP_REMOVED lines=3823> */
        /*f0cc*/ 	.byte	0x80, 0x81, 0x03, 0x00


	//----- nvinfo : EIATTR_MERCURY_ISA_VERSION
	.align		4
.L_64:
        /*f0d0*/ 	.byte	0x03, 0x5f
        /*f0d2*/ 	.short	0x0000


	//----- nvinfo : EIATTR_COOP_GROUP_MASK_REGIDS
	.align		4
        /*f0d4*/ 	.byte	0x04, 0x29
        /*f0d6*/ 	.short	(.L_66 - .L_65)


	//   ....[0]....
.L_65:
        /*f0d8*/ 	.word	0xffffffff


	//   ....[1]....
        /*f0dc*/ 	.word	0xffffffff


	//   ....[2]....
        /*f0e0*/ 	.word	0xffffffff


	//   ....[3]....
        /*f0e4*/ 	.word	0xffffffff


	//   ....[4]....
        /*f0e8*/ 	.word	0xffffffff


	//   ....[5]....
        /*f0ec*/ 	.word	0xffffffff


	//   ....[6]....
        /*f0f0*/ 	.word	0xffffffff


	//   ....[7]....
        /*f0f4*/ 	.word	0xffffffff


	//   ....[8]....
        /*f0f8*/ 	.word	0xffffffff


	//   ....[9]....
        /*f0fc*/ 	.word	0xffffffff


	//   ....[10]....
        /*f100*/ 	.word	0xffffffff


	//   ....[11]....
        /*f104*/ 	.word	0xffffffff


	//   ....[12]....
        /*f108*/ 	.word	0xffffffff


	//   ....[13]....
        /*f10c*/ 	.word	0xffffffff


	//   ....[14]....
        /*f110*/ 	.word	0xffffffff


	//   ....[15]....
        /*f114*/ 	.word	0xffffffff


	//   ....[16]....
        /*f118*/ 	.word	0xffffffff


	//   ....[17]....
        /*f11c*/ 	.word	0xffffffff


	//   ....[18]....
        /*f120*/ 	.word	0xffffffff


	//   ....[19]....
        /*f124*/ 	.word	0xffffffff


	//   ....[20]....
        /*f128*/ 	.word	0xffffffff


	//   ....[21]....
        /*f12c*/ 	.word	0xffffffff


	//   ....[22]....
        /*f130*/ 	.word	0xffffffff


	//   ....[23]....
        /*f134*/ 	.word	0xffffffff


	//   ....[24]....
        /*f138*/ 	.word	0xffffffff


	//   ....[25]....
        /*f13c*/ 	.word	0xffffffff


	//   ....[26]....
        /*f140*/ 	.word	0xffffffff


	//   ....[27]....
        /*f144*/ 	.word	0xffffffff


	//   ....[28]....
        /*f148*/ 	.word	0xffffffff


	//   ....[29]....
        /*f14c*/ 	.word	0xffffffff


	//   ....[30]....
        /*f150*/ 	.word	0xffffffff


	//   ....[31]....
        /*f154*/ 	.word	0xffffffff


	//   ....[32]....
        /*f158*/ 	.word	0xffffffff


	//   ....[33]....
        /*f15c*/ 	.word	0xffffffff


	//   ....[34]....
        /*f160*/ 	.word	0xffffffff


	//   ....[35]....
        /*f164*/ 	.word	0xffffffff


	//   ....[36]....
        /*f168*/ 	.word	0xffffffff


	//   ....[37]....
        /*f16c*/ 	.word	0xffffffff


	//   ....[38]....
        /*f170*/ 	.word	0xffffffff


	//   ....[39]....
        /*f174*/ 	.word	0xffffffff


	//   ....[40]....
        /*f178*/ 	.word	0xffffffff


	//   ....[41]....
        /*f17c*/ 	.word	0xffffffff


	//   ....[42]....
        /*f180*/ 	.word	0xffffffff


	//   ....[43]....
        /*f184*/ 	.word	0xffffffff


	//   ....[44]....
        /*f188*/ 	.word	0xffffffff


	//   ....[45]....
        /*f18c*/ 	.word	0xffffffff


	//   ....[46]....
        /*f190*/ 	.word	0xffffffff


	//   ....[47]....
        /*f194*/ 	.word	0xffffffff


	//   ....[48]....
        /*f198*/ 	.word	0xffffffff


	//   ....[49]....
        /*f19c*/ 	.word	0xffffffff


	//   ....[50]....
        /*f1a0*/ 	.word	0xffffffff


	//   ....[51]....
        /*f1a4*/ 	.word	0xffffffff


	//   ....[52]....
        /*f1a8*/ 	.word	0xffffffff


	//   ....[53]....
        /*f1ac*/ 	.word	0xffffffff


	//   ....[54]....
        /*f1b0*/ 	.word	0xffffffff


	//   ....[55]....
        /*f1b4*/ 	.word	0xffffffff


	//   ....[56]....
        /*f1b8*/ 	.word	0xffffffff


	//   ....[57]....
        /*f1bc*/ 	.word	0xffffffff


	//   ....[58]....
        /*f1c0*/ 	.word	0xffffffff


	//   ....[59]....
        /*f1c4*/ 	.word	0xffffffff


	//   ....[60]....
        /*f1c8*/ 	.word	0xffffffff


	//   ....[61]....
        /*f1cc*/ 	.word	0xffffffff


	//   ....[62]....
        /*f1d0*/ 	.word	0xffffffff


	//   ....[63]....
        /*f1d4*/ 	.word	0xffffffff


	//   ....[64]....
        /*f1d8*/ 	.word	0xffffffff


	//   ....[65]....
        /*f1dc*/ 	.word	0xffffffff


	//   ....[66]....
        /*f1e0*/ 	.word	0xffffffff


	//   ....[67]....
        /*f1e4*/ 	.word	0xffffffff


	//   ....[68]....
        /*f1e8*/ 	.word	0xffffffff


	//   ....[69]....
        /*f1ec*/ 	.word	0xffffffff


	//   ....[70]....
        /*f1f0*/ 	.word	0xffffffff


	//   ....[71]....
        /*f1f4*/ 	.word	0xffffffff


	//   ....[72]....
        /*f1f8*/ 	.word	0xffffffff


	//   ....[73]....
        /*f1fc*/ 	.word	0xffffffff


	//   ....[74]....
        /*f200*/ 	.word	0xffffffff


	//   ....[75]....
        /*f204*/ 	.word	0xffffffff


	//   ....[76]....
        /*f208*/ 	.word	0xffffffff


	//   ....[77]....
        /*f20c*/ 	.word	0xffffffff


	//   ....[78]....
        /*f210*/ 	.word	0xffffffff


	//   ....[79]....
        /*f214*/ 	.word	0xffffffff


	//   ....[80]....
        /*f218*/ 	.word	0xffffffff


	//   ....[81]....
        /*f21c*/ 	.word	0xffffffff


	//   ....[82]....
        /*f220*/ 	.word	0xffffffff


	//   ....[83]....
        /*f224*/ 	.word	0xffffffff


	//   ....[84]....
        /*f228*/ 	.word	0xffffffff


	//   ....[85]....
        /*f22c*/ 	.word	0xffffffff


	//   ....[86]....
        /*f230*/ 	.word	0xffffffff


	//   ....[87]....
        /*f234*/ 	.word	0xffffffff


	//   ....[88]....
        /*f238*/ 	.word	0xffffffff


	//   ....[89]....
        /*f23c*/ 	.word	0xffffffff


	//   ....[90]....
        /*f240*/ 	.word	0xffffffff


	//   ....[91]....
        /*f244*/ 	.word	0xffffffff


	//   ....[92]....
        /*f248*/ 	.word	0xffffffff


	//   ....[93]....
        /*f24c*/ 	.word	0xffffffff


	//   ....[94]....
        /*f250*/ 	.word	0xffffffff


	//   ....[95]....
        /*f254*/ 	.word	0xffffffff


	//   ....[96]....
        /*f258*/ 	.word	0xffffffff


	//   ....[97]....
        /*f25c*/ 	.word	0xffffffff


	//   ....[98]....
        /*f260*/ 	.word	0xffffffff


	//   ....[99]....
        /*f264*/ 	.word	0xffffffff


	//   ....[100]....
        /*f268*/ 	.word	0xffffffff


	//   ....[101]....
        /*f26c*/ 	.word	0xffffffff


	//   ....[102]....
        /*f270*/ 	.word	0xffffffff


	//   ....[103]....
        /*f274*/ 	.word	0xffffffff


	//   ....[104]....
        /*f278*/ 	.word	0xffffffff


	//   ....[105]....
        /*f27c*/ 	.word	0xffffffff


	//   ....[106]....
        /*f280*/ 	.word	0xffffffff


	//   ....[107]....
        /*f284*/ 	.word	0xffffffff


	//   ....[108]....
        /*f288*/ 	.word	0xffffffff


	//   ....[109]....
        /*f28c*/ 	.word	0xffffffff


	//   ....[110]....
        /*f290*/ 	.word	0xffffffff


	//   ....[111]....
        /*f294*/ 	.word	0xffffffff


	//   ....[112]....
        /*f298*/ 	.word	0xffffffff


	//   ....[113]....
        /*f29c*/ 	.word	0xffffffff


	//   ....[114]....
        /*f2a0*/ 	.word	0xffffffff


	//   ....[115]....
        /*f2a4*/ 	.word	0xffffffff


	//   ....[116]....
        /*f2a8*/ 	.word	0xffffffff


	//   ....[117]....
        /*f2ac*/ 	.word	0xffffffff


	//   ....[118]....
        /*f2b0*/ 	.word	0xffffffff


	//   ....[119]....
        /*f2b4*/ 	.word	0xffffffff


	//   ....[120]....
        /*f2b8*/ 	.word	0xffffffff


	//   ....[121]....
        /*f2bc*/ 	.word	0xffffffff


	//   ....[122]....
        /*f2c0*/ 	.word	0xffffffff


	//   ....[123]....
        /*f2c4*/ 	.word	0xffffffff


	//   ....[124]....
        /*f2c8*/ 	.word	0xffffffff


	//   ....[125]....
        /*f2cc*/ 	.word	0xffffffff


	//   ....[126]....
        /*f2d0*/ 	.word	0xffffffff


	//   ....[127]....
        /*f2d4*/ 	.word	0xffffffff


	//   ....[128]....
        /*f2d8*/ 	.word	0xffffffff


	//   ....[129]....
        /*f2dc*/ 	.word	0xffffffff


	//   ....[130]....
        /*f2e0*/ 	.word	0xffffffff


	//   ....[131]....
        /*f2e4*/ 	.word	0xffffffff


	//   ....[132]....
        /*f2e8*/ 	.word	0xffffffff


	//   ....[133]....
        /*f2ec*/ 	.word	0xffffffff


	//   ....[134]....
        /*f2f0*/ 	.word	0xffffffff


	//   ....[135]....
        /*f2f4*/ 	.word	0xffffffff


	//   ....[136]....
        /*f2f8*/ 	.word	0xffffffff


	//   ....[137]....
        /*f2fc*/ 	.word	0xffffffff


	//   ....[138]....
        /*f300*/ 	.word	0xffffffff


	//   ....[139]....
        /*f304*/ 	.word	0xffffffff


	//   ....[140]....
        /*f308*/ 	.word	0xffffffff


	//   ....[141]....
        /*f30c*/ 	.word	0xffffffff


	//   ....[142]....
        /*f310*/ 	.word	0xffffffff


	//   ....[143]....
        /*f314*/ 	.word	0xffffffff


	//----- nvinfo : EIATTR_COOP_GROUP_INSTR_OFFSETS
	.align		4
.L_66:
        /*f318*/ 	.byte	0x04, 0x28
        /*f31a*/ 	.short	(.L_68 - .L_67)


	//   ....[0]....
.L_67:
        /*f31c*/ 	.word	0x000552c0


	//   ....[1]....
        /*f320*/ 	.word	0x000552e0


	//   ....[2]....
        /*f324*/ 	.word	0x000552f0


	//   ....[3]....
        /*f328*/ 	.word	0x00055310


	//   ....[4]....
        /*f32c*/ 	.word	0x00055330


	//   ....[5]....
        /*f330*/ 	.word	0x000553f0


	//   ....[6]....
        /*f334*/ 	.word	0x00055520


	//   ....[7]....
        /*f338*/ 	.word	0x00055540


	//   ....[8]....
        /*f33c*/ 	.word	0x00055550


	//   ....[9]....
        /*f340*/ 	.word	0x00055560


	//   ....[10]....
        /*f344*/ 	.word	0x00055570


	//   ....[11]....
        /*f348*/ 	.word	0x00055580


	//   ....[12]....
        /*f34c*/ 	.word	0x00055800


	//   ....[13]....
        /*f350*/ 	.word	0x00055820


	//   ....[14]....
        /*f354*/ 	.word	0x000558f0


	//   ....[15]....
        /*f358*/ 	.word	0x00055900


	//   ....[16]....
        /*f35c*/ 	.word	0x00055910


	//   ....[17]....
        /*f360*/ 	.word	0x00055950


	//   ....[18]....
        /*f364*/ 	.word	0x00055960


	//   ....[19]....
        /*f368*/ 	.word	0x00055970


	//   ....[20]....
        /*f36c*/ 	.word	0x00055980


	//   ....[21]....
        /*f370*/ 	.word	0x000559e0


	//   ....[22]....
        /*f374*/ 	.word	0x000559f0


	//   ....[23]....
        /*f378*/ 	.word	0x00055a70


	//   ....[24]....
        /*f37c*/ 	.word	0x00055b20


	//   ....[25]....
        /*f380*/ 	.word	0x00055b40


	//   ....[26]....
        /*f384*/ 	.word	0x00055b50


	//   ....[27]....
        /*f388*/ 	.word	0x00055c50


	//   ....[28]....
        /*f38c*/ 	.word	0x00055c60


	//   ....[29]....
        /*f390*/ 	.word	0x00055c70


	//   ....[30]....
        /*f394*/ 	.word	0x00055c80


	//   ....[31]....
        /*f398*/ 	.word	0x00055cd0


	//   ....[32]....
        /*f39c*/ 	.word	0x00055d20


	//   ....[33]....
        /*f3a0*/ 	.word	0x00055d30


	//   ....[34]....
        /*f3a4*/ 	.word	0x00055d90


	//   ....[35]....
        /*f3a8*/ 	.word	0x00055dc0


	//   ....[36]....
        /*f3ac*/ 	.word	0x00055ff0


	//   ....[37]....
        /*f3b0*/ 	.word	0x00056000


	//   ....[38]....
        /*f3b4*/ 	.word	0x000561b0


	//   ....[39]....
        /*f3b8*/ 	.word	0x000561f0


	//   ....[40]....
        /*f3bc*/ 	.word	0x00056200


	//   ....[41]....
        /*f3c0*/ 	.word	0x00056210


	//   ....[42]....
        /*f3c4*/ 	.word	0x00056250


	//   ....[43]....
        /*f3c8*/ 	.word	0x00056280


	//   ....[44]....
        /*f3cc*/ 	.word	0x00056330


	//   ....[45]....
        /*f3d0*/ 	.word	0x00056340


	//   ....[46]....
        /*f3d4*/ 	.word	0x00056390


	//   ....[47]....
        /*f3d8*/ 	.word	0x000563a0


	//   ....[48]....
        /*f3dc*/ 	.word	0x00056400


	//   ....[49]....
        /*f3e0*/ 	.word	0x00056410


	//   ....[50]....
        /*f3e4*/ 	.word	0x00056420


	//   ....[51]....
        /*f3e8*/ 	.word	0x00056450


	//   ....[52]....
        /*f3ec*/ 	.word	0x00056460


	//   ....[53]....
        /*f3f0*/ 	.word	0x00056470


	//   ....[54]....
        /*f3f4*/ 	.word	0x00056530


	//   ....[55]....
        /*f3f8*/ 	.word	0x00056540


	//   ....[56]....
        /*f3fc*/ 	.word	0x00056550


	//   ....[57]....
        /*f400*/ 	.word	0x00056560


	//   ....[58]....
        /*f404*/ 	.word	0x00056570


	//   ....[59]....
        /*f408*/ 	.word	0x00056580


	//   ....[60]....
        /*f40c*/ 	.word	0x000565e0


	//   ....[61]....
        /*f410*/ 	.word	0x000565f0


	//   ....[62]....
        /*f414*/ 	.word	0x00056600


	//   ....[63]....
        /*f418*/ 	.word	0x00056610


	//   ....[64]....
        /*f41c*/ 	.word	0x00056970


	//   ....[65]....
        /*f420*/ 	.word	0x00056980


	//   ....[66]....
        /*f424*/ 	.word	0x00056990


	//   ....[67]....
        /*f428*/ 	.word	0x000569d0


	//   ....[68]....
        /*f42c*/ 	.word	0x000569e0


	//   ....[69]....
        /*f430*/ 	.word	0x000569f0


	//   ....[70]....
        /*f434*/ 	.word	0x00056a70


	//   ....[71]....
        /*f438*/ 	.word	0x00056a90


	//   ....[72]....
        /*f43c*/ 	.word	0x00056d80


	//   ....[73]....
        /*f440*/ 	.word	0x00056e10


	//   ....[74]....
        /*f444*/ 	.word	0x00056fe0


	//   ....[75]....
        /*f448*/ 	.word	0x00057000


	//   ....[76]....
        /*f44c*/ 	.word	0x00057660


	//   ....[77]....
        /*f450*/ 	.word	0x00057670


	//   ....[78]....
        /*f454*/ 	.word	0x00057700


	//   ....[79]....
        /*f458*/ 	.word	0x000578c0


	//   ....[80]....
        /*f45c*/ 	.word	0x000578d0


	//   ....[81]....
        /*f460*/ 	.word	0x00057bd0


	//   ....[82]....
        /*f464*/ 	.word	0x00057bf0


	//   ....[83]....
        /*f468*/ 	.word	0x00057c30


	//   ....[84]....
        /*f46c*/ 	.word	0x00057dc0


	//   ....[85]....
        /*f470*/ 	.word	0x00057dd0


	//   ....[86]....
        /*f474*/ 	.word	0x00057de0


	//   ....[87]....
        /*f478*/ 	.word	0x00057df0


	//   ....[88]....
        /*f47c*/ 	.word	0x00057e90


	//   ....[89]....
        /*f480*/ 	.word	0x00057eb0


	//   ....[90]....
        /*f484*/ 	.word	0x00057ec0


	//   ....[91]....
        /*f488*/ 	.word	0x00057fa0


	//   ....[92]....
        /*f48c*/ 	.word	0x000580f0


	//   ....[93]....
        /*f490*/ 	.word	0x00058100


	//   ....[94]....
        /*f494*/ 	.word	0x000581f0


	//   ....[95]....
        /*f498*/ 	.word	0x00058200


	//   ....[96]....
        /*f49c*/ 	.word	0x00058330


	//   ....[97]....
        /*f4a0*/ 	.word	0x00058440


	//   ....[98]....
        /*f4a4*/ 	.word	0x00058560


	//   ....[99]....
        /*f4a8*/ 	.word	0x00058730


	//   ....[100]....
        /*f4ac*/ 	.word	0x00058800


	//   ....[101]....
        /*f4b0*/ 	.word	0x000589c0


	//   ....[102]....
        /*f4b4*/ 	.word	0x00058b50


	//   ....[103]....
        /*f4b8*/ 	.word	0x00058b70


	//   ....[104]....
        /*f4bc*/ 	.word	0x00058db0


	//   ....[105]....
        /*f4c0*/ 	.word	0x00058ed0


	//   ....[106]....
        /*f4c4*/ 	.word	0x00059140


	//   ....[107]....
        /*f4c8*/ 	.word	0x00059160


	//   ....[108]....
        /*f4cc*/ 	.word	0x00059180


	//   ....[109]....
        /*f4d0*/ 	.word	0x000591b0


	//   ....[110]....
        /*f4d4*/ 	.word	0x00059390


	//   ....[111]....
        /*f4d8*/ 	.word	0x000593b0


	//   ....[112]....
        /*f4dc*/ 	.word	0x00059550


	//   ....[113]....
        /*f4e0*/ 	.word	0x00059560


	//   ....[114]....
        /*f4e4*/ 	.word	0x00059570


	//   ....[115]....
        /*f4e8*/ 	.word	0x00059620


	//   ....[116]....
        /*f4ec*/ 	.word	0x00059670


	//   ....[117]....
        /*f4f0*/ 	.word	0x000596d0


	//   ....[118]....
        /*f4f4*/ 	.word	0x00059790


	//   ....[119]....
        /*f4f8*/ 	.word	0x000597b0


	//   ....[120]....
        /*f4fc*/ 	.word	0x000597c0


	//   ....[121]....
        /*f500*/ 	.word	0x000597e0


	//   ....[122]....
        /*f504*/ 	.word	0x000597f0


	//   ....[123]....
        /*f508*/ 	.word	0x00059860


	//   ....[124]....
        /*f50c*/ 	.word	0x00059870


	//   ....[125]....
        /*f510*/ 	.word	0x00059890


	//   ....[126]....
        /*f514*/ 	.word	0x00059950


	//   ....[127]....
        /*f518*/ 	.word	0x00059980


	//   ....[128]....
        /*f51c*/ 	.word	0x00059990


	//   ....[129]....
        /*f520*/ 	.word	0x000599b0


	//   ....[130]....
        /*f524*/ 	.word	0x000599d0


	//   ....[131]....
        /*f528*/ 	.word	0x00059a00


	//   ....[132]....
        /*f52c*/ 	.word	0x00059a30


	//   ....[133]....
        /*f530*/ 	.word	0x00059a40


	//   ....[134]....
        /*f534*/ 	.word	0x00059a50


	//   ....[135]....
        /*f538*/ 	.word	0x00059a60


	//   ....[136]....
        /*f53c*/ 	.word	0x00059c40


	//   ....[137]....
        /*f540*/ 	.word	0x00059c50


	//   ....[138]....
        /*f544*/ 	.word	0x00059c60


	//   ....[139]....
        /*f548*/ 	.word	0x00059ca0


	//   ....[140]....
        /*f54c*/ 	.word	0x00059cb0


	//   ....[141]....
        /*f550*/ 	.word	0x00059cc0


	//   ....[142]....
        /*f554*/ 	.word	0x00059d40


	//   ....[143]....
        /*f558*/ 	.word	0x00059d60


	//----- nvinfo : EIATTR_EXIT_INSTR_OFFSETS
	.align		4
.L_68:
        /*f55c*/ 	.byte	0x04, 0x1c
        /*f55e*/ 	.short	(.L_70 - .L_69)


	//   ....[0]....
.L_69:
        /*f560*/ 	.word	0x000a8400


	//----- nvinfo : EIATTR_REQNTID
	.align		4
.L_70:
        /*f564*/ 	.byte	0x04, 0x10
        /*f566*/ 	.short	(.L_72 - .L_71)
.L_71:
        /*f568*/ 	.word	0x00000100
        /*f56c*/ 	.word	0x00000001
        /*f570*/ 	.word	0x00000001
.L_72:


//--------------------- .nv.callgraph             --------------------------
	.section	.nv.callgraph,"",@"SHT_CUDA_CALLGRAPH"
	.align	4
	.sectionentsize	8
	.align		4
        /*0000*/ 	.word	0x00000000
	.align		4
        /*0004*/ 	.word	0xffffffff
	.align		4
        /*0008*/ 	.word	0x00000000
	.align		4
        /*000c*/ 	.word	0xfffffffe
	.align		4
        /*0010*/ 	.word	0x00000000
	.align		4
        /*0014*/ 	.word	0xfffffffd
	.align		4
        /*0018*/ 	.word	0x00000000
	.align		4
        /*001c*/ 	.word	0xfffffffc


//--------------------- .nv.rel.action            --------------------------
	.section	.nv.rel.action,"",@"SHT_CUDA_RELOCINFO"
	.align	8
	.sectionentsize	8
        /*0000*/ 	.byte	0x73, 0x00, 0x00, 0x00, 0x00, 0x00, 0x00, 0x00, 0x00, 0x00, 0x00, 0x11, 0x25, 0x00, 0x05, 0x36


//--------------------- .nv.constant4             --------------------------
	.section	.nv.constant4,"a",@progbits
	.align	8
	.align		8
.nv.constant4:
        /*0000*/ 	.dword	_$_str


//--------------------- .nv.constant0.attn_fwd    --------------------------
	.section	.nv.constant0.attn_fwd,"a",@progbits
	.sectionflags	@""
	.align	4
.nv.constant0.attn_fwd:
	.zero		488


//--------------------- .text.attn_fwd            --------------------------
	.section	.text.attn_fwd,"ax",@progbits
	.sectioninfo	@"SHI_REGISTERS=32"
	.align	128
        .global         attn_fwd
        .type           attn_fwd,@function
        .size           attn_fwd,(.L_x_3 - attn_fwd)
        .other          attn_fwd,@"STO_CUDA_ENTRY STV_DEFAULT"
attn_fwd:
.text.attn_fwd:
[----:B------:R-:W-:-:S03]  /*0000*/  MOV R1, c[0x0][0x28] ;  /* 0x00000a0000017a02 */ /* 0x000fc60000000f00 */
[----:B------:R-:W0:Y:S01]  /*0010*/  S2R R2, SR_CTAID.X ;  /* 0x0000000000027919 */ /* 0x000e220000002500 */
[----:B------:R-:W-:Y:S01]  /*0020*/  IADD3 R1, R1, -0x6600, RZ ;  /* 0xffff9a0001017810 */ /* 0x000fe20007ffe0ff */
[----:B------:R-:W-:Y:S02]  /*0030*/  ULDC.64 UR6, c[0x0][0x118] ;  /* 0x0000460000067ab9 */ /* 0x000fe40000000a00 */
[----:B------:R-:W0:Y:S04]  /*0040*/  S2R R0, SR_TID.X ;  /* 0x0000000000007919 */ /* 0x000e280000002100 */
[----:B------:R-:W1:Y:S01]  /*0050*/  S2R R4, SR_CTAID.Y ;  /* 0x0000000000047919 */ /* 0x000e620000002600 */
[----:B0-----:R-:W-:Y:S01]  /*0060*/  PRMT R2, R0, 0x6540, R2 ;  /* 0x0000654000027816 */ /* 0x001fe20000000002 */
[----:B-1----:R-:W-:-:S04]  /*0070*/  IMAD R0, R4, c[0x0][0x190], RZ ;  /* 0x0000640004007a24 */ /* 0x002fc800078e02ff */
[----:B------:R-:W-:Y:S02]  /*0080*/  IMAD R3, R2, c[0x0][0x194], RZ ;  /* 0x0000650002037a24 */ /* 0x000fe400078e02ff */
[----:B------:R-:W-:Y:S02]  /*0090*/  IMAD R4, R4, c[0x0][0x1c0], RZ ;  /* 0x0000700004047a24 */ /* 0x000fe400078e02ff */
[----:B------:R-:W-:Y:S01]  /*00a0*/  IMAD R5, R2, c[0x0][0x1c4], RZ ;  /* 0x0000710002057a24 */ /* 0x000fe200078e02ff */
[----:B------:R-:W-:Y:S01]  /*00b0*/  SHF.L.U32 R27, R3, 0x1, RZ ;  /* 0x00000001031b7819 */ /* 0x000fe200000006ff */
[C---:B------:R-:W-:Y:S02]  /*00c0*/  IMAD.SHL.U32 R26, R0.reuse, 0x2, RZ ;  /* 0x00000002001a7824 */ /* 0x040fe400078e00ff */
[----:B------:R-:W-:Y:S01]  /*00d0*/  IMAD.HI R2, R0, 0x2, RZ ;  /* 0x0000000200027827 */ /* 0x000fe200078e02ff */
[----:B------:R-:W-:Y:S02]  /*00e0*/  SHF.L.U32 R7, R5, 0x1, RZ ;  /* 0x0000000105077819 */ /* 0x000fe400000006ff */
[----:B------:R-:W-:Y:S01]  /*00f0*/  IADD3 R26, P0, P1, R27, c[0x0][0x160], R26 ;  /* 0x000058001b1a7a10 */ /* 0x000fe2000791e01a */
[----:B------:R-:W-:-:S02]  /*0100*/  IMAD.SHL.U32 R0, R4, 0x2, RZ ;  /* 0x0000000204007824 */ /* 0x000fc400078e00ff */
[----:B------:R-:W-:-:S03]  /*0110*/  IMAD.HI R4, R4, 0x2, RZ ;  /* 0x0000000204047827 */ /* 0x000fc600078e02ff */
[----:B------:R-:W-:Y:S01]  /*0120*/  IADD3 R8, P2, P3, R7, c[0x0][0x178], R0 ;  /* 0x00005e0007087a10 */ /* 0x000fe20007b5e000 */
[----:B------:R-:W-:-:S04]  /*0130*/  IMAD.HI R3, R3, 0x2, RZ ;  /* 0x0000000203037827 */ /* 0x000fc800078e02ff */
[----:B------:R-:W-:Y:S01]  /*0140*/  IMAD.HI R5, R5, 0x2, RZ ;  /* 0x0000000205057827 */ /* 0x000fe200078e02ff */
[----:B------:R-:W-:-:S03]  /*0150*/  IADD3.X R27, R3, c[0x0][0x164], R2, P0, P1 ;  /* 0x00005900031b7a10 */ /* 0x000fc600007e2402 */
[----:B------:R-:W-:Y:S01]  /*0160*/  IMAD.MOV.U32 R0, RZ, RZ, c[0x0][0x198] ;  /* 0x00006600ff007624 */ /* 0x000fe200078e00ff */
[----:B------:R-:W-:-:S03]  /*0170*/  IADD3.X R9, R5, c[0x0][0x17c], R4, P2, P3 ;  /* 0x00005f0005097a10 */ /* 0x000fc600017e6404 */
[C---:B------:R-:W-:Y:S01]  /*0180*/  IMAD R2, R0.reuse, 0x42, RZ ;  /* 0x0000004200027824 */ /* 0x040fe200078e02ff */
[C---:B------:R-:W-:Y:S01]  /*0190*/  SHF.L.U32 R11, R0.reuse, 0x3, RZ ;  /* 0x00000003000b7819 */ /* 0x040fe200000006ff */
[C---:B------:R-:W-:Y:S01]  /*01a0*/  IMAD R3, R0.reuse, 0x84, RZ ;  /* 0x0000008400037824 */ /* 0x040fe200078e02ff */
[----:B------:R-:W-:Y:S01]  /*01b0*/  STL.64 [R1+0x3a8], R8 ;  /* 0x0003a80801007387 */ /* 0x000fe20000100a00 */
[C---:B------:R-:W-:Y:S01]  /*01c0*/  IMAD R4, R0.reuse, 0x108, RZ ;  /* 0x0000010800047824 */ /* 0x040fe200078e02ff */
[C---:B------:R-:W-:Y:S01]  /*01d0*/  SHF.L.U32 R18, R0.reuse, 0x5, RZ ;  /* 0x0000000500127819 */ /* 0x040fe200000006ff */
[C---:B------:R-:W-:Y:S01]  /*01e0*/  IMAD R5, R0.reuse, 0x22, RZ ;  /* 0x0000002200057824 */ /* 0x040fe200078e02ff */
[----:B------:R-:W-:Y:S01]  /*01f0*/  STL.64 [R1+0x1d48], R2 ;  /* 0x001d480201007387 */ /* 0x000fe20000100a00 */
[C---:B------:R-:W-:Y:S02]  /*0200*/  IMAD R6, R0.reuse, 0x44, RZ ;  /* 0x0000004400067824 */ /* 0x040fe400078e02ff */
[C---:B------:R-:W-:Y:S01]  /*0210*/  IMAD R7, R0.reuse, 0x88, RZ ;  /* 0x0000008800077824 */ /* 0x040fe200078e02ff */
[----:B------:R0:W-:Y:S01]  /*0220*/  STL.64 [R1+0x1d50], R4 ;  /* 0x001d500401007387 */ /* 0x0001e20000100a00 */
[----:B------:R-:W-:-:S02]  /*0230*/  IMAD R23, R0, 0x220, RZ ;  /* 0x0000022000177824 */ /* 0x000fc400078e02ff */
[C---:B------:R-:W-:Y:S01]  /*0240*/  IMAD R14, R0.reuse, 0x12, RZ ;  /* 0x00000012000e7824 */ /* 0x040fe200078e02ff */
[----:B------:R1:W-:Y:S01]  /*0250*/  STL.64 [R1+0x1d40], R6 ;  /* 0x001d400601007387 */ /* 0x0003e20000100a00 */
[C---:B------:R-:W-:Y:S02]  /*0260*/  IMAD R15, R0.reuse, 0x24, RZ ;  /* 0x00000024000f7824 */ /* 0x040fe400078e02ff */
[C---:B------:R-:W-:Y:S02]  /*0270*/  IMAD R21, R0.reuse, 0x230, RZ ;  /* 0x0000023000157824 */ /* 0x040fe400078e02ff */
[C---:B------:R-:W-:Y:S01]  /*0280*/  IMAD R24, R0.reuse, 0x94, RZ ;  /* 0x0000009400187824 */ /* 0x040fe200078e02ff */
[----:B------:R-:W-:Y:S01]  /*0290*/  STL.64 [R1+0x1d28], R14 ;  /* 0x001d280e01007387 */ /* 0x000fe20000100a00 */
[C---:B------:R-:W-:Y:S01]  /*02a0*/  IMAD R22, R0.reuse, 0x4a, RZ ;  /* 0x0000004a00167824 */ /* 0x040fe200078e02ff */
[-C--:B0-----:R-:W-:Y:S01]  /*02b0*/  IADD3 R4, P2, R23, R26.reuse, RZ ;  /* 0x0000001a17047210 */ /* 0x081fe20007f5e0ff */
[C---:B------:R-:W-:Y:S01]  /*02c0*/  IMAD R17, R0.reuse, 0x240, RZ ;  /* 0x0000024000117824 */ /* 0x040fe200078e02ff */
[----:B------:R-:W-:Y:S01]  /*02d0*/  STL [R1+0x1d34], R15 ;  /* 0x001d340f01007387 */ /* 0x000fe20000100800 */
[C---:B------:R-:W-:Y:S01]  /*02e0*/  IMAD R20, R0.reuse, 0x120, RZ ;  /* 0x0000012000147824 */ /* 0x040fe200078e02ff */
[-C--:B-1----:R-:W-:Y:S01]  /*02f0*/  IADD3 R6, P1, R21, R26.reuse, RZ ;  /* 0x0000001a15067210 */ /* 0x082fe20007f3e0ff */
[C---:B------:R-:W-:Y:S01]  /*0300*/  IMAD R16, R0.reuse, 0x48, RZ ;  /* 0x0000004800107824 */ /* 0x040fe200078e02ff */
[----:B------:R-:W-:Y:S01]  /*0310*/  STL [R1+0x1d14], R24 ;  /* 0x001d141801007387 */ /* 0x000fe20000100800 */
[----:B------:R-:W-:Y:S01]  /*0320*/  IMAD.MOV.U32 R23, RZ, RZ, R5 ;  /* 0x000000ffff177224 */ /* 0x000fe200078e0005 */
[----:B------:R-:W-:Y:S01]  /*0330*/  IADD3 R2, P0, R17, R26, RZ ;  /* 0x0000001a11027210 */ /* 0x000fe20007f1e0ff */
[C---:B------:R-:W-:Y:S01]  /*0340*/  IMAD.SHL.U32 R12, R0.reuse, 0x10, RZ ;  /* 0x00000010000c7824 */ /* 0x040fe200078e00ff */
[----:B------:R0:W-:Y:S01]  /*0350*/  STL [R1+0x1d20], R22 ;  /* 0x001d201601007387 */ /* 0x0001e20000100800 */
[----:B------:R-:W-:-:S02]  /*0360*/  IMAD R13, R0, 0x118, RZ ;  /* 0x00000118000d7824 */ /* 0x000fc400078e02ff */
[C---:B------:R-:W-:Y:S01]  /*0370*/  IMAD.SHL.U32 R29, R0.reuse, 0x40, RZ ;  /* 0x00000040001d7824 */ /* 0x040fe200078e00ff */
[----:B------:R1:W-:Y:S01]  /*0380*/  STL [R1+0x318], R4 ;  /* 0x0003180401007387 */ /* 0x0003e20000100800 */
[C---:B------:R-:W-:Y:S02]  /*0390*/  IMAD R28, R0.reuse, 0x128, RZ ;  /* 0x00000128001c7824 */ /* 0x040fe400078e02ff */
[C---:B------:R-:W-:Y:S02]  /*03a0*/  IMAD R25, R0.reuse, 0x210, RZ ;  /* 0x0000021000197824 */ /* 0x040fe400078e02ff */
[C---:B------:R-:W-:Y:S01]  /*03b0*/  IMAD R8, R0.reuse, 0x110, RZ ;  /* 0x0000011000087824 */ /* 0x040fe200078e02ff */
[----:B0-----:R-:W-:Y:S01]  /*03c0*/  MOV R22, R4 ;  /* 0x0000000400167202 */ /* 0x001fe20000000f00 */
[----:B------:R-:W-:Y:S01]  /*03d0*/  IMAD.MOV.U32 R21, RZ, RZ, R7 ;  /* 0x000000ffff157224 */ /* 0x000fe200078e0007 */
[C---:B------:R-:W-:Y:S01]  /*03e0*/  SHF.L.U32 R15, R0.reuse, 0x7, RZ ;  /* 0x00000007000f7819 */ /* 0x040fe200000006ff */
[C---:B------:R-:W-:Y:S01]  /*03f0*/  IMAD R9, R0.reuse, 0x46, RZ ;  /* 0x0000004600097824 */ /* 0x040fe200078e02ff */
[----:B-1----:R-:W2:Y:S01]  /*0400*/  LDL.LU.64 R4, [R1+0x1d50] ;  /* 0x001d500001047983 */ /* 0x002ea20000300a00 */
[C---:B------:R-:W-:Y:S01]  /*0410*/  IMAD R24, R0.reuse, 0x21, RZ ;  /* 0x0000002100187824 */ /* 0x040fe200078e02ff */
[----:B------:R-:W-:Y:S01]  /*0420*/  IADD3 R14, P3, R25, R26, RZ ;  /* 0x0000001a190e7210 */ /* 0x000fe20007f7e0ff */
[C---:B------:R-:W-:Y:S01]  /*0430*/  IMAD R10, R0.reuse, 0x8c, RZ ;  /* 0x0000008c000a7824 */ /* 0x040fe200078e02ff */
[----:B------:R0:W-:Y:S01]  /*0440*/  STL [R1+0x1d1c], R20 ;  /* 0x001d1c1401007387 */ /* 0x0001e20000100800 */
[----:B------:R-:W-:-:S03]  /*0450*/  IMAD R19, R0, 0x90, RZ ;  /* 0x0000009000137824 */ /* 0x000fc600078e02ff */
[----:B------:R1:W-:Y:S04]  /*0460*/  STL [R1+0x300], R6 ;  /* 0x0003000601007387 */ /* 0x0003e80000100800 */
[----:B------:R-:W-:Y:S01]  /*0470*/  STL [R1+0x1d30], R16 ;  /* 0x001d301001007387 */ /* 0x000fe20000100800 */
[----:B0-----:R-:W-:-:S03]  /*0480*/  MOV R20, R6 ;  /* 0x0000000600147202 */ /* 0x001fc60000000f00 */
[----:B------:R0:W-:Y:S01]  /*0490*/  STL [R1+0x2e8], R2 ;  /* 0x0002e80201007387 */ /* 0x0001e20000100800 */
[----:B-1----:R-:W-:-:S04]  /*04a0*/  LEA R6, P5, R0, R26, 0x4 ;  /* 0x0000001a00067211 */ /* 0x002fc800078a20ff */
[----:B------:R-:W-:Y:S02]  /*04b0*/  LEA.HI.X.SX32 R7, R11, R27, 0x1, P5 ;  /* 0x0000001b0b077211 */ /* 0x000fe400028f0eff */
[----:B0-----:R-:W-:-:S04]  /*04c0*/  LEA R2, P6, R0, R26, 0x5 ;  /* 0x0000001a00027211 */ /* 0x001fc800078c28ff */
[----:B------:R-:W-:Y:S01]  /*04d0*/  LEA.HI.X.SX32 R3, R12, R27, 0x1, P6 ;  /* 0x0000001b0c037211 */ /* 0x000fe200030f0eff */
[----:B------:R-:W-:Y:S04]  /*04e0*/  STL.64 [R1+0x850], R6 ;  /* 0x0008500601007387 */ /* 0x000fe80000100a00 */
[----:B------:R0:W-:Y:S04]  /*04f0*/  STL.64 [R1+0x810], R2 ;  /* 0x0008100201007387 */ /* 0x0001e80000100a00 */
[----:B0-----:R-:W3:Y:S01]  /*0500*/  LDL.LU.64 R2, [R1+0x1d48] ;  /* 0x001d480001027983 */ /* 0x001ee20000300a00 */
[----:B------:R-:W-:-:S02]  /*0510*/  LEA R16, P4, R0, R26, 0x6 ;  /* 0x0000001a00107211 */ /* 0x000fc400078830ff */
[----:B------:R-:W-:-:S03]  /*0520*/  LEA R6, P5, R0, R26, 0x7 ;  /* 0x0000001a00067211 */ /* 0x000fc600078a38ff */
[----:B------:R-:W-:Y:S04]  /*0530*/  STL [R1+0x790], R16 ;  /* 0x0007901001007387 */ /* 0x000fe80000100800 */
[----:B------:R0:W-:Y:S01]  /*0540*/  STL [R1+0x1d38], R13 ;  /* 0x001d380d01007387 */ /* 0x0001e20000100800 */
[-C--:B------:R-:W-:Y:S01]  /*0550*/  LEA.HI.X.SX32 R7, R29, R27.reuse, 0x1, P5 ;  /* 0x0000001b1d077211 */ /* 0x080fe200028f0eff */
[----:B------:R-:W-:Y:S01]  /*0560*/  IMAD.SHL.U32 R11, R0, 0x100, RZ ;  /* 0x00000100000b7824 */ /* 0x000fe200078e00ff */
[----:B------:R-:W-:Y:S01]  /*0570*/  MOV R12, R16 ;  /* 0x00000010000c7202 */ /* 0x000fe20000000f00 */
[----:B0-----:R-:W-:Y:S01]  /*0580*/  IMAD.MOV.U32 R13, RZ, RZ, R17 ;  /* 0x000000ffff0d7224 */ /* 0x001fe200078e0011 */
[----:B------:R-:W-:Y:S02]  /*0590*/  LEA.HI.X.SX32 R13, R18, R27, 0x1, P4 ;  /* 0x0000001b120d7211 */ /* 0x000fe400020f0eff */
[----:B------:R-:W-:-:S03]  /*05a0*/  LEA R16, P6, R0, R26, 0x8 ;  /* 0x0000001a00107211 */ /* 0x000fc600078c40ff */
[----:B------:R0:W-:Y:S01]  /*05b0*/  STL [R1+0x794], R13 ;  /* 0x0007940d01007387 */ /* 0x0001e20000100800 */
[----:B------:R-:W-:-:S03]  /*05c0*/  LEA R12, P4, R0, R26, 0x9 ;  /* 0x0000001a000c7211 */ /* 0x000fc600078848ff */
[----:B------:R-:W-:Y:S01]  /*05d0*/  STL [R1+0x1d18], R28 ;  /* 0x001d181c01007387 */ /* 0x000fe20000100800 */
[----:B------:R-:W-:-:S03]  /*05e0*/  LEA.HI.X.SX32 R17, R15, R27, 0x1, P6 ;  /* 0x0000001b0f117211 */ /* 0x000fc600030f0eff */
[----:B------:R3:W-:Y:S01]  /*05f0*/  STL.64 [R1+0x690], R6 ;  /* 0x0006900601007387 */ /* 0x0007e20000100a00 */
[----:B0-----:R-:W-:-:S03]  /*0600*/  LEA.HI.X.SX32 R13, R11, R27, 0x1, P4 ;  /* 0x0000001b0b0d7211 */ /* 0x001fc600020f0eff */
[----:B------:R-:W-:Y:S04]  /*0610*/  STL.64 [R1+0x540], R16 ;  /* 0x0005401001007387 */ /* 0x000fe80000100a00 */
[----:B------:R-:W-:Y:S01]  /*0620*/  STL.64 [R1+0x348], R12 ;  /* 0x0003480c01007387 */ /* 0x000fe20000100a00 */
[----:B---3--:R-:W-:-:S04]  /*0630*/  IADD3 R6, P5, R2, R26, RZ ;  /* 0x0000001a02067210 */ /* 0x008fc80007fbe0ff */
[----:B------:R-:W-:-:S05]  /*0640*/  LEA.HI.X.SX32 R7, R24, R27, 0x1, P5 ;  /* 0x0000001b18077211 */ /* 0x000fca00028f0eff */
[----:B------:R0:W-:Y:S04]  /*0650*/  STL.64 [R1+0x788], R6 ;  /* 0x0007880601007387 */ /* 0x0001e80000100a00 */
[----:B0-----:R-:W3:Y:S01]  /*0660*/  LDL.LU.64 R6, [R1+0x1d40] ;  /* 0x001d400001067983 */ /* 0x001ee20000300a00 */
[-C--:B------:R-:W-:Y:S01]  /*0670*/  IADD3 R16, P6, R3, R26.reuse, RZ ;  /* 0x0000001a03107210 */ /* 0x080fe20007fde0ff */
[----:B------:R-:W-:Y:S01]  /*0680*/  IMAD R15, R0, 0x250, RZ ;  /* 0x00000250000f7824 */ /* 0x000fe200078e02ff */
[-C--:B--2---:R-:W-:Y:S02]  /*0690*/  IADD3 R12, P4, R4, R26.reuse, RZ ;  /* 0x0000001a040c7210 */ /* 0x084fe40007f9e0ff */
[----:B------:R-:W-:Y:S02]  /*06a0*/  LEA.HI.X.SX32 R17, R2, R27, 0x1, P6 ;  /* 0x0000001b02117211 */ /* 0x000fe400030f0eff */
[----:B------:R-:W-:-:S02]  /*06b0*/  IADD3 R24, P5, R15, R26, RZ ;  /* 0x0000001a0f187210 */ /* 0x000fc40007fbe0ff */
[-C--:B------:R-:W-:Y:S01]  /*06c0*/  LEA.HI.X.SX32 R13, R3, R27.reuse, 0x1, P4 ;  /* 0x0000001b030d7211 */ /* 0x080fe200020f0eff */
[----:B------:R0:W-:Y:S01]  /*06d0*/  STL.64 [R1+0x680], R16 ;  /* 0x0006801001007387 */ /* 0x0001e20000100a00 */
[----:B------:R-:W-:Y:S01]  /*06e0*/  LEA.HI.X.SX32 R15, R4, R27, 0x1, P3 ;  /* 0x0000001b040f7211 */ /* 0x000fe200018f0eff */
[----:B------:R-:W-:Y:S02]  /*06f0*/  IMAD R23, R0, 0x11, RZ ;  /* 0x0000001100177824 */ /* 0x000fe400078e02ff */
[----:B------:R-:W-:Y:S04]  /*0700*/  STL [R1+0x2d0], R24 ;  /* 0x0002d01801007387 */ /* 0x000fe80000100800 */
[----:B------:R3:W-:Y:S01]  /*0710*/  STL.64 [R1+0x530], R12 ;  /* 0x0005300c01007387 */ /* 0x0007e20000100a00 */
[----:B0-----:R-:W-:-:S03]  /*0720*/  IADD3 R16, P6, R5, R26, RZ ;  /* 0x0000001a05107210 */ /* 0x001fc60007fde0ff */
[----:B------:R0:W-:Y:S01]  /*0730*/  STL.64 [R1+0x330], R14 ;  /* 0x0003300e01007387 */ /* 0x0001e20000100a00 */
[----:B------:R-:W-:-:S05]  /*0740*/  LEA.HI.X.SX32 R17, R23, R27, 0x1, P6 ;  /* 0x0000001b17117211 */ /* 0x000fca00030f0eff */
[----:B------:R-:W-:Y:S01]  /*0750*/  STL.64 [R1+0x808], R16 ;  /* 0x0008081001007387 */ /* 0x000fe20000100a00 */
[CC--:B---3--:R-:W-:Y:S02]  /*0760*/  IADD3 R12, P4, R6.reuse, R26.reuse, RZ ;  /* 0x0000001a060c7210 */ /* 0x0c8fe40007f9e0ff */
[----:B0-----:R-:W-:Y:S02]  /*0770*/  IADD3 R14, P3, R7, R26, RZ ;  /* 0x0000001a070e7210 */ /* 0x001fe40007f7e0ff */
[-C--:B------:R-:W-:Y:S02]  /*0780*/  LEA.HI.X.SX32 R13, R5, R27.reuse, 0x1, P4 ;  /* 0x0000001b050d7211 */ /* 0x080fe400020f0eff */
[----:B------:R-:W-:-:S03]  /*0790*/  LEA.HI.X.SX32 R15, R6, R27, 0x1, P3 ;  /* 0x0000001b060f7211 */ /* 0x000fc600018f0eff */
[----:B------:R0:W-:Y:S04]  /*07a0*/  STL.64 [R1+0x780], R12 ;  /* 0x0007800c01007387 */ /* 0x0001e80000100a00 */
[----:B0-----:R-:W2:Y:S04]  /*07b0*/  LDL.LU R13, [R1+0x1d38] ;  /* 0x001d3800010d7983 */ /* 0x001ea80000300800 */
[----:B------:R0:W-:Y:S04]  /*07c0*/  STL.64 [R1+0x678], R14 ;  /* 0x0006780e01007387 */ /* 0x0001e80000100a00 */
[----:B0-----:R-:W3:Y:S01]  /*07d0*/  LDL.LU R15, [R1+0x1d34] ;  /* 0x001d3400010f7983 */ /* 0x001ee20000300800 */
[-C--:B------:R-:W-:Y:S01]  /*07e0*/  IADD3 R16, P6, R8, R26.reuse, RZ ;  /* 0x0000001a08107210 */ /* 0x080fe20007fde0ff */
[----:B------:R-:W-:Y:S01]  /*07f0*/  IMAD R11, R0, 0x260, RZ ;  /* 0x00000260000b7824 */ /* 0x000fe200078e02ff */
[----:B------:R-:W-:-:S02]  /*0800*/  IADD3 R14, P3, R9, R26, RZ ;  /* 0x0000001a090e7210 */ /* 0x000fc40007f7e0ff */
[-C--:B------:R-:W-:Y:S02]  /*0810*/  LEA.HI.X.SX32 R17, R7, R27.reuse, 0x1, P6 ;  /* 0x0000001b07117211 */ /* 0x080fe400030f0eff */
[----:B------:R-:W-:Y:S01]  /*0820*/  IADD3 R4, P4, R11, R26, RZ ;  /* 0x0000001a0b047210 */ /* 0x000fe20007f9e0ff */
[----:B------:R-:W-:Y:S02]  /*0830*/  IMAD R11, R0, 0x23, RZ ;  /* 0x00000023000b7824 */ /* 0x000fe400078e02ff */
[----:B------:R0:W-:Y:S01]  /*0840*/  STL.64 [R1+0x520], R16 ;  /* 0x0005201001007387 */ /* 0x0001e20000100a00 */
[----:B------:R-:W-:Y:S02]  /*0850*/  MOV R6, R14 ;  /* 0x0000000e00067202 */ /* 0x000fe40000000f00 */
[----:B------:R-:W-:Y:S01]  /*0860*/  LEA.HI.X.SX32 R23, R8, R27, 0x1, P2 ;  /* 0x0000001b08177211 */ /* 0x000fe200010f0eff */
[----:B0-----:R-:W4:Y:S04]  /*0870*/  LDL.LU R16, [R1+0x1d30] ;  /* 0x001d300001107983 */ /* 0x001f280000300800 */
[----:B------:R0:W-:Y:S02]  /*0880*/  STL [R1+0x778], R14 ;  /* 0x0007780e01007387 */ /* 0x0001e40000100800 */
[----:B0-----:R-:W-:-:S02]  /*0890*/  IADD3 R14, P6, R10, R26, RZ ;  /* 0x0000001a0a0e7210 */ /* 0x001fc40007fde0ff */
[----:B------:R-:W-:Y:S01]  /*08a0*/  STL [R1+0x31c], R23 ;  /* 0x00031c1701007387 */ /* 0x000fe20000100800 */
[----:B---3--:R-:W-:Y:S01]  /*08b0*/  IMAD.MOV.U32 R7, RZ, RZ, R15 ;  /* 0x000000ffff077224 */ /* 0x008fe200078e000f */
[-C--:B------:R-:W-:Y:S02]  /*08c0*/  LEA.HI.X.SX32 R7, R11, R27.reuse, 0x1, P3 ;  /* 0x0000001b0b077211 */ /* 0x080fe400018f0eff */
[----:B------:R-:W-:-:S03]  /*08d0*/  LEA.HI.X.SX32 R15, R9, R27, 0x1, P6 ;  /* 0x0000001b090f7211 */ /* 0x000fc600030f0eff */
[----:B------:R-:W-:Y:S04]  /*08e0*/  STL [R1+0x77c], R7 ;  /* 0x00077c0701007387 */ /* 0x000fe80000100800 */
[----:B------:R0:W-:Y:S04]  /*08f0*/  STL.64 [R1+0x670], R14 ;  /* 0x0006700e01007387 */ /* 0x0001e80000100a00 */
[----:B0-----:R-:W3:Y:S01]  /*0900*/  LDL.LU.64 R14, [R1+0x1d28] ;  /* 0x001d2800010e7983 */ /* 0x001ee20000300a00 */
[----:B--2---:R-:W-:-:S04]  /*0910*/  IADD3 R22, P2, R13, R26, RZ ;  /* 0x0000001a0d167210 */ /* 0x004fc80007f5e0ff */
[----:B------:R-:W-:Y:S01]  /*0920*/  LEA.HI.X.SX32 R23, R10, R27, 0x1, P2 ;  /* 0x0000001b0a177211 */ /* 0x000fe200010f0eff */
[----:B------:R0:W-:Y:S01]  /*0930*/  STL [R1+0x1d10], R9 ;  /* 0x001d100901007387 */ /* 0x0001e20000100800 */
[----:B------:R-:W-:-:S03]  /*0940*/  MOV R8, R24 ;  /* 0x0000001800087202 */ /* 0x000fc60000000f00 */
[----:B------:R1:W-:Y:S01]  /*0950*/  STL.64 [R1+0x510], R22 ;  /* 0x0005101601007387 */ /* 0x0003e20000100a00 */
[----:B------:R-:W-:Y:S01]  /*0960*/  LEA.HI.X.SX32 R21, R13, R27, 0x1, P1 ;  /* 0x0000001b0d157211 */ /* 0x000fe200008f0eff */
[----:B0-----:R-:W-:Y:S02]  /*0970*/  IMAD.MOV.U32 R9, RZ, RZ, R25 ;  /* 0x000000ffff097224 */ /* 0x001fe400078e0019 */
[----:B-1----:R-:W-:Y:S01]  /*0980*/  IMAD R23, R0, 0x9, RZ ;  /* 0x0000000900177824 */ /* 0x002fe200078e02ff */
[----:B------:R-:W2:Y:S04]  /*0990*/  LDL.LU R22, [R1+0x1d20] ;  /* 0x001d200001167983 */ /* 0x000ea80000300800 */
[----:B------:R0:W5:Y:S04]  /*09a0*/  LDL.64 R10, [R1+0x2e8] ;  /* 0x0002e800010a7983 */ /* 0x0001680000100a00 */
[----:B------:R-:W-:Y:S04]  /*09b0*/  STL [R1+0x304], R21 ;  /* 0x0003041501007387 */ /* 0x000fe80000100800 */
[----:B------:R-:W2:Y:S01]  /*09c0*/  LDL.LU R20, [R1+0x1d1c] ;  /* 0x001d1c0001147983 */ /* 0x000ea20000300800 */
[----:B------:R-:W-:Y:S01]  /*09d0*/  IMAD.MOV.U32 R13, RZ, RZ, R29 ;  /* 0x000000ffff0d7224 */ /* 0x000fe200078e001d */
[----:B---3--:R-:W-:-:S02]  /*09e0*/  IADD3 R24, P6, R14, R26, RZ ;  /* 0x0000001a0e187210 */ /* 0x008fc40007fde0ff */
[----:B------:R-:W-:Y:S02]  /*09f0*/  IADD3 R28, P2, R15, R26, RZ ;  /* 0x0000001a0f1c7210 */ /* 0x000fe40007f5e0ff */
[-C--:B------:R-:W-:Y:S02]  /*0a00*/  LEA.HI.X.SX32 R25, R23, R27.reuse, 0x1, P6 ;  /* 0x0000001b17197211 */ /* 0x080fe400030f0eff */
[----:B------:R-:W-:Y:S01]  /*0a10*/  MOV R12, R28 ;  /* 0x0000001c000c7202 */ /* 0x000fe20000000f00 */
[----:B------:R4:W-:Y:S01]  /*0a20*/  STL [R1+0x800], R28 ;  /* 0x0008001c01007387 */ /* 0x0009e20000100800 */
[----:B------:R-:W-:-:S03]  /*0a30*/  LEA.HI.X.SX32 R13, R14, R27, 0x1, P2 ;  /* 0x0000001b0e0d7211 */ /* 0x000fc600010f0eff */
[----:B------:R1:W-:Y:S01]  /*0a40*/  STL.64 [R1+0x848], R24 ;  /* 0x0008481801007387 */ /* 0x0003e20000100a00 */
[----:B----4-:R-:W-:-:S04]  /*0a50*/  IADD3 R28, P1, R16, R26, RZ ;  /* 0x0000001a101c7210 */ /* 0x010fc80007f3e0ff */
[-C--:B------:R-:W-:Y:S02]  /*0a60*/  LEA.HI.X.SX32 R29, R15, R27.reuse, 0x1, P1 ;  /* 0x0000001b0f1d7211 */ /* 0x080fe400008f0eff */
[-C--:B-1----:R-:W-:Y:S01]  /*0a70*/  IADD3 R24, P6, R19, R26.reuse, RZ ;  /* 0x0000001a13187210 */ /* 0x082fe20007fde0ff */
[----:B------:R-:W-:Y:S03]  /*0a80*/  STL [R1+0x804], R13 ;  /* 0x0008040d01007387 */ /* 0x000fe60000100800 */
[----:B------:R-:W-:Y:S01]  /*0a90*/  LEA.HI.X.SX32 R25, R16, R27, 0x1, P6 ;  /* 0x0000001b10197211 */ /* 0x000fe200030f0eff */
[----:B------:R1:W-:Y:S04]  /*0aa0*/  STL.64 [R1+0x770], R28 ;  /* 0x0007701c01007387 */ /* 0x0003e80000100a00 */
[----:B-1----:R-:W3:Y:S04]  /*0ab0*/  LDL.LU R28, [R1+0x1d18] ;  /* 0x001d1800011c7983 */ /* 0x002ee80000300800 */
[----:B------:R1:W-:Y:S04]  /*0ac0*/  STL.64 [R1+0x668], R24 ;  /* 0x0006681801007387 */ /* 0x0003e80000100a00 */
[----:B-1----:R-:W4:Y:S01]  /*0ad0*/  LDL.LU R24, [R1+0x1d14] ;  /* 0x001d140001187983 */ /* 0x002f220000300800 */
[----:B------:R-:W-:Y:S01]  /*0ae0*/  IMAD R23, R0, 0x280, RZ ;  /* 0x0000028000177824 */ /* 0x000fe200078e02ff */
[----:B--2---:R-:W-:Y:S01]  /*0af0*/  IADD3 R12, P2, R20, R26, RZ ;  /* 0x0000001a140c7210 */ /* 0x004fe20007f5e0ff */
[----:B------:R-:W-:-:S03]  /*0b00*/  IMAD R17, R0, 0x270, RZ ;  /* 0x0000027000117824 */ /* 0x000fc600078e02ff */
[----:B------:R-:W-:Y:S02]  /*0b10*/  IADD3 R14, P1, R23, R26, RZ ;  /* 0x0000001a170e7210 */ /* 0x000fe40007f3e0ff */
[----:B------:R-:W-:Y:S01]  /*0b20*/  LEA.HI.X.SX32 R13, R19, R27, 0x1, P2 ;  /* 0x0000001b130d7211 */ /* 0x000fe200010f0eff */
[----:B------:R-:W-:Y:S01]  /*0b30*/  IMAD R23, R0, 0x25, RZ ;  /* 0x0000002500177824 */ /* 0x000fe200078e02ff */
[----:B------:R-:W-:Y:S01]  /*0b40*/  MOV R16, R14 ;  /* 0x0000000e00107202 */ /* 0x000fe20000000f00 */
[----:B------:R1:W-:Y:S01]  /*0b50*/  STL [R1+0x288], R14 ;  /* 0x0002880e01007387 */ /* 0x0003e20000100800 */
[----:B------:R-:W-:-:S03]  /*0b60*/  IADD3 R6, P3, R17, R26, RZ ;  /* 0x0000001a11067210 */ /* 0x000fc60007f7e0ff */
[----:B------:R-:W-:Y:S01]  /*0b70*/  STL.64 [R1+0x500], R12 ;  /* 0x0005000c01007387 */ /* 0x000fe20000100a00 */
[----:B------:R-:W-:Y:S01]  /*0b80*/  IMAD.MOV.U32 R17, RZ, RZ, R15 ;  /* 0x000000ffff117224 */ /* 0x000fe200078e000f */
[----:B-----5:R-:W-:Y:S02]  /*0b90*/  LEA.HI.X.SX32 R11, R20, R27, 0x1, P0 ;  /* 0x0000001b140b7211 */ /* 0x020fe400000f0eff */
[----:B-1----:R-:W-:Y:S01]  /*0ba0*/  IADD3 R14, P6, R22, R26, RZ ;  /* 0x0000001a160e7210 */ /* 0x002fe20007fde0ff */
[----:B------:R-:W-:-:S03]  /*0bb0*/  IMAD R21, R0, 0x26, RZ ;  /* 0x0000002600157824 */ /* 0x000fc600078e02ff */
[----:B------:R-:W-:Y:S01]  /*0bc0*/  LEA.HI.X.SX32 R15, R23, R27, 0x1, P6 ;  /* 0x0000001b170f7211 */ /* 0x000fe200030f0eff */
[C---:B------:R-:W-:Y:S01]  /*0bd0*/  IMAD R25, R0.reuse, 0x290, RZ ;  /* 0x0000029000197824 */ /* 0x040fe200078e02ff */
[----:B------:R-:W-:Y:S01]  /*0be0*/  STL [R1+0x2ec], R11 ;  /* 0x0002ec0b01007387 */ /* 0x000fe20000100800 */
[----:B------:R-:W-:-:S03]  /*0bf0*/  IMAD R2, R0, 0x13, RZ ;  /* 0x0000001300027824 */ /* 0x000fc600078e02ff */
[----:B------:R1:W-:Y:S01]  /*0c00*/  STL.64 [R1+0x768], R14 ;  /* 0x0007680e01007387 */ /* 0x0003e20000100a00 */
[C---:B------:R-:W-:Y:S02]  /*0c10*/  IMAD R29, R0.reuse, 0x98, RZ ;  /* 0x00000098001d7824 */ /* 0x040fe400078e02ff */
[C---:B------:R-:W-:Y:S01]  /*0c20*/  IMAD R18, R0.reuse, 0x130, RZ ;  /* 0x0000013000127824 */ /* 0x040fe200078e02ff */
[-C--:B-1----:R-:W-:Y:S01]  /*0c30*/  IADD3 R14, P6, R25, R26.reuse, RZ ;  /* 0x0000001a190e7210 */ /* 0x082fe20007fde0ff */
[C---:B------:R-:W-:Y:S02]  /*0c40*/  IMAD R25, R0.reuse, 0x4c, RZ ;  /* 0x0000004c00197824 */ /* 0x040fe400078e02ff */
[----:B------:R-:W-:Y:S01]  /*0c50*/  IMAD R23, R0, 0x2a0, RZ ;  /* 0x000002a000177824 */ /* 0x000fe200078e02ff */
[----:B------:R-:W-:Y:S02]  /*0c60*/  LEA.HI.X.SX32 R5, R18, R27, 0x1, P4 ;  /* 0x0000001b12057211 */ /* 0x000fe400020f0eff */
[----:B---3--:R-:W-:-:S02]  /*0c70*/  IADD3 R10, P0, R28, R26, RZ ;  /* 0x0000001a1c0a7210 */ /* 0x008fc40007f1e0ff */
[----:B------:R-:W-:Y:S02]  /*0c80*/  LEA.HI.X.SX32 R9, R28, R27, 0x1, P5 ;  /* 0x0000001b1c097211 */ /* 0x000fe400028f0eff */
[----:B----4-:R-:W-:-:S04]  /*0c90*/  IADD3 R12, P2, R24, R26, RZ ;  /* 0x0000001a180c7210 */ /* 0x010fc80007f5e0ff */
[-C--:B------:R-:W-:Y:S02]  /*0ca0*/  LEA.HI.X.SX32 R13, R22, R27.reuse, 0x1, P2 ;  /* 0x0000001b160d7211 */ /* 0x080fe400010f0eff */
[----:B------:R-:W-:-:S03]  /*0cb0*/  LEA.HI.X.SX32 R11, R24, R27, 0x1, P0 ;  /* 0x0000001b180b7211 */ /* 0x000fc600000f0eff */
[----:B------:R1:W-:Y:S01]  /*0cc0*/  STL.64 [R1+0x658], R12 ;  /* 0x0006580c01007387 */ /* 0x0003e20000100a00 */
[----:B------:R-:W-:-:S03]  /*0cd0*/  IADD3 R8, P5, R29, R26, RZ ;  /* 0x0000001a1d087210 */ /* 0x000fc60007fbe0ff */
[----:B------:R2:W-:Y:S01]  /*0ce0*/  STL.64 [R1+0x4f0], R10 ;  /* 0x0004f00a01007387 */ /* 0x0005e20000100a00 */
[----:B-1----:R-:W-:-:S04]  /*0cf0*/  IADD3 R12, P2, R21, R26, RZ ;  /* 0x0000001a150c7210 */ /* 0x002fc80007f5e0ff */
[----:B------:R-:W-:Y:S01]  /*0d00*/  LEA.HI.X.SX32 R13, R2, R27, 0x1, P2 ;  /* 0x0000001b020d7211 */ /* 0x000fe200010f0eff */
[----:B------:R1:W-:Y:S01]  /*0d10*/  STL [R1+0x2d4], R9 ;  /* 0x0002d40901007387 */ /* 0x0003e20000100800 */
[----:B--2---:R-:W-:-:S03]  /*0d20*/  IADD3 R10, P0, R25, R26, RZ ;  /* 0x0000001a190a7210 */ /* 0x004fc60007f1e0ff */
[----:B------:R2:W-:Y:S01]  /*0d30*/  STL.64 [R1+0x7f8], R12 ;  /* 0x0007f80c01007387 */ /* 0x0005e20000100a00 */
[-C--:B------:R-:W-:Y:S01]  /*0d40*/  LEA.HI.X.SX32 R11, R21, R27.reuse, 0x1, P0 ;  /* 0x0000001b150b7211 */ /* 0x080fe200000f0eff */
[C---:B------:R-:W-:Y:S01]  /*0d50*/  IMAD R21, R0.reuse, 0x4e, RZ ;  /* 0x0000004e00157824 */ /* 0x040fe200078e02ff */
[-C--:B-1----:R-:W-:Y:S01]  /*0d60*/  LEA.HI.X.SX32 R9, R25, R27.reuse, 0x1, P5 ;  /* 0x0000001b19097211 */ /* 0x082fe200028f0eff */
[----:B------:R-:W-:Y:S01]  /*0d70*/  IMAD R25, R0, 0x9c, RZ ;  /* 0x0000009c00197824 */ /* 0x000fe200078e02ff */
[----:B--2---:R-:W-:Y:S01]  /*0d80*/  IADD3 R12, P2, R18, R26, RZ ;  /* 0x0000001a120c7210 */ /* 0x004fe20007f5e0ff */
[----:B------:R1:W-:Y:S03]  /*0d90*/  STL.64 [R1+0x760], R10 ;  /* 0x0007600a01007387 */ /* 0x0003e60000100a00 */
[----:B------:R-:W-:Y:S01]  /*0da0*/  LEA.HI.X.SX32 R13, R29, R27, 0x1, P2 ;  /* 0x0000001b1d0d7211 */ /* 0x000fe200010f0eff */
[----:B------:R2:W-:Y:S01]  /*0db0*/  STL.64 [R1+0x650], R8 ;  /* 0x0006500801007387 */ /* 0x0005e20000100a00 */
[----:B------:R-:W-:-:S03]  /*0dc0*/  IMAD R29, R0, 0x27, RZ ;  /* 0x00000027001d7824 */ /* 0x000fc600078e02ff */
[----:B------:R3:W-:Y:S01]  /*0dd0*/  STL.64 [R1+0x4e0], R12 ;  /* 0x0004e00c01007387 */ /* 0x0007e20000100a00 */
[-C--:B-1----:R-:W-:Y:S01]  /*0de0*/  IADD3 R10, P0, R23, R26.reuse, RZ ;  /* 0x0000001a170a7210 */ /* 0x082fe20007f1e0ff */
[C---:B------:R-:W-:Y:S01]  /*0df0*/  IMAD R23, R0.reuse, 0x138, RZ ;  /* 0x0000013800177824 */ /* 0x040fe200078e02ff */
[-C--:B--2---:R-:W-:Y:S02]  /*0e00*/  IADD3 R8, P5, R21, R26.reuse, RZ ;  /* 0x0000001a15087210 */ /* 0x084fe40007fbe0ff */
[----:B---3--:R-:W-:Y:S01]  /*0e10*/  IADD3 R12, P2, R25, R26, RZ ;  /* 0x0000001a190c7210 */ /* 0x008fe20007f5e0ff */
[----:B------:R1:W-:Y:S01]  /*0e20*/  STL.64 [R1+0x2b8], R4 ;  /* 0x0002b80401007387 */ /* 0x0003e20000100a00 */
[-C--:B------:R-:W-:Y:S01]  /*0e30*/  LEA.HI.X.SX32 R9, R29, R27.reuse, 0x1, P5 ;  /* 0x0000001b1d097211 */ /* 0x080fe200028f0eff */
[C---:B------:R-:W-:Y:S01]  /*0e40*/  IMAD R18, R0.reuse, 0x2b0, RZ ;  /* 0x000002b000127824 */ /* 0x040fe200078e02ff */
[----:B------:R-:W-:Y:S01]  /*0e50*/  LEA.HI.X.SX32 R13, R21, R27, 0x1, P2 ;  /* 0x0000001b150d7211 */ /* 0x000fe200010f0eff */
[----:B------:R-:W-:-:S02]  /*0e60*/  IMAD R2, R0, 0xa, RZ ;  /* 0x0000000a00027824 */ /* 0x000fc400078e02ff */
[----:B------:R2:W-:Y:S01]  /*0e70*/  STL.64 [R1+0x758], R8 ;  /* 0x0007580801007387 */ /* 0x0005e20000100a00 */
[CC--:B------:R-:W-:Y:S02]  /*0e80*/  LEA.HI.X.SX32 R7, R23.reuse, R27.reuse, 0x1, P3 ;  /* 0x0000001b17077211 */ /* 0x0c0fe400018f0eff */
[-C--:B-1----:R-:W-:Y:S01]  /*0e90*/  IADD3 R4, P4, R23, R26.reuse, RZ ;  /* 0x0000001a17047210 */ /* 0x082fe20007f9e0ff */
[----:B------:R1:W-:Y:S01]  /*0ea0*/  STL.64 [R1+0x648], R12 ;  /* 0x0006480c01007387 */ /* 0x0003e20000100a00 */
[C---:B------:R-:W-:Y:S02]  /*0eb0*/  IMAD R29, R0.reuse, 0x28, RZ ;  /* 0x00000028001d7824 */ /* 0x040fe400078e02ff */
[----:B------:R-:W-:Y:S01]  /*0ec0*/  LEA.HI.X.SX32 R5, R25, R27, 0x1, P4 ;  /* 0x0000001b19057211 */ /* 0x000fe200020f0eff */
[----:B------:R-:W-:Y:S01]  /*0ed0*/  IMAD R25, R0, 0x5, RZ ;  /* 0x0000000500197824 */ /* 0x000fe200078e02ff */
[-C--:B--2---:R-:W-:Y:S02]  /*0ee0*/  IADD3 R8, P5, R18, R26.reuse, RZ ;  /* 0x0000001a12087210 */ /* 0x084fe40007fbe0ff */
[----:B------:R-:W-:Y:S01]  /*0ef0*/  IADD3 R18, P2, R2, R26, RZ ;  /* 0x0000001a02127210 */ /* 0x000fe20007f5e0ff */
[----:B------:R2:W-:Y:S01]  /*0f00*/  STL.64 [R1+0x4d0], R4 ;  /* 0x0004d00401007387 */ /* 0x0005e20000100a00 */
[----:B-1----:R-:W-:-:S03]  /*0f10*/  IMAD R12, R0, 0x14, RZ ;  /* 0x00000014000c7824 */ /* 0x002fc600078e02ff */
[----:B------:R1:W-:Y:S01]  /*0f20*/  STL.64 [R1+0x2a0], R6 ;  /* 0x0002a00601007387 */ /* 0x0003e20000100a00 */
[----:B------:R-:W-:Y:S01]  /*0f30*/  IMAD R21, R0, 0x50, RZ ;  /* 0x0000005000157824 */ /* 0x000fe200078e02ff */
[-C--:B------:R-:W-:Y:S02]  /*0f40*/  LEA.HI.X.SX32 R19, R25, R27.reuse, 0x1, P2 ;  /* 0x0000001b19137211 */ /* 0x080fe400010f0eff */
[-C--:B--2---:R-:W-:Y:S01]  /*0f50*/  IADD3 R4, P4, R12, R26.reuse, RZ ;  /* 0x0000001a0c047210 */ /* 0x084fe20007f9e0ff */
[----:B------:R-:W-:Y:S01]  /*0f60*/  IMAD R23, R0, 0xa0, RZ ;  /* 0x000000a000177824 */ /* 0x000fe200078e02ff */
[-C--:B-1----:R-:W-:Y:S01]  /*0f70*/  IADD3 R6, P3, R29, R26.reuse, RZ ;  /* 0x0000001a1d067210 */ /* 0x082fe20007f7e0ff */
[----:B------:R1:W-:Y:S01]  /*0f80*/  STL.64 [R1+0x868], R18 ;  /* 0x0008681201007387 */ /* 0x0003e20000100a00 */
[----:B------:R-:W-:Y:S02]  /*0f90*/  LEA.HI.X.SX32 R5, R2, R27, 0x1, P4 ;  /* 0x0000001b02057211 */ /* 0x000fe400020f0eff */
[----:B------:R-:W-:-:S02]  /*0fa0*/  IADD3 R24, P2, R21, R26, RZ ;  /* 0x0000001a15187210 */ /* 0x000fc40007f5e0ff */
[-C--:B------:R-:W-:Y:S01]  /*0fb0*/  LEA.HI.X.SX32 R7, R12, R27.reuse, 0x1, P3 ;  /* 0x0000001b0c077211 */ /* 0x080fe200018f0eff */
[----:B------:R2:W-:Y:S01]  /*0fc0*/  STL.64 [R1+0x840], R4 ;  /* 0x0008400401007387 */ /* 0x0005e20000100a00 */
[----:B------:R-:W-:Y:S01]  /*0fd0*/  LEA.HI.X.SX32 R25, R29, R27, 0x1, P2 ;  /* 0x0000001b1d197211 */ /* 0x000fe200010f0eff */
[----:B-1----:R-:W-:Y:S02]  /*0fe0*/  IMAD R18, R0, 0x140, RZ ;  /* 0x0000014000127824 */ /* 0x002fe400078e02ff */
[----:B------:R1:W-:Y:S01]  /*0ff0*/  STL.64 [R1+0x7f0], R6 ;  /* 0x0007f00601007387 */ /* 0x0003e20000100a00 */
[----:B--2---:R-:W-:-:S03]  /*1000*/  IADD3 R4, P4, R23, R26, RZ ;  /* 0x0000001a17047210 */ /* 0x004fc60007f9e0ff */
[----:B------:R2:W-:Y:S01]  /*1010*/  STL.64 [R1+0x750], R24 ;  /* 0x0007501801007387 */ /* 0x0005e20000100a00 */
[----:B------:R-:W-:Y:S02]  /*1020*/  LEA.HI.X.SX32 R5, R21, R27, 0x1, P4 ;  /* 0x0000001b15057211 */ /* 0x000fe400020f0eff */
[----:B-1----:R-:W-:Y:S01]  /*1030*/  IADD3 R6, P3, R18, R26, RZ ;  /* 0x0000001a12067210 */ /* 0x002fe20007f7e0ff */
[----:B------:R-:W-:-:S03]  /*1040*/  IMAD R21, R0, 0xa4, RZ ;  /* 0x000000a400157824 */ /* 0x000fc600078e02ff */
[-C--:B------:R-:W-:Y:S01]  /*1050*/  LEA.HI.X.SX32 R7, R23, R27.reuse, 0x1, P3 ;  /* 0x0000001b17077211 */ /* 0x080fe200018f0eff */
[C---:B--2---:R-:W-:Y:S01]  /*1060*/  IMAD R25, R0.reuse, 0x52, RZ ;  /* 0x0000005200197824 */ /* 0x044fe200078e02ff */
[----:B------:R1:W-:Y:S01]  /*1070*/  STL.64 [R1+0x640], R4 ;  /* 0x0006400401007387 */ /* 0x0003e20000100a00 */
[C---:B------:R-:W-:Y:S02]  /*1080*/  IMAD R23, R0.reuse, 0x29, RZ ;  /* 0x0000002900177824 */ /* 0x040fe400078e02ff */
[----:B------:R-:W-:Y:S01]  /*1090*/  IMAD R2, R0, 0x148, RZ ;  /* 0x0000014800027824 */ /* 0x000fe200078e02ff */
[----:B------:R2:W-:Y:S01]  /*10a0*/  STL.64 [R1+0x4c0], R6 ;  /* 0x0004c00601007387 */ /* 0x0005e20000100a00 */
[----:B------:R-:W-:Y:S02]  /*10b0*/  LEA.HI.X.SX32 R17, R18, R27, 0x1, P1 ;  /* 0x0000001b12117211 */ /* 0x000fe400008f0eff */
[-C--:B-1----:R-:W-:Y:S02]  /*10c0*/  IADD3 R4, P4, R25, R26.reuse, RZ ;  /* 0x0000001a19047210 */ /* 0x082fe40007f9e0ff */
[----:B--2---:R-:W-:-:S02]  /*10d0*/  IADD3 R6, P3, R21, R26, RZ ;  /* 0x0000001a15067210 */ /* 0x004fc40007f7e0ff */
[-C--:B------:R-:W-:Y:S01]  /*10e0*/  LEA.HI.X.SX32 R5, R23, R27.reuse, 0x1, P4 ;  /* 0x0000001b17057211 */ /* 0x080fe200020f0eff */
[----:B------:R-:W-:Y:S01]  /*10f0*/  IMAD R23, R0, 0x2a, RZ ;  /* 0x0000002a00177824 */ /* 0x000fe200078e02ff */
[----:B------:R-:W-:Y:S02]  /*1100*/  IADD3 R16, P1, R2, R26, RZ ;  /* 0x0000001a02107210 */ /* 0x000fe40007f3e0ff */
[----:B------:R-:W-:Y:S01]  /*1110*/  LEA.HI.X.SX32 R7, R25, R27, 0x1, P3 ;  /* 0x0000001b19077211 */ /* 0x000fe200018f0eff */
[----:B------:R1:W-:Y:S01]  /*1120*/  STL [R1+0x28c], R17 ;  /* 0x00028c1101007387 */ /* 0x0003e20000100800 */
[----:B------:R-:W-:-:S03]  /*1130*/  IMAD R18, R0, 0x2d0, RZ ;  /* 0x000002d000127824 */ /* 0x000fc600078e02ff */
[----:B------:R2:W-:Y:S01]  /*1140*/  STL.64 [R1+0x748], R4 ;  /* 0x0007480401007387 */ /* 0x0005e20000100a00 */
[----:B------:R-:W-:-:S03]  /*1150*/  IMAD R25, R0, 0x54, RZ ;  /* 0x0000005400197824 */ /* 0x000fc600078e02ff */
[----:B------:R3:W-:Y:S01]  /*1160*/  STL.64 [R1+0x630], R6 ;  /* 0x0006300601007387 */ /* 0x0007e20000100a00 */
[-C--:B-1----:R-:W-:Y:S01]  /*1170*/  LEA.HI.X.SX32 R17, R21, R27.reuse, 0x1, P1 ;  /* 0x0000001b15117211 */ /* 0x082fe200008f0eff */
[----:B------:R-:W-:Y:S01]  /*1180*/  IMAD R21, R0, 0x15, RZ ;  /* 0x0000001500157824 */ /* 0x000fe200078e02ff */
[----:B------:R-:W-:Y:S01]  /*1190*/  LEA.HI.X.SX32 R15, R2, R27, 0x1, P6 ;  /* 0x0000001b020f7211 */ /* 0x000fe200030f0eff */
[----:B------:R-:W-:Y:S02]  /*11a0*/  IMAD R29, R0, 0xa8, RZ ;  /* 0x000000a8001d7824 */ /* 0x000fe400078e02ff */
[----:B------:R1:W-:Y:S01]  /*11b0*/  STL.64 [R1+0x4b0], R16 ;  /* 0x0004b01001007387 */ /* 0x0003e20000100a00 */
[-C--:B--2---:R-:W-:Y:S02]  /*11c0*/  IADD3 R4, P4, R18, R26.reuse, RZ ;  /* 0x0000001a12047210 */ /* 0x084fe40007f9e0ff */
[----:B---3--:R-:W-:Y:S01]  /*11d0*/  IADD3 R6, P3, R23, R26, RZ ;  /* 0x0000001a17067210 */ /* 0x008fe20007f7e0ff */
[----:B------:R-:W-:-:S03]  /*11e0*/  IMAD R18, R0, 0x150, RZ ;  /* 0x0000015000127824 */ /* 0x000fc600078e02ff */
[----:B------:R-:W-:Y:S01]  /*11f0*/  LEA.HI.X.SX32 R7, R21, R27, 0x1, P3 ;  /* 0x0000001b15077211 */ /* 0x000fe200018f0eff */
[----:B------:R2:W-:Y:S01]  /*1200*/  STL.64 [R1+0x270], R14 ;  /* 0x0002700e01007387 */ /* 0x0005e20000100a00 */
[----:B-1----:R-:W-:-:S03]  /*1210*/  IADD3 R16, P1, R25, R26, RZ ;  /* 0x0000001a19107210 */ /* 0x002fc60007f3e0ff */
[----:B------:R1:W-:Y:S01]  /*1220*/  STL.64 [R1+0x7e8], R6 ;  /* 0x0007e80601007387 */ /* 0x0003e20000100a00 */
[C---:B------:R-:W-:Y:S01]  /*1230*/  IMAD R21, R0.reuse, 0x2e0, RZ ;  /* 0x000002e000157824 */ /* 0x040fe200078e02ff */
[-C--:B------:R-:W-:Y:S01]  /*1240*/  LEA.HI.X.SX32 R17, R23, R27.reuse, 0x1, P1 ;  /* 0x0000001b17117211 */ /* 0x080fe200008f0eff */
[----:B------:R-:W-:Y:S01]  /*1250*/  IMAD R23, R0, 0x56, RZ ;  /* 0x0000005600177824 */ /* 0x000fe200078e02ff */
[-C--:B--2---:R-:W-:Y:S02]  /*1260*/  IADD3 R14, P6, R29, R26.reuse, RZ ;  /* 0x0000001a1d0e7210 */ /* 0x084fe40007fde0ff */
[----:B-1----:R-:W-:Y:S02]  /*1270*/  IADD3 R6, P3, R18, R26, RZ ;  /* 0x0000001a12067210 */ /* 0x002fe40007f7e0ff */
[-C--:B------:R-:W-:Y:S01]  /*1280*/  LEA.HI.X.SX32 R15, R25, R27.reuse, 0x1, P6 ;  /* 0x0000001b190f7211 */ /* 0x080fe200030f0eff */
[----:B------:R1:W-:Y:S01]  /*1290*/  STL.64 [R1+0x740], R16 ;  /* 0x0007401001007387 */ /* 0x0003e20000100a00 */
[-C--:B------:R-:W-:Y:S01]  /*12a0*/  LEA.HI.X.SX32 R7, R29, R27.reuse, 0x1, P3 ;  /* 0x0000001b1d077211 */ /* 0x080fe200018f0eff */
[----:B------:R-:W-:Y:S01]  /*12b0*/  IMAD R25, R0, 0xac, RZ ;  /* 0x000000ac00197824 */ /* 0x000fe200078e02ff */
[----:B------:R-:W-:Y:S01]  /*12c0*/  LEA.HI.X.SX32 R11, R18, R27, 0x1, P0 ;  /* 0x0000001b120b7211 */ /* 0x000fe200000f0eff */
[----:B------:R2:W-:Y:S01]  /*12d0*/  STL.64 [R1+0x628], R14 ;  /* 0x0006280e01007387 */ /* 0x0005e20000100a00 */
[----:B------:R-:W-:-:S03]  /*12e0*/  IMAD R29, R0, 0x2b, RZ ;  /* 0x0000002b001d7824 */ /* 0x000fc600078e02ff */
[----:B------:R3:W-:Y:S01]  /*12f0*/  STL.64 [R1+0x4a0], R6 ;  /* 0x0004a00601007387 */ /* 0x0007e20000100a00 */
[-C--:B-1----:R-:W-:Y:S01]  /*1300*/  IADD3 R16, P1, R21, R26.reuse, RZ ;  /* 0x0000001a15107210 */ /* 0x082fe20007f3e0ff */
[C---:B------:R-:W-:Y:S02]  /*1310*/  IMAD R21, R0.reuse, 0x158, RZ ;  /* 0x0000015800157824 */ /* 0x040fe400078e02ff */
[----:B------:R1:W-:Y:S01]  /*1320*/  STL.64 [R1+0x258], R10 ;  /* 0x0002580a01007387 */ /* 0x0003e20000100a00 */
[-C--:B--2---:R-:W-:Y:S02]  /*1330*/  IADD3 R14, P6, R23, R26.reuse, RZ ;  /* 0x0000001a170e7210 */ /* 0x084fe40007fde0ff */
[----:B---3--:R-:W-:Y:S02]  /*1340*/  IADD3 R6, P3, R25, R26, RZ ;  /* 0x0000001a19067210 */ /* 0x008fe40007f7e0ff */
[-C--:B------:R-:W-:Y:S01]  /*1350*/  LEA.HI.X.SX32 R15, R29, R27.reuse, 0x1, P6 ;  /* 0x0000001b1d0f7211 */ /* 0x080fe200030f0eff */
[----:B------:R-:W-:Y:S01]  /*1360*/  IMAD R29, R0, 0x16, RZ ;  /* 0x00000016001d7824 */ /* 0x000fe200078e02ff */
[----:B------:R-:W-:-:S02]  /*1370*/  LEA.HI.X.SX32 R7, R23, R27, 0x1, P3 ;  /* 0x0000001b17077211 */ /* 0x000fc400018f0eff */
[-C--:B-1----:R-:W-:Y:S01]  /*1380*/  IADD3 R10, P0, R21, R26.reuse, RZ ;  /* 0x0000001a150a7210 */ /* 0x082fe20007f1e0ff */
[C---:B------:R-:W-:Y:S01]  /*1390*/  IMAD R23, R0.reuse, 0x2c, RZ ;  /* 0x0000002c00177824 */ /* 0x040fe200078e02ff */
[----:B------:R1:W-:Y:S02]  /*13a0*/  STL.64 [R1+0x738], R14 ;  /* 0x0007380e01007387 */ /* 0x0003e40000100a00 */
[-C--:B------:R-:W-:Y:S01]  /*13b0*/  LEA.HI.X.SX32 R11, R25, R27.reuse, 0x1, P0 ;  /* 0x0000001b190b7211 */ /* 0x080fe200000f0eff */
[C---:B------:R-:W-:Y:S01]  /*13c0*/  IMAD R18, R0.reuse, 0x2f0, RZ ;  /* 0x000002f000127824 */ /* 0x040fe200078e02ff */
[----:B------:R2:W-:Y:S01]  /*13d0*/  STL.64 [R1+0x620], R6 ;  /* 0x0006200601007387 */ /* 0x0005e20000100a00 */
[C---:B------:R-:W-:Y:S01]  /*13e0*/  IMAD R2, R0.reuse, 0xb, RZ ;  /* 0x0000000b00027824 */ /* 0x040fe200078e02ff */
[----:B------:R-:W-:Y:S02]  /*13f0*/  LEA.HI.X.SX32 R9, R21, R27, 0x1, P5 ;  /* 0x0000001b15097211 */ /* 0x000fe400028f0eff */
[----:B------:R3:W-:Y:S01]  /*1400*/  STL.64 [R1+0x490], R10 ;  /* 0x0004900a01007387 */ /* 0x0007e20000100a00 */
[----:B------:R-:W-:Y:S01]  /*1410*/  IMAD R25, R0, 0x58, RZ ;  /* 0x0000005800197824 */ /* 0x000fe200078e02ff */
[----:B-1----:R-:W-:-:S02]  /*1420*/  IADD3 R14, P6, R18, R26, RZ ;  /* 0x0000001a120e7210 */ /* 0x002fc40007fde0ff */
[-C--:B--2---:R-:W-:Y:S01]  /*1430*/  IADD3 R6, P3, R29, R26.reuse, RZ ;  /* 0x0000001a1d067210 */ /* 0x084fe20007f7e0ff */
[----:B------:R-:W-:Y:S01]  /*1440*/  IMAD R18, R0, 0xb0, RZ ;  /* 0x000000b000127824 */ /* 0x000fe200078e02ff */
[----:B---3--:R-:W-:Y:S02]  /*1450*/  IADD3 R10, P0, R23, R26, RZ ;  /* 0x0000001a170a7210 */ /* 0x008fe40007f1e0ff */
[-C--:B------:R-:W-:Y:S01]  /*1460*/  LEA.HI.X.SX32 R7, R2, R27.reuse, 0x1, P3 ;  /* 0x0000001b02077211 */ /* 0x080fe200018f0eff */
[C---:B------:R-:W-:Y:S01]  /*1470*/  IMAD R21, R0.reuse, 0x160, RZ ;  /* 0x0000016000157824 */ /* 0x040fe200078e02ff */
[----:B------:R-:W-:Y:S01]  /*1480*/  LEA.HI.X.SX32 R11, R29, R27, 0x1, P0 ;  /* 0x0000001b1d0b7211 */ /* 0x000fe200000f0eff */
[----:B------:R1:W-:Y:S01]  /*1490*/  STL.64 [R1+0x240], R8 ;  /* 0x0002400801007387 */ /* 0x0003e20000100a00 */
[----:B------:R-:W-:-:S03]  /*14a0*/  IMAD R12, R0, 0x2c0, RZ ;  /* 0x000002c0000c7824 */ /* 0x000fc600078e02ff */
[----:B------:R2:W-:Y:S04]  /*14b0*/  STL.64 [R1+0x838], R6 ;  /* 0x0008380601007387 */ /* 0x0005e80000100a00 */
[----:B------:R3:W-:Y:S01]  /*14c0*/  STL.64 [R1+0x7e0], R10 ;  /* 0x0007e00a01007387 */ /* 0x0007e20000100a00 */
[-C--:B-1----:R-:W-:Y:S02]  /*14d0*/  IADD3 R8, P5, R25, R26.reuse, RZ ;  /* 0x0000001a19087210 */ /* 0x082fe40007fbe0ff */
[-C--:B--2---:R-:W-:Y:S02]  /*14e0*/  IADD3 R6, P3, R18, R26.reuse, RZ ;  /* 0x0000001a12067210 */ /* 0x084fe40007f7e0ff */
[-C--:B------:R-:W-:Y:S02]  /*14f0*/  LEA.HI.X.SX32 R9, R23, R27.reuse, 0x1, P5 ;  /* 0x0000001b17097211 */ /* 0x080fe400028f0eff */
[-C--:B---3--:R-:W-:Y:S01]  /*1500*/  IADD3 R10, P0, R21, R26.reuse, RZ ;  /* 0x0000001a150a7210 */ /* 0x088fe20007f1e0ff */
[C---:B------:R-:W-:Y:S01]  /*1510*/  IMAD R23, R0.reuse, 0x5a, RZ ;  /* 0x0000005a00177824 */ /* 0x040fe200078e02ff */
[-C--:B------:R-:W-:Y:S01]  /*1520*/  LEA.HI.X.SX32 R7, R25, R27.reuse, 0x1, P3 ;  /* 0x0000001b19077211 */ /* 0x080fe200018f0eff */
[----:B------:R-:W-:Y:S01]  /*1530*/  IMAD R25, R0, 0xb4, RZ ;  /* 0x000000b400197824 */ /* 0x000fe200078e02ff */
[----:B------:R-:W-:Y:S01]  /*1540*/  LEA.HI.X.SX32 R11, R18, R27, 0x1, P0 ;  /* 0x0000001b120b7211 */ /* 0x000fe200000f0eff */
[----:B------:R-:W-:Y:S01]  /*1550*/  STL.64 [R1+0x730], R8 ;  /* 0x0007300801007387 */ /* 0x000fe20000100a00 */
[----:B------:R-:W-:Y:S01]  /*1560*/  IADD3 R12, P2, R12, R26, RZ ;  /* 0x0000001a0c0c7210 */ /* 0x000fe20007f5e0ff */
[----:B------:R-:W-:-:S02]  /*1570*/  IMAD R18, R0, 0x2d, RZ ;  /* 0x0000002d00127824 */ /* 0x000fc400078e02ff */
[----:B------:R1:W-:Y:S01]  /*1580*/  STL.64 [R1+0x618], R6 ;  /* 0x0006180601007387 */ /* 0x0003e20000100a00 */
[-C--:B------:R-:W-:Y:S01]  /*1590*/  LEA.HI.X.SX32 R13, R21, R27.reuse, 0x1, P2 ;  /* 0x0000001b150d7211 */ /* 0x080fe200010f0eff */
[C---:B------:R-:W-:Y:S02]  /*15a0*/  IMAD R2, R0.reuse, 0x168, RZ ;  /* 0x0000016800027824 */ /* 0x040fe400078e02ff */
[----:B------:R2:W-:Y:S01]  /*15b0*/  STL.64 [R1+0x480], R10 ;  /* 0x0004800a01007387 */ /* 0x0005e20000100a00 */
[----:B------:R-:W-:Y:S01]  /*15c0*/  IMAD R21, R0, 0x310, RZ ;  /* 0x0000031000157824 */ /* 0x000fe200078e02ff */
[-C--:B-1----:R-:W-:Y:S02]  /*15d0*/  IADD3 R6, P3, R23, R26.reuse, RZ ;  /* 0x0000001a17067210 */ /* 0x082fe40007f7e0ff */
[----:B--2---:R-:W-:Y:S02]  /*15e0*/  IADD3 R10, P0, R25, R26, RZ ;  /* 0x0000001a190a7210 */ /* 0x004fe40007f1e0ff */
[-C--:B------:R-:W-:Y:S01]  /*15f0*/  LEA.HI.X.SX32 R7, R18, R27.reuse, 0x1, P3 ;  /* 0x0000001b12077211 */ /* 0x080fe200018f0eff */
[----:B------:R1:W-:Y:S01]  /*1600*/  STL.64 [R1+0x228], R12 ;  /* 0x0002280c01007387 */ /* 0x0003e20000100a00 */
[----:B------:R-:W-:Y:S01]  /*1610*/  LEA.HI.X.SX32 R11, R23, R27, 0x1, P0 ;  /* 0x0000001b170b7211 */ /* 0x000fe200000f0eff */
[----:B------:R-:W-:-:S02]  /*1620*/  IMAD R18, R0, 0x2e, RZ ;  /* 0x0000002e00127824 */ /* 0x000fc400078e02ff */
[----:B------:R2:W-:Y:S01]  /*1630*/  STL.64 [R1+0x728], R6 ;  /* 0x0007280601007387 */ /* 0x0005e20000100a00 */
[C---:B------:R-:W-:Y:S02]  /*1640*/  IMAD R29, R0.reuse, 0x300, RZ ;  /* 0x00000300001d7824 */ /* 0x040fe400078e02ff */
[----:B------:R-:W-:Y:S01]  /*1650*/  IMAD R23, R0, 0x5c, RZ ;  /* 0x0000005c00177824 */ /* 0x000fe200078e02ff */
[----:B------:R3:W-:Y:S01]  /*1660*/  STL.64 [R1+0x608], R10 ;  /* 0x0006080a01007387 */ /* 0x0007e20000100a00 */
[-C--:B-1----:R-:W-:Y:S02]  /*1670*/  IADD3 R12, P2, R2, R26.reuse, RZ ;  /* 0x0000001a020c7210 */ /* 0x082fe40007f5e0ff */
[-C--:B--2---:R-:W-:Y:S01]  /*1680*/  IADD3 R6, P3, R21, R26.reuse, RZ ;  /* 0x0000001a15067210 */ /* 0x084fe20007f7e0ff */
[----:B------:R-:W-:Y:S01]  /*1690*/  IMAD R21, R0, 0x17, RZ ;  /* 0x0000001700157824 */ /* 0x000fe200078e02ff */
[-C--:B------:R-:W-:Y:S02]  /*16a0*/  LEA.HI.X.SX32 R13, R25, R27.reuse, 0x1, P2 ;  /* 0x0000001b190d7211 */ /* 0x080fe400010f0eff */
[-C--:B---3--:R-:W-:Y:S01]  /*16b0*/  IADD3 R10, P0, R18, R26.reuse, RZ ;  /* 0x0000001a120a7210 */ /* 0x088fe20007f1e0ff */
[----:B------:R-:W-:Y:S01]  /*16c0*/  IMAD R25, R0, 0xb8, RZ ;  /* 0x000000b800197824 */ /* 0x000fe200078e02ff */
[-C--:B------:R-:W-:Y:S01]  /*16d0*/  LEA.HI.X.SX32 R5, R2, R27.reuse, 0x1, P4 ;  /* 0x0000001b02057211 */ /* 0x080fe200020f0eff */
[----:B------:R1:W-:Y:S01]  /*16e0*/  STL.64 [R1+0x470], R12 ;  /* 0x0004700c01007387 */ /* 0x0003e20000100a00 */
[----:B------:R-:W-:Y:S01]  /*16f0*/  IADD3 R8, P5, R29, R26, RZ ;  /* 0x0000001a1d087210 */ /* 0x000fe20007fbe0ff */
[C---:B------:R-:W-:Y:S01]  /*1700*/  IMAD R29, R0.reuse, 0x170, RZ ;  /* 0x00000170001d7824 */ /* 0x040fe200078e02ff */
[----:B------:R-:W-:Y:S01]  /*1710*/  LEA.HI.X.SX32 R11, R21, R27, 0x1, P0 ;  /* 0x0000001b150b7211 */ /* 0x000fe200000f0eff */
[----:B------:R2:W-:Y:S01]  /*1720*/  STL.64 [R1+0x210], R4 ;  /* 0x0002100401007387 */ /* 0x0005e20000100a00 */
[----:B------:R-:W-:-:S03]  /*1730*/  IMAD R21, R0, 0x320, RZ ;  /* 0x0000032000157824 */ /* 0x000fc600078e02ff */
[----:B------:R3:W-:Y:S01]  /*1740*/  STL.64 [R1+0x7d8], R10 ;  /* 0x0007d80a01007387 */ /* 0x0007e20000100a00 */
[-C--:B-1----:R-:W-:Y:S02]  /*1750*/  IADD3 R12, P2, R23, R26.reuse, RZ ;  /* 0x0000001a170c7210 */ /* 0x082fe40007f5e0ff */
[-C--:B--2---:R-:W-:Y:S02]  /*1760*/  IADD3 R4, P4, R25, R26.reuse, RZ ;  /* 0x0000001a19047210 */ /* 0x084fe40007f9e0ff */
[-C--:B------:R-:W-:Y:S02]  /*1770*/  LEA.HI.X.SX32 R13, R18, R27.reuse, 0x1, P2 ;  /* 0x0000001b120d7211 */ /* 0x080fe400010f0eff */
[----:B---3--:R-:W-:Y:S01]  /*1780*/  IADD3 R10, P0, R29, R26, RZ ;  /* 0x0000001a1d0a7210 */ /* 0x008fe20007f1e0ff */
[C---:B------:R-:W-:Y:S01]  /*1790*/  IMAD R18, R0.reuse, 0x5e, RZ ;  /* 0x0000005e00127824 */ /* 0x040fe200078e02ff */
[-C--:B------:R-:W-:Y:S01]  /*17a0*/  LEA.HI.X.SX32 R5, R23, R27.reuse, 0x1, P4 ;  /* 0x0000001b17057211 */ /* 0x080fe200020f0eff */
[----:B------:R1:W-:Y:S01]  /*17b0*/  STL.64 [R1+0x720], R12 ;  /* 0x0007200c01007387 */ /* 0x0003e20000100a00 */
[-C--:B------:R-:W-:Y:S01]  /*17c0*/  LEA.HI.X.SX32 R11, R25, R27.reuse, 0x1, P0 ;  /* 0x0000001b190b7211 */ /* 0x080fe200000f0eff */
[C---:B------:R-:W-:Y:S01]  /*17d0*/  IMAD R23, R0.reuse, 0xbc, RZ ;  /* 0x000000bc00177824 */ /* 0x040fe200078e02ff */
[----:B------:R-:W-:Y:S01]  /*17e0*/  LEA.HI.X.SX32 R17, R29, R27, 0x1, P1 ;  /* 0x0000001b1d117211 */ /* 0x000fe200008f0eff */
[----:B------:R2:W-:Y:S01]  /*17f0*/  STL.64 [R1+0x600], R4 ;  /* 0x0006000401007387 */ /* 0x0005e20000100a00 */
[----:B------:R-:W-:-:S03]  /*1800*/  IMAD R25, R0, 0x2f, RZ ;  /* 0x0000002f00197824 */ /* 0x000fc600078e02ff */
[----:B------:R3:W-:Y:S01]  /*1810*/  STL.64 [R1+0x460], R10 ;  /* 0x0004600a01007387 */ /* 0x0007e20000100a00 */
[-C--:B-1----:R-:W-:Y:S01]  /*1820*/  IADD3 R12, P2, R21, R26.reuse, RZ ;  /* 0x0000001a150c7210 */ /* 0x082fe20007f5e0ff */
[----:B------:R-:W-:Y:S02]  /*1830*/  IMAD R21, R0, 0x178, RZ ;  /* 0x0000017800157824 */ /* 0x000fe400078e02ff */
[----:B------:R1:W-:Y:S01]  /*1840*/  STL.64 [R1+0x1f8], R16 ;  /* 0x0001f81001007387 */ /* 0x0003e20000100a00 */
[-C--:B--2---:R-:W-:Y:S02]  /*1850*/  IADD3 R4, P4, R18, R26.reuse, RZ ;  /* 0x0000001a12047210 */ /* 0x084fe40007f9e0ff */
[-C--:B---3--:R-:W-:Y:S02]  /*1860*/  IADD3 R10, P0, R23, R26.reuse, RZ ;  /* 0x0000001a170a7210 */ /* 0x088fe40007f1e0ff */
[-C--:B------:R-:W-:Y:S02]  /*1870*/  LEA.HI.X.SX32 R5, R25, R27.reuse, 0x1, P4 ;  /* 0x0000001b19057211 */ /* 0x080fe400020f0eff */
[----:B-1----:R-:W-:Y:S01]  /*1880*/  IADD3 R16, P1, R21, R26, RZ ;  /* 0x0000001a15107210 */ /* 0x002fe20007f3e0ff */
[----:B------:R-:W-:Y:S01]  /*1890*/  IMAD R25, R0, 0x6, RZ ;  /* 0x0000000600197824 */ /* 0x000fe200078e02ff */
[----:B------:R-:W-:-:S02]  /*18a0*/  LEA.HI.X.SX32 R11, R18, R27, 0x1, P0 ;  /* 0x0000001b120b7211 */ /* 0x000fc400000f0eff */
[-C--:B------:R-:W-:Y:S01]  /*18b0*/  LEA.HI.X.SX32 R17, R23, R27.reuse, 0x1, P1 ;  /* 0x0000001b17117211 */ /* 0x080fe200008f0eff */
[C---:B------:R-:W-:Y:S01]  /*18c0*/  IMAD R2, R0.reuse, 0xc, RZ ;  /* 0x0000000c00027824 */ /* 0x040fe200078e02ff */
[----:B------:R1:W-:Y:S01]  /*18d0*/  STL.64 [R1+0x718], R4 ;  /* 0x0007180401007387 */ /* 0x0003e20000100a00 */
[C---:B------:R-:W-:Y:S01]  /*18e0*/  IMAD R29, R0.reuse, 0x330, RZ ;  /* 0x00000330001d7824 */ /* 0x040fe200078e02ff */
[----:B------:R-:W-:Y:S01]  /*18f0*/  LEA.HI.X.SX32 R15, R21, R27, 0x1, P6 ;  /* 0x0000001b150f7211 */ /* 0x000fe200030f0eff */
[----:B------:R-:W-:Y:S01]  /*1900*/  IMAD R23, R0, 0x3, RZ ;  /* 0x0000000300177824 */ /* 0x000fe200078e02ff */
[----:B------:R2:W-:Y:S01]  /*1910*/  STL.64 [R1+0x5f8], R10 ;  /* 0x0005f80a01007387 */ /* 0x0005e20000100a00 */
[----:B------:R-:W-:-:S03]  /*1920*/  IADD3 R18, P1, R2, R26, RZ ;  /* 0x0000001a02127210 */ /* 0x000fc60007f3e0ff */
[----:B------:R3:W-:Y:S01]  /*1930*/  STL.64 [R1+0x450], R16 ;  /* 0x0004501001007387 */ /* 0x0007e20000100a00 */
[C---:B------:R-:W-:Y:S01]  /*1940*/  IMAD R21, R0.reuse, 0x60, RZ ;  /* 0x0000006000157824 */ /* 0x040fe200078e02ff */
[----:B------:R-:W-:Y:S02]  /*1950*/  LEA.HI.X.SX32 R19, R25, R27, 0x1, P1 ;  /* 0x0000001b19137211 */ /* 0x000fe400008f0eff */
[-C--:B-1----:R-:W-:Y:S02]  /*1960*/  IADD3 R4, P4, R29, R26.reuse, RZ ;  /* 0x0000001a1d047210 */ /* 0x082fe40007f9e0ff */
[----:B--2---:R-:W-:Y:S01]  /*1970*/  IADD3 R10, P0, R25, R26, RZ ;  /* 0x0000001a190a7210 */ /* 0x004fe20007f1e0ff */
[----:B---3--:R-:W-:-:S03]  /*1980*/  IMAD R17, R0, 0x18, RZ ;  /* 0x0000001800117824 */ /* 0x008fc600078e02ff */
[----:B------:R-:W-:Y:S01]  /*1990*/  LEA.HI.X.SX32 R11, R23, R27, 0x1, P0 ;  /* 0x0000001b170b7211 */ /* 0x000fe200000f0eff */
[C---:B------:R-:W-:Y:S01]  /*19a0*/  IMAD R29, R0.reuse, 0x30, RZ ;  /* 0x00000030001d7824 */ /* 0x040fe200078e02ff */
[----:B------:R1:W-:Y:S01]  /*19b0*/  STL.64 [R1+0x1e0], R14 ;  /* 0x0001e00e01007387 */ /* 0x0003e20000100a00 */
[----:B------:R-:W-:Y:S01]  /*19c0*/  IMAD R25, R0, 0xc0, RZ ;  /* 0x000000c000197824 */ /* 0x000fe200078e02ff */
[-C--:B------:R-:W-:Y:S02]  /*19d0*/  IADD3 R22, P1, R21, R26.reuse, RZ ;  /* 0x0000001a15167210 */ /* 0x080fe40007f3e0ff */
[----:B------:R2:W-:Y:S01]  /*19e0*/  STL.64 [R1+0x870], R10 ;  /* 0x0008700a01007387 */ /* 0x0005e20000100a00 */
[----:B-1----:R-:W-:-:S03]  /*19f0*/  IADD3 R14, P6, R17, R26, RZ ;  /* 0x0000001a110e7210 */ /* 0x002fc60007fde0ff */
[----:B------:R1:W-:Y:S01]  /*1a00*/  STL.64 [R1+0x860], R18 ;  /* 0x0008601201007387 */ /* 0x0003e20000100a00 */
[-C--:B--2---:R-:W-:Y:S02]  /*1a10*/  IADD3 R10, P0, R29, R26.reuse, RZ ;  /* 0x0000001a1d0a7210 */ /* 0x084fe40007f1e0ff */
[-C--:B------:R-:W-:Y:S02]  /*1a20*/  LEA.HI.X.SX32 R15, R2, R27.reuse, 0x1, P6 ;  /* 0x0000001b020f7211 */ /* 0x080fe400030f0eff */
[-C--:B------:R-:W-:Y:S02]  /*1a30*/  LEA.HI.X.SX32 R11, R17, R27.reuse, 0x1, P0 ;  /* 0x0000001b110b7211 */ /* 0x080fe400000f0eff */
[----:B------:R-:W-:Y:S01]  /*1a40*/  LEA.HI.X.SX32 R23, R29, R27, 0x1, P1 ;  /* 0x0000001b1d177211 */ /* 0x000fe200008f0eff */
[----:B-1----:R-:W-:Y:S01]  /*1a50*/  IMAD R18, R0, 0x180, RZ ;  /* 0x0000018000127824 */ /* 0x002fe200078e02ff */
[----:B------:R1:W-:Y:S04]  /*1a60*/  STL.64 [R1+0x830], R14 ;  /* 0x0008300e01007387 */ /* 0x0003e80000100a00 */
[-C--:B------:R-:W-:Y:S01]  /*1a70*/  IADD3 R16, P0, R18, R26.reuse, RZ ;  /* 0x0000001a12107210 */ /* 0x080fe20007f1e0ff */
[----:B------:R-:W-:Y:S01]  /*1a80*/  STL.64 [R1+0x7d0], R10 ;  /* 0x0007d00a01007387 */ /* 0x000fe20000100a00 */
[----:B-1----:R-:W-:-:S03]  /*1a90*/  IADD3 R14, P6, R25, R26, RZ ;  /* 0x0000001a190e7210 */ /* 0x002fc60007fde0ff */
[----:B------:R1:W-:Y:S01]  /*1aa0*/  STL.64 [R1+0x710], R22 ;  /* 0x0007101601007387 */ /* 0x0003e20000100a00 */
[-C--:B------:R-:W-:Y:S02]  /*1ab0*/  LEA.HI.X.SX32 R17, R25, R27.reuse, 0x1, P0 ;  /* 0x0000001b19117211 */ /* 0x080fe400000f0eff */
[-C--:B------:R-:W-:Y:S01]  /*1ac0*/  LEA.HI.X.SX32 R15, R21, R27.reuse, 0x1, P6 ;  /* 0x0000001b150f7211 */ /* 0x080fe200030f0eff */
[----:B------:R-:W-:Y:S01]  /*1ad0*/  IMAD R21, R0, 0xc4, RZ ;  /* 0x000000c400157824 */ /* 0x000fe200078e02ff */
[----:B------:R-:W-:Y:S01]  /*1ae0*/  LEA.HI.X.SX32 R9, R18, R27, 0x1, P5 ;  /* 0x0000001b12097211 */ /* 0x000fe200028f0eff */
[C---:B------:R-:W-:Y:S02]  /*1af0*/  IMAD R25, R0.reuse, 0x31, RZ ;  /* 0x0000003100197824 */ /* 0x040fe400078e02ff */
[----:B------:R2:W-:Y:S01]  /*1b00*/  STL.64 [R1+0x5f0], R14 ;  /* 0x0005f00e01007387 */ /* 0x0005e20000100a00 */
[----:B-1----:R-:W-:-:S03]  /*1b10*/  IMAD R23, R0, 0x62, RZ ;  /* 0x0000006200177824 */ /* 0x002fc600078e02ff */
[----:B------:R1:W-:Y:S01]  /*1b20*/  STL.64 [R1+0x440], R16 ;  /* 0x0004401001007387 */ /* 0x0003e20000100a00 */
[C---:B------:R-:W-:Y:S01]  /*1b30*/  IMAD R2, R0.reuse, 0x188, RZ ;  /* 0x0000018800027824 */ /* 0x040fe200078e02ff */
[-C--:B--2---:R-:W-:Y:S02]  /*1b40*/  IADD3 R14, P6, R23, R26.reuse, RZ ;  /* 0x0000001a170e7210 */ /* 0x084fe40007fde0ff */
[----:B------:R2:W-:Y:S01]  /*1b50*/  STL.64 [R1+0x1c8], R8 ;  /* 0x0001c80801007387 */ /* 0x0005e20000100a00 */
[-C--:B-1----:R-:W-:Y:S02]  /*1b60*/  IADD3 R16, P0, R21, R26.reuse, RZ ;  /* 0x0000001a15107210 */ /* 0x082fe40007f1e0ff */
[-C--:B------:R-:W-:Y:S01]  /*1b70*/  LEA.HI.X.SX32 R15, R25, R27.reuse, 0x1, P6 ;  /* 0x0000001b190f7211 */ /* 0x080fe200030f0eff */
[----:B------:R-:W-:Y:S01]  /*1b80*/  IMAD R25, R0, 0x32, RZ ;  /* 0x0000003200197824 */ /* 0x000fe200078e02ff */
[----:B------:R-:W-:Y:S02]  /*1b90*/  LEA.HI.X.SX32 R17, R23, R27, 0x1, P0 ;  /* 0x0000001b17117211 */ /* 0x000fe400000f0eff */
[----:B--2---:R-:W-:Y:S01]  /*1ba0*/  IADD3 R8, P5, R2, R26, RZ ;  /* 0x0000001a02087210 */ /* 0x004fe20007fbe0ff */
[----:B------:R1:W-:Y:S01]  /*1bb0*/  STL.64 [R1+0x708], R14 ;  /* 0x0007080e01007387 */ /* 0x0003e20000100a00 */
[----:B------:R-:W-:-:S02]  /*1bc0*/  IMAD R18, R0, 0x350, RZ ;  /* 0x0000035000127824 */ /* 0x000fc400078e02ff */
[-C--:B------:R-:W-:Y:S01]  /*1bd0*/  LEA.HI.X.SX32 R9, R21, R27.reuse, 0x1, P5 ;  /* 0x0000001b15097211 */ /* 0x080fe200028f0eff */
[----:B------:R2:W-:Y:S01]  /*1be0*/  STL.64 [R1+0x5e0], R16 ;  /* 0x0005e01001007387 */ /* 0x0005e20000100a00 */
[C---:B------:R-:W-:Y:S02]  /*1bf0*/  IMAD R21, R0.reuse, 0x19, RZ ;  /* 0x0000001900157824 */ /* 0x040fe400078e02ff */
[----:B------:R-:W-:Y:S01]  /*1c00*/  IMAD R23, R0, 0x64, RZ ;  /* 0x0000006400177824 */ /* 0x000fe200078e02ff */
[----:B------:R-:W-:Y:S01]  /*1c10*/  LEA.HI.X.SX32 R7, R2, R27, 0x1, P3 ;  /* 0x0000001b02077211 */ /* 0x000fe200018f0eff */
[----:B------:R-:W-:Y:S01]  /*1c20*/  IMAD R29, R0, 0xc8, RZ ;  /* 0x000000c8001d7824 */ /* 0x000fe200078e02ff */
[----:B------:R3:W-:Y:S01]  /*1c30*/  STL.64 [R1+0x430], R8 ;  /* 0x0004300801007387 */ /* 0x0007e20000100a00 */
[-C--:B-1----:R-:W-:Y:S02]  /*1c40*/  IADD3 R14, P6, R18, R26.reuse, RZ ;  /* 0x0000001a120e7210 */ /* 0x082fe40007fde0ff */
[----:B--2---:R-:W-:Y:S01]  /*1c50*/  IADD3 R16, P0, R25, R26, RZ ;  /* 0x0000001a19107210 */ /* 0x004fe20007f1e0ff */
[----:B------:R-:W-:-:S03]  /*1c60*/  IMAD R18, R0, 0x190, RZ ;  /* 0x0000019000127824 */ /* 0x000fc600078e02ff */
[-C--:B------:R-:W-:Y:S02]  /*1c70*/  LEA.HI.X.SX32 R17, R21, R27.reuse, 0x1, P0 ;  /* 0x0000001b15117211 */ /* 0x080fe400000f0eff */
[-C--:B---3--:R-:W-:Y:S01]  /*1c80*/  IADD3 R8, P5, R23, R26.reuse, RZ ;  /* 0x0000001a17087210 */ /* 0x088fe20007fbe0ff */
[----:B------:R1:W-:Y:S01]  /*1c90*/  STL.64 [R1+0x1b0], R6 ;  /* 0x0001b00601007387 */ /* 0x0003e20000100a00 */
[C---:B------:R-:W-:Y:S02]  /*1ca0*/  IMAD R21, R0.reuse, 0x360, RZ ;  /* 0x0000036000157824 */ /* 0x040fe400078e02ff */
[-C--:B------:R-:W-:Y:S01]  /*1cb0*/  LEA.HI.X.SX32 R9, R25, R27.reuse, 0x1, P5 ;  /* 0x0000001b19097211 */ /* 0x080fe200028f0eff */
[----:B------:R2:W-:Y:S01]  /*1cc0*/  STL.64 [R1+0x7c8], R16 ;  /* 0x0007c81001007387 */ /* 0x0005e20000100a00 */
[----:B------:R-:W-:Y:S01]  /*1cd0*/  IMAD R25, R0, 0x66, RZ ;  /* 0x0000006600197824 */ /* 0x000fe200078e02ff */
[----:B------:R-:W-:Y:S02]  /*1ce0*/  LEA.HI.X.SX32 R13, R18, R27, 0x1, P2 ;  /* 0x0000001b120d7211 */ /* 0x000fe400010f0eff */
[----:B-1----:R-:W-:-:S02]  /*1cf0*/  IADD3 R6, P3, R29, R26, RZ ;  /* 0x0000001a1d067210 */ /* 0x002fc40007f7e0ff */
[-C--:B--2---:R-:W-:Y:S01]  /*1d00*/  IADD3 R16, P0, R18, R26.reuse, RZ ;  /* 0x0000001a12107210 */ /* 0x084fe20007f1e0ff */
[----:B------:R1:W-:Y:S01]  /*1d10*/  STL.64 [R1+0x700], R8 ;  /* 0x0007000801007387 */ /* 0x0003e20000100a00 */
[-C--:B------:R-:W-:Y:S01]  /*1d20*/  LEA.HI.X.SX32 R7, R23, R27.reuse, 0x1, P3 ;  /* 0x0000001b17077211 */ /* 0x080fe200018f0eff */
[C---:B------:R-:W-:Y:S01]  /*1d30*/  IMAD R23, R0.reuse, 0xcc, RZ ;  /* 0x000000cc00177824 */ /* 0x040fe200078e02ff */
[----:B------:R-:W-:Y:S01]  /*1d40*/  LEA.HI.X.SX32 R17, R29, R27, 0x1, P0 ;  /* 0x0000001b1d117211 */ /* 0x000fe200000f0eff */
[C---:B------:R-:W-:Y:S02]  /*1d50*/  IMAD R29, R0.reuse, 0x33, RZ ;  /* 0x00000033001d7824 */ /* 0x040fe400078e02ff */
[----:B------:R2:W-:Y:S01]  /*1d60*/  STL.64 [R1+0x5d8], R6 ;  /* 0x0005d80601007387 */ /* 0x0005e20000100a00 */
[-C--:B-1----:R-:W-:Y:S01]  /*1d70*/  IADD3 R8, P5, R21, R26.reuse, RZ ;  /* 0x0000001a15087210 */ /* 0x082fe20007fbe0ff */
[----:B------:R-:W-:Y:S02]  /*1d80*/  IMAD R21, R0, 0x198, RZ ;  /* 0x0000019800157824 */ /* 0x000fe400078e02ff */
[----:B------:R1:W-:Y:S01]  /*1d90*/  STL.64 [R1+0x420], R16 ;  /* 0x0004201001007387 */ /* 0x0003e20000100a00 */
[----:B--2---:R-:W-:-:S03]  /*1da0*/  IADD3 R6, P3, R25, R26, RZ ;  /* 0x0000001a19067210 */ /* 0x004fc60007f7e0ff */
[----:B------:R2:W-:Y:S01]  /*1db0*/  STL.64 [R1+0x198], R12 ;  /* 0x0001980c01007387 */ /* 0x0005e20000100a00 */
[-C--:B------:R-:W-:Y:S02]  /*1dc0*/  LEA.HI.X.SX32 R7, R29, R27.reuse, 0x1, P3 ;  /* 0x0000001b1d077211 */ /* 0x080fe400018f0eff */
[-C--:B-1----:R-:W-:Y:S01]  /*1dd0*/  IADD3 R16, P0, R23, R26.reuse, RZ ;  /* 0x0000001a17107210 */ /* 0x082fe20007f1e0ff */
[C---:B------:R-:W-:Y:S01]  /*1de0*/  IMAD R29, R0.reuse, 0x1a, RZ ;  /* 0x0000001a001d7824 */ /* 0x040fe200078e02ff */
[----:B--2---:R-:W-:Y:S02]  /*1df0*/  IADD3 R12, P2, R21, R26, RZ ;  /* 0x0000001a150c7210 */ /* 0x004fe40007f5e0ff */
[-C--:B------:R-:W-:Y:S01]  /*1e00*/  LEA.HI.X.SX32 R17, R25, R27.reuse, 0x1, P0 ;  /* 0x0000001b19117211 */ /* 0x080fe200000f0eff */
[C---:B------:R-:W-:Y:S01]  /*1e10*/  IMAD R25, R0.reuse, 0x34, RZ ;  /* 0x0000003400197824 */ /* 0x040fe200078e02ff */
[----:B------:R-:W-:Y:S01]  /*1e20*/  LEA.HI.X.SX32 R13, R23, R27, 0x1, P2 ;  /* 0x0000001b170d7211 */ /* 0x000fe200010f0eff */
[----:B------:R1:W-:Y:S01]  /*1e30*/  STL.64 [R1+0x6f8], R6 ;  /* 0x0006f80601007387 */ /* 0x0003e20000100a00 */
[----:B------:R-:W-:-:S02]  /*1e40*/  IMAD R18, R0, 0x370, RZ ;  /* 0x0000037000127824 */ /* 0x000fc400078e02ff */
[----:B------:R-:W-:Y:S01]  /*1e50*/  IMAD R2, R0, 0xd, RZ ;  /* 0x0000000d00027824 */ /* 0x000fe200078e02ff */
[----:B------:R2:W-:Y:S01]  /*1e60*/  STL.64 [R1+0x5c8], R16 ;  /* 0x0005c81001007387 */ /* 0x0005e20000100a00 */
[----:B------:R-:W-:-:S03]  /*1e70*/  LEA.HI.X.SX32 R5, R21, R27, 0x1, P4 ;  /* 0x0000001b15057211 */ /* 0x000fc600020f0eff */
[----:B------:R3:W-:Y:S01]  /*1e80*/  STL.64 [R1+0x410], R12 ;  /* 0x0004100c01007387 */ /* 0x0007e20000100a00 */
[----:B------:R-:W-:Y:S01]  /*1e90*/  IMAD R23, R0, 0x68, RZ ;  /* 0x0000006800177824 */ /* 0x000fe200078e02ff */
[-C--:B-1----:R-:W-:Y:S02]  /*1ea0*/  IADD3 R6, P3, R18, R26.reuse, RZ ;  /* 0x0000001a12067210 */ /* 0x082fe40007f7e0ff */
[-C--:B--2---:R-:W-:Y:S02]  /*1eb0*/  IADD3 R16, P0, R29, R26.reuse, RZ ;  /* 0x0000001a1d107210 */ /* 0x084fe40007f1e0ff */
[----:B---3--:R-:W-:Y:S01]  /*1ec0*/  IADD3 R12, P2, R25, R26, RZ ;  /* 0x0000001a190c7210 */ /* 0x008fe20007f5e0ff */
[----:B------:R-:W-:Y:S01]  /*1ed0*/  IMAD R18, R0, 0xd0, RZ ;  /* 0x000000d000127824 */ /* 0x000fe200078e02ff */
        /* <DEDUP_REMOVED lines=12> */
[----:B------:R-:W-:Y:S01]  /*1fa0*/  LEA.HI.X.SX32 R17, R23, R27, 0x1, P0 ;  /* 0x0000001b17117211 */ /* 0x000fe200000f0eff */
[----:B------:R-:W-:Y:S01]  /*1fb0*/  IMAD R23, R0, 0xd4, RZ ;  /* 0x000000d400177824 */ /* 0x000fe200078e02ff */
[----:B------:R-:W-:-:S02]  /*1fc0*/  IADD3 R10, P1, R11, R26, RZ ;  /* 0x0000001a0b0a7210 */ /* 0x000fc40007f3e0ff */
[-C--:B------:R-:W-:Y:S01]  /*1fd0*/  LEA.HI.X.SX32 R13, R18, R27.reuse, 0x1, P2 ;  /* 0x0000001b120d7211 */ /* 0x080fe200010f0eff */
[----:B------:R-:W-:Y:S01]  /*1fe0*/  STL.64 [R1+0x6f0], R4 ;  /* 0x0006f00401007387 */ /* 0x000fe20000100a00 */
[C---:B------:R-:W-:Y:S01]  /*1ff0*/  IMAD R18, R0.reuse, 0x35, RZ ;  /* 0x0000003500127824 */ /* 0x040fe200078e02ff */
[----:B------:R-:W-:Y:S01]  /*2000*/  LEA.HI.X.SX32 R11, R21, R27, 0x1, P1 ;  /* 0x0000001b150b7211 */ /* 0x000fe200008f0eff */
[C---:B------:R-:W-:Y:S01]  /*2010*/  IMAD R29, R0.reuse, 0x3fe, RZ ;  /* 0x000003fe001d7824 */ /* 0x040fe200078e02ff */
[----:B------:R1:W-:Y:S01]  /*2020*/  STL.64 [R1+0x5c0], R16 ;  /* 0x0005c01001007387 */ /* 0x0003e20000100a00 */
[----:B------:R-:W-:-:S03]  /*2030*/  IMAD R2, R0, 0x1a8, RZ ;  /* 0x000001a800027824 */ /* 0x000fc600078e02ff */
[----:B------:R2:W-:Y:S04]  /*2040*/  STL.64 [R1+0x400], R12 ;  /* 0x0004000c01007387 */ /* 0x0005e80000100a00 */
[----:B------:R3:W-:Y:S01]  /*2050*/  STL.64 [R1+0x168], R10 ;  /* 0x0001680a01007387 */ /* 0x0007e20000100a00 */
[-C--:B-1----:R-:W-:Y:S02]  /*2060*/  IADD3 R16, P0, R25, R26.reuse, RZ ;  /* 0x0000001a19107210 */ /* 0x082fe40007f1e0ff */
[-C--:B--2---:R-:W-:Y:S02]  /*2070*/  IADD3 R12, P2, R23, R26.reuse, RZ ;  /* 0x0000001a170c7210 */ /* 0x084fe40007f5e0ff */
[----:B------:R-:W-:Y:S02]  /*2080*/  LEA.HI.X.SX32 R17, R18, R27, 0x1, P0 ;  /* 0x0000001b12117211 */ /* 0x000fe400000f0eff */
[-C--:B------:R-:W-:Y:S01]  /*2090*/  IADD3 R4, P4, R29, R26.reuse, RZ ;  /* 0x0000001a1d047210 */ /* 0x080fe20007f9e0ff */
[----:B------:R-:W-:Y:S01]  /*20a0*/  IMAD R29, R0, 0x36, RZ ;  /* 0x00000036001d7824 */ /* 0x000fe200078e02ff */
[----:B---3--:R-:W-:-:S02]  /*20b0*/  IADD3 R10, P1, R2, R26, RZ ;  /* 0x0000001a020a7210 */ /* 0x008fc40007f3e0ff */
[-C--:B------:R-:W-:Y:S01]  /*20c0*/  LEA.HI.X.SX32 R13, R25, R27.reuse, 0x1, P2 ;  /* 0x0000001b190d7211 */ /* 0x080fe200010f0eff */
[C---:B------:R-:W-:Y:S01]  /*20d0*/  IMAD R21, R0.reuse, 0x380, RZ ;  /* 0x0000038000157824 */ /* 0x040fe200078e02ff */
[----:B------:R-:W-:Y:S01]  /*20e0*/  STL.64 [R1+0x6e8], R16 ;  /* 0x0006e81001007387 */ /* 0x000fe20000100a00 */
[-C--:B------:R-:W-:Y:S01]  /*20f0*/  LEA.HI.X.SX32 R11, R23, R27.reuse, 0x1, P1 ;  /* 0x0000001b170b7211 */ /* 0x080fe200008f0eff */
[C---:B------:R-:W-:Y:S02]  /*2100*/  IMAD R23, R0.reuse, 0x1b, RZ ;  /* 0x0000001b00177824 */ /* 0x040fe400078e02ff */
[----:B------:R1:W-:Y:S01]  /*2110*/  STL.64 [R1+0x5b0], R12 ;  /* 0x0005b00c01007387 */ /* 0x0003e20000100a00 */
[C---:B------:R-:W-:Y:S01]  /*2120*/  IMAD R25, R0.reuse, 0x6c, RZ ;  /* 0x0000006c00197824 */ /* 0x040fe200078e02ff */
[-C--:B------:R-:W-:Y:S01]  /*2130*/  IADD3 R18, P0, R21, R26.reuse, RZ ;  /* 0x0000001a15127210 */ /* 0x080fe20007f1e0ff */
[----:B------:R-:W-:Y:S01]  /*2140*/  IMAD R21, R0, 0xd8, RZ ;  /* 0x000000d800157824 */ /* 0x000fe200078e02ff */
[----:B------:R-:W-:Y:S01]  /*2150*/  LEA.HI.X.SX32 R15, R2, R27, 0x1, P6 ;  /* 0x0000001b020f7211 */ /* 0x000fe200030f0eff */
[----:B------:R2:W-:Y:S01]  /*2160*/  STL.64 [R1+0x3f0], R10 ;  /* 0x0003f00a01007387 */ /* 0x0005e20000100a00 */
[----:B-1----:R-:W-:-:S02]  /*2170*/  IADD3 R12, P2, R29, R26, RZ ;  /* 0x0000001a1d0c7210 */ /* 0x002fc40007f5e0ff */
[----:B------:R-:W-:Y:S02]  /*2180*/  IADD3 R16, P1, R25, R26, RZ ;  /* 0x0000001a19107210 */ /* 0x000fe40007f3e0ff */
[-C--:B------:R-:W-:Y:S01]  /*2190*/  LEA.HI.X.SX32 R13, R23, R27.reuse, 0x1, P2 ;  /* 0x0000001b170d7211 */ /* 0x080fe200010f0eff */
[C---:B--2---:R-:W-:Y:S01]  /*21a0*/  IMAD R11, R0.reuse, 0x1b0, RZ ;  /* 0x000001b0000b7824 */ /* 0x044fe200078e02ff */
[----:B------:R1:W-:Y:S01]  /*21b0*/  STL.64 [R1+0x150], R14 ;  /* 0x0001500e01007387 */ /* 0x0003e20000100a00 */
[-C--:B------:R-:W-:Y:S01]  /*21c0*/  LEA.HI.X.SX32 R17, R29, R27.reuse, 0x1, P1 ;  /* 0x0000001b1d117211 */ /* 0x080fe200008f0eff */
[C---:B------:R-:W-:Y:S02]  /*21d0*/  IMAD R23, R0.reuse, 0x390, RZ ;  /* 0x0000039000177824 */ /* 0x040fe400078e02ff */
[----:B------:R2:W-:Y:S01]  /*21e0*/  STL.64 [R1+0x7b8], R12 ;  /* 0x0007b80c01007387 */ /* 0x0005e20000100a00 */
[----:B------:R-:W-:Y:S01]  /*21f0*/  IMAD R29, R0, 0x6e, RZ ;  /* 0x0000006e001d7824 */ /* 0x000fe200078e02ff */
[----:B------:R-:W-:-:S02]  /*2200*/  LEA.HI.X.SX32 R9, R11, R27, 0x1, P5 ;  /* 0x0000001b0b097211 */ /* 0x000fc400028f0eff */
[-C--:B-1----:R-:W-:Y:S02]  /*2210*/  IADD3 R14, P6, R21, R26.reuse, RZ ;  /* 0x0000001a150e7210 */ /* 0x082fe40007fde0ff */
[-C--:B--2---:R-:W-:Y:S01]  /*2220*/  IADD3 R12, P2, R11, R26.reuse, RZ ;  /* 0x0000001a0b0c7210 */ /* 0x084fe20007f5e0ff */
[----:B------:R1:W-:Y:S01]  /*2230*/  STL.64 [R1+0x6e0], R16 ;  /* 0x0006e01001007387 */ /* 0x0003e20000100a00 */
[-C--:B------:R-:W-:Y:S01]  /*2240*/  LEA.HI.X.SX32 R15, R25, R27.reuse, 0x1, P6 ;  /* 0x0000001b190f7211 */ /* 0x080fe200030f0eff */
[C---:B------:R-:W-:Y:S01]  /*2250*/  IMAD R25, R0.reuse, 0xdc, RZ ;  /* 0x000000dc00197824 */ /* 0x040fe200078e02ff */
[----:B------:R-:W-:Y:S01]  /*2260*/  LEA.HI.X.SX32 R13, R21, R27, 0x1, P2 ;  /* 0x0000001b150d7211 */ /* 0x000fe200010f0eff */
[C---:B------:R-:W-:Y:S02]  /*2270*/  IMAD R21, R0.reuse, 0x37, RZ ;  /* 0x0000003700157824 */ /* 0x040fe400078e02ff */
[----:B------:R2:W-:Y:S01]  /*2280*/  STL.64 [R1+0x5a8], R14 ;  /* 0x0005a80e01007387 */ /* 0x0005e20000100a00 */
[----:B-1----:R-:W-:Y:S01]  /*2290*/  IADD3 R16, P1, R23, R26, RZ ;  /* 0x0000001a17107210 */ /* 0x002fe20007f3e0ff */
[----:B------:R-:W-:-:S02]  /*22a0*/  IMAD R23, R0, 0x1b8, RZ ;  /* 0x000001b800177824 */ /* 0x000fc400078e02ff */
        /* <DEDUP_REMOVED lines=9> */
[-C--:B------:R-:W-:Y:S01]  /*2340*/  LEA.HI.X.SX32 R9, R25, R27.reuse, 0x1, P5 ;  /* 0x0000001b19097211 */ /* 0x080fe200028f0eff */
[C---:B------:R-:W-:Y:S01]  /*2350*/  IMAD R2, R0.reuse, 0x1c, RZ ;  /* 0x0000001c00027824 */ /* 0x040fe200078e02ff */
[----:B------:R1:W-:Y:S01]  /*2360*/  STL.64 [R1+0x6d8], R14 ;  /* 0x0006d80e01007387 */ /* 0x0003e20000100a00 */
[----:B------:R-:W-:Y:S01]  /*2370*/  IMAD R25, R0, 0x1ff, RZ ;  /* 0x000001ff00197824 */ /* 0x000fe200078e02ff */
[----:B------:R-:W-:-:S02]  /*2380*/  LEA.HI.X.SX32 R7, R23, R27, 0x1, P3 ;  /* 0x0000001b17077211 */ /* 0x000fc400018f0eff */
[----:B------:R2:W-:Y:S01]  /*2390*/  STL.64 [R1+0x598], R12 ;  /* 0x0005980c01007387 */ /* 0x0005e20000100a00 */
[----:B------:R-:W-:-:S03]  /*23a0*/  IMAD R23, R0, 0x38, RZ ;  /* 0x0000003800177824 */ /* 0x000fc600078e02ff */
[----:B------:R3:W-:Y:S01]  /*23b0*/  STL.64 [R1+0x3d0], R8 ;  /* 0x0003d00801007387 */ /* 0x0007e20000100a00 */
[-C--:B-1----:R-:W-:Y:S01]  /*23c0*/  IADD3 R14, P2, R21, R26.reuse, RZ ;  /* 0x0000001a150e7210 */ /* 0x082fe20007f5e0ff */
[----:B------:R-:W-:Y:S01]  /*23d0*/  IMAD R21, R0, 0x7, RZ ;  /* 0x0000000700157824 */ /* 0x000fe200078e02ff */
[-C--:B------:R-:W-:Y:S02]  /*23e0*/  LEA.HI.X.SX32 R5, R25, R27.reuse, 0x1, P4 ;  /* 0x0000001b19057211 */ /* 0x080fe400020f0eff */
[-C--:B--2---:R-:W-:Y:S02]  /*23f0*/  IADD3 R12, P3, R2, R26.reuse, RZ ;  /* 0x0000001a020c7210 */ /* 0x084fe40007f7e0ff */
[----:B---3--:R-:W-:Y:S01]  /*2400*/  IADD3 R8, P5, R20, R26, RZ ;  /* 0x0000001a14087210 */ /* 0x008fe20007fbe0ff */
[----:B------:R1:W-:Y:S01]  /*2410*/  STL.64 [R1+0x120], R6 ;  /* 0x0001200601007387 */ /* 0x0003e20000100a00 */
[----:B------:R-:W-:Y:S01]  /*2420*/  IMAD R25, R0, 0x70, RZ ;  /* 0x0000007000197824 */ /* 0x000fe200078e02ff */
[----:B------:R-:W-:-:S02]  /*2430*/  LEA.HI.X.SX32 R13, R20, R27, 0x1, P3 ;  /* 0x0000001b140d7211 */ /* 0x000fc400018f0eff */
[-C--:B------:R-:W-:Y:S01]  /*2440*/  LEA.HI.X.SX32 R9, R21, R27.reuse, 0x1, P5 ;  /* 0x0000001b15097211 */ /* 0x080fe200028f0eff */
[C---:B------:R-:W-:Y:S01]  /*2450*/  IMAD R29, R0.reuse, 0xe0, RZ ;  /* 0x000000e0001d7824 */ /* 0x040fe200078e02ff */
[----:B------:R-:W-:Y:S01]  /*2460*/  STL.64 [R1+0x1918], R4 ;  /* 0x0019180401007387 */ /* 0x000fe20000100a00 */
[----:B------:R-:W-:Y:S01]  /*2470*/  IMAD R21, R0, 0x1c0, RZ ;  /* 0x000001c000157824 */ /* 0x000fe200078e02ff */
[-C--:B-1----:R-:W-:Y:S02]  /*2480*/  IADD3 R6, P4, R23, R26.reuse, RZ ;  /* 0x0000001a17067210 */ /* 0x082fe40007f9e0ff */
[----:B------:R1:W-:Y:S02]  /*2490*/  STL.64 [R1+0x858], R8 ;  /* 0x0008580801007387 */ /* 0x0003e40000100a00 */
[----:B------:R-:W-:Y:S02]  /*24a0*/  LEA.HI.X.SX32 R7, R2, R27, 0x1, P4 ;  /* 0x0000001b02077211 */ /* 0x000fe400020f0eff */
[----:B------:R2:W-:Y:S04]  /*24b0*/  STL.64 [R1+0x820], R12 ;  /* 0x0008200c01007387 */ /* 0x0005e80000100a00 */
[----:B------:R3:W-:Y:S01]  /*24c0*/  STL.64 [R1+0x7b0], R6 ;  /* 0x0007b00601007387 */ /* 0x0007e20000100a00 */
[----:B-1----:R-:W-:-:S02]  /*24d0*/  IADD3 R8, P5, R25, R26, RZ ;  /* 0x0000001a19087210 */ /* 0x002fc40007fbe0ff */
[-C--:B--2---:R-:W-:Y:S02]  /*24e0*/  IADD3 R12, P3, R29, R26.reuse, RZ ;  /* 0x0000001a1d0c7210 */ /* 0x084fe40007f7e0ff */
[-C--:B------:R-:W-:Y:S01]  /*24f0*/  LEA.HI.X.SX32 R9, R23, R27.reuse, 0x1, P5 ;  /* 0x0000001b17097211 */ /* 0x080fe200028f0eff */
[C---:B------:R-:W-:Y:S01]  /*2500*/  IMAD R23, R0.reuse, 0x72, RZ ;  /* 0x0000007200177824 */ /* 0x040fe200078e02ff */
[----:B---3--:R-:W-:Y:S02]  /*2510*/  IADD3 R6, P4, R21, R26, RZ ;  /* 0x0000001a15067210 */ /* 0x008fe40007f9e0ff */
[-C--:B------:R-:W-:Y:S01]  /*2520*/  LEA.HI.X.SX32 R13, R25, R27.reuse, 0x1, P3 ;  /* 0x0000001b190d7211 */ /* 0x080fe200018f0eff */
[----:B------:R-:W-:Y:S01]  /*2530*/  STL.64 [R1+0x6d0], R8 ;  /* 0x0006d00801007387 */ /* 0x000fe20000100a00 */
[-C--:B------:R-:W-:Y:S01]  /*2540*/  LEA.HI.X.SX32 R7, R29, R27.reuse, 0x1, P4 ;  /* 0x0000001b1d077211 */ /* 0x080fe200020f0eff */
[C---:B------:R-:W-:Y:S01]  /*2550*/  IMAD R29, R0.reuse, 0x39, RZ ;  /* 0x00000039001d7824 */ /* 0x040fe200078e02ff */
[----:B------:R-:W-:Y:S01]  /*2560*/  LEA.HI.X.SX32 R19, R21, R27, 0x1, P0 ;  /* 0x0000001b15137211 */ /* 0x000fe200000f0eff */
[----:B------:R1:W-:Y:S01]  /*2570*/  STL.64 [R1+0x590], R12 ;  /* 0x0005900c01007387 */ /* 0x0003e20000100a00 */
[----:B------:R-:W-:-:S02]  /*2580*/  IMAD R25, R0, 0xe4, RZ ;  /* 0x000000e400197824 */ /* 0x000fc400078e02ff */
[C---:B------:R-:W-:Y:S01]  /*2590*/  IMAD R20, R0.reuse, 0x1c8, RZ ;  /* 0x000001c800147824 */ /* 0x040fe200078e02ff */
[----:B------:R2:W-:Y:S01]  /*25a0*/  STL.64 [R1+0x3c0], R6 ;  /* 0x0003c00601007387 */ /* 0x0005e20000100a00 */
[C---:B------:R-:W-:Y:S01]  /*25b0*/  IMAD R21, R0.reuse, 0x3d0, RZ ;  /* 0x000003d000157824 */ /* 0x040fe200078e02ff */
[-C--:B-1----:R-:W-:Y:S02]  /*25c0*/  IADD3 R12, P3, R23, R26.reuse, RZ ;  /* 0x0000001a170c7210 */ /* 0x082fe40007f7e0ff */
[----:B------:R1:W-:Y:S02]  /*25d0*/  STL.64 [R1+0x108], R18 ;  /* 0x0001081201007387 */ /* 0x0003e40000100a00 */
[----:B------:R-:W-:Y:S02]  /*25e0*/  LEA.HI.X.SX32 R13, R29, R27, 0x1, P3 ;  /* 0x0000001b1d0d7211 */ /* 0x000fe400018f0eff */
[----:B--2---:R-:W-:Y:S01]  /*25f0*/  IADD3 R6, P4, R25, R26, RZ ;  /* 0x0000001a19067210 */ /* 0x004fe20007f9e0ff */
[----:B------:R-:W-:-:S02]  /*2600*/  IMAD R2, R0, 0x3c0, RZ ;  /* 0x000003c000027824 */ /* 0x000fc400078e02ff */
[----:B------:R2:W-:Y:S01]  /*2610*/  STL.64 [R1+0x6c8], R12 ;  /* 0x0006c80c01007387 */ /* 0x0005e20000100a00 */
[----:B------:R-:W-:Y:S02]  /*2620*/  LEA.HI.X.SX32 R7, R23, R27, 0x1, P4 ;  /* 0x0000001b17077211 */ /* 0x000fe400020f0eff */
[----:B-1----:R-:W-:Y:S01]  /*2630*/  IADD3 R18, P0, R20, R26, RZ ;  /* 0x0000001a14127210 */ /* 0x002fe20007f1e0ff */
[----:B------:R-:W-:-:S03]  /*2640*/  IMAD R29, R0, 0x3a, RZ ;  /* 0x0000003a001d7824 */ /* 0x000fc600078e02ff */
[-C--:B------:R-:W-:Y:S02]  /*2650*/  LEA.HI.X.SX32 R19, R25, R27.reuse, 0x1, P0 ;  /* 0x0000001b19137211 */ /* 0x080fe400000f0eff */
[-C--:B--2---:R-:W-:Y:S01]  /*2660*/  IADD3 R12, P3, R21, R26.reuse, RZ ;  /* 0x0000001a150c7210 */ /* 0x084fe20007f7e0ff */
[C---:B------:R-:W-:Y:S01]  /*2670*/  IMAD R21, R0.reuse, 0x74, RZ ;  /* 0x0000007400157824 */ /* 0x040fe200078e02ff */
[----:B------:R1:W-:Y:S01]  /*2680*/  STL.64 [R1+0x580], R6 ;  /* 0x0005800601007387 */ /* 0x0003e20000100a00 */
[----:B------:R-:W-:Y:S01]  /*2690*/  IMAD R25, R0, 0x1d, RZ ;  /* 0x0000001d00197824 */ /* 0x000fe200078e02ff */
[-C--:B------:R-:W-:Y:S01]  /*26a0*/  IADD3 R8, P5, R2, R26.reuse, RZ ;  /* 0x0000001a02087210 */ /* 0x080fe20007fbe0ff */
[----:B------:R-:W-:Y:S01]  /*26b0*/  IMAD R2, R0, 0xe8, RZ ;  /* 0x000000e800027824 */ /* 0x000fe200078e02ff */
[----:B------:R2:W-:Y:S01]  /*26c0*/  STL.64 [R1+0x3b0], R18 ;  /* 0x0003b01201007387 */ /* 0x0005e20000100a00 */
[----:B------:R-:W-:Y:S01]  /*26d0*/  LEA.HI.X.SX32 R17, R20, R27, 0x1, P1 ;  /* 0x0000001b14117211 */ /* 0x000fe200008f0eff */
[----:B------:R-:W-:Y:S01]  /*26e0*/  IMAD R23, R0, 0x1d0, RZ ;  /* 0x000001d000177824 */ /* 0x000fe200078e02ff */
[----:B-1----:R-:W-:-:S02]  /*26f0*/  IADD3 R6, P4, R29, R26, RZ ;  /* 0x0000001a1d067210 */ /* 0x002fc40007f9e0ff */
[-C--:B--2---:R-:W-:Y:S01]  /*2700*/  IADD3 R18, P0, R21, R26.reuse, RZ ;  /* 0x0000001a15127210 */ /* 0x084fe20007f1e0ff */
[----:B------:R1:W-:Y:S01]  /*2710*/  STL.64 [R1+0xf0], R16 ;  /* 0x0000f01001007387 */ /* 0x0003e20000100a00 */
[-C--:B------:R-:W-:Y:S02]  /*2720*/  LEA.HI.X.SX32 R7, R25, R27.reuse, 0x1, P4 ;  /* 0x0000001b19077211 */ /* 0x080fe400020f0eff */
[----:B------:R-:W-:Y:S01]  /*2730*/  LEA.HI.X.SX32 R19, R29, R27, 0x1, P0 ;  /* 0x0000001b1d137211 */ /* 0x000fe200000f0eff */
[----:B------:R-:W-:Y:S02]  /*2740*/  IMAD R11, R0, 0x3a0, RZ ;  /* 0x000003a0000b7824 */ /* 0x000fe400078e02ff */
[----:B------:R2:W-:Y:S01]  /*2750*/  STL.64 [R1+0x7a8], R6 ;  /* 0x0007a80601007387 */ /* 0x0005e20000100a00 */
[----:B-1----:R-:W-:-:S03]  /*2760*/  IADD3 R16, P1, R2, R26, RZ ;  /* 0x0000001a02107210 */ /* 0x002fc60007f3e0ff */
[----:B------:R1:W-:Y:S01]  /*2770*/  STL.64 [R1+0x6c0], R18 ;  /* 0x0006c01201007387 */ /* 0x0003e20000100a00 */
[-C--:B------:R-:W-:Y:S02]  /*2780*/  LEA.HI.X.SX32 R17, R21, R27.reuse, 0x1, P1 ;  /* 0x0000001b15117211 */ /* 0x080fe400008f0eff */
[-C--:B--2---:R-:W-:Y:S01]  /*2790*/  IADD3 R6, P4, R23, R26.reuse, RZ ;  /* 0x0000001a17067210 */ /* 0x084fe20007f9e0ff */
[----:B------:R-:W-:Y:S01]  /*27a0*/  IMAD R21, R0, 0xec, RZ ;  /* 0x000000ec00157824 */ /* 0x000fe200078e02ff */
[-C--:B------:R-:W-:Y:S01]  /*27b0*/  IADD3 R10, P6, R11, R26.reuse, RZ ;  /* 0x0000001a0b0a7210 */ /* 0x080fe20007fde0ff */
[----:B------:R2:W-:Y:S01]  /*27c0*/  STL.64 [R1+0x578], R16 ;  /* 0x0005781001007387 */ /* 0x0005e20000100a00 */
[-C--:B------:R-:W-:Y:S01]  /*27d0*/  LEA.HI.X.SX32 R7, R2, R27.reuse, 0x1, P4 ;  /* 0x0000001b02077211 */ /* 0x080fe200020f0eff */
[C---:B-1----:R-:W-:Y:S02]  /*27e0*/  IMAD R18, R0.reuse, 0x76, RZ ;  /* 0x0000007600127824 */ /* 0x042fe400078e02ff */
[C---:B------:R-:W-:Y:S01]  /*27f0*/  IMAD R2, R0.reuse, 0x3b, RZ ;  /* 0x0000003b00027824 */ /* 0x040fe200078e02ff */
[-C--:B------:R-:W-:Y:S01]  /*2800*/  LEA.HI.X.SX32 R11, R23, R27.reuse, 0x1, P6 ;  /* 0x0000001b170b7211 */ /* 0x080fe200030f0eff */
[----:B------:R-:W-:Y:S01]  /*2810*/  IMAD R29, R0, 0x1d8, RZ ;  /* 0x000001d8001d7824 */ /* 0x000fe200078e02ff */
[-C--:B--2---:R-:W-:Y:S01]  /*2820*/  IADD3 R16, P1, R18, R26.reuse, RZ ;  /* 0x0000001a12107210 */ /* 0x084fe20007f3e0ff */
[----:B------:R1:W-:Y:S03]  /*2830*/  STL.64 [R1+0x398], R6 ;  /* 0x0003980601007387 */ /* 0x0003e60000100a00 */
[----:B------:R-:W-:Y:S01]  /*2840*/  LEA.HI.X.SX32 R17, R2, R27, 0x1, P1 ;  /* 0x0000001b02117211 */ /* 0x000fe200008f0eff */
[----:B------:R2:W-:Y:S04]  /*2850*/  STL.64 [R1+0xd8], R10 ;  /* 0x0000d80a01007387 */ /* 0x0005e80000100a00 */
[----:B------:R3:W-:Y:S01]  /*2860*/  STL.64 [R1+0x6b8], R16 ;  /* 0x0006b81001007387 */ /* 0x0007e20000100a00 */
[----:B-1----:R-:W-:-:S02]  /*2870*/  IADD3 R6, P4, R21, R26, RZ ;  /* 0x0000001a15067210 */ /* 0x002fc40007f9e0ff */
[-C--:B--2---:R-:W-:Y:S02]  /*2880*/  IADD3 R10, P6, R29, R26.reuse, RZ ;  /* 0x0000001a1d0a7210 */ /* 0x084fe40007fde0ff */
[-C--:B------:R-:W-:Y:S01]  /*2890*/  LEA.HI.X.SX32 R7, R18, R27.reuse, 0x1, P4 ;  /* 0x0000001b12077211 */ /* 0x080fe200020f0eff */
[C---:B---3--:R-:W-:Y:S01]  /*28a0*/  IMAD R17, R0.reuse, 0x1e, RZ ;  /* 0x0000001e00117824 */ /* 0x048fe200078e02ff */
[-C--:B------:R-:W-:Y:S01]  /*28b0*/  LEA.HI.X.SX32 R11, R21, R27.reuse, 0x1, P6 ;  /* 0x0000001b150b7211 */ /* 0x080fe200030f0eff */
[C---:B------:R-:W-:Y:S02]  /*28c0*/  IMAD R18, R0.reuse, 0x3c, RZ ;  /* 0x0000003c00127824 */ /* 0x040fe400078e02ff */
[----:B------:R1:W-:Y:S01]  /*28d0*/  STL.64 [R1+0x570], R6 ;  /* 0x0005700601007387 */ /* 0x0003e20000100a00 */
[C---:B------:R-:W-:Y:S01]  /*28e0*/  IMAD R16, R0.reuse, 0xf, RZ ;  /* 0x0000000f00107824 */ /* 0x040fe200078e02ff */
[----:B------:R-:W-:Y:S01]  /*28f0*/  LEA.HI.X.SX32 R15, R29, R27, 0x1, P2 ;  /* 0x0000001b1d0f7211 */ /* 0x000fe200010f0eff */
[C---:B------:R-:W-:Y:S01]  /*2900*/  IMAD R21, R0.reuse, 0x78, RZ ;  /* 0x0000007800157824 */ /* 0x040fe200078e02ff */
[----:B------:R2:W-:Y:S01]  /*2910*/  STL.64 [R1+0x388], R10 ;  /* 0x0003880a01007387 */ /* 0x0005e20000100a00 */
[----:B------:R-:W-:Y:S01]  /*2920*/  IMAD R2, R0, 0xf0, RZ ;  /* 0x000000f000027824 */ /* 0x000fe200078e02ff */
[----:B-1----:R-:W-:-:S02]  /*2930*/  IADD3 R6, P4, R17, R26, RZ ;  /* 0x0000001a11067210 */ /* 0x002fc40007f9e0ff */
[----:B--2---:R-:W-:Y:S02]  /*2940*/  IADD3 R10, P6, R18, R26, RZ ;  /* 0x0000001a120a7210 */ /* 0x004fe40007fde0ff */
[-C--:B------:R-:W-:Y:S01]  /*2950*/  LEA.HI.X.SX32 R7, R16, R27.reuse, 0x1, P4 ;  /* 0x0000001b10077211 */ /* 0x080fe200020f0eff */
[----:B------:R1:W-:Y:S01]  /*2960*/  STL.64 [R1+0xc0], R14 ;  /* 0x0000c00e01007387 */ /* 0x0003e20000100a00 */
[----:B------:R-:W-:Y:S01]  /*2970*/  LEA.HI.X.SX32 R11, R17, R27, 0x1, P6 ;  /* 0x0000001b110b7211 */ /* 0x000fe200030f0eff */
[C---:B------:R-:W-:Y:S02]  /*2980*/  IMAD R29, R0.reuse, 0x1e0, RZ ;  /* 0x000001e0001d7824 */ /* 0x040fe400078e02ff */
[----:B------:R2:W-:Y:S01]  /*2990*/  STL.64 [R1+0x818], R6 ;  /* 0x0008180601007387 */ /* 0x0005e20000100a00 */
[----:B------:R-:W-:-:S03]  /*29a0*/  IMAD R17, R0, 0x202, RZ ;  /* 0x0000020200117824 */ /* 0x000fc600078e02ff */
[----:B------:R3:W-:Y:S01]  /*29b0*/  STL.64 [R1+0x7a0], R10 ;  /* 0x0007a00a01007387 */ /* 0x0007e20000100a00 */
[-C--:B-1----:R-:W-:Y:S02]  /*29c0*/  IADD3 R14, P2, R21, R26.reuse, RZ ;  /* 0x0000001a150e7210 */ /* 0x082fe40007f5e0ff */
[-C--:B--2---:R-:W-:Y:S02]  /*29d0*/  IADD3 R6, P4, R2, R26.reuse, RZ ;  /* 0x0000001a02067210 */ /* 0x084fe40007f9e0ff */
[-C--:B------:R-:W-:Y:S01]  /*29e0*/  LEA.HI.X.SX32 R15, R18, R27.reuse, 0x1, P2 ;  /* 0x0000001b120f7211 */ /* 0x080fe200010f0eff */
[----:B------:R-:W-:Y:S01]  /*29f0*/  IMAD R18, R0, 0x7a, RZ ;  /* 0x0000007a00127824 */ /* 0x000fe200078e02ff */
[-C--:B---3--:R-:W-:Y:S02]  /*2a00*/  IADD3 R10, P6, R29, R26.reuse, RZ ;  /* 0x0000001a1d0a7210 */ /* 0x088fe40007fde0ff */
[-C--:B------:R-:W-:Y:S01]  /*2a10*/  LEA.HI.X.SX32 R7, R21, R27.reuse, 0x1, P4 ;  /* 0x0000001b15077211 */ /* 0x080fe200020f0eff */
[----:B------:R1:W-:Y:S01]  /*2a20*/  STL.64 [R1+0x6b0], R14 ;  /* 0x0006b00e01007387 */ /* 0x0003e20000100a00 */
[-C--:B------:R-:W-:Y:S01]  /*2a30*/  LEA.HI.X.SX32 R11, R2, R27.reuse, 0x1, P6 ;  /* 0x0000001b020b7211 */ /* 0x080fe200030f0eff */
[C---:B------:R-:W-:Y:S01]  /*2a40*/  IMAD R2, R0.reuse, 0x3d, RZ ;  /* 0x0000003d00027824 */ /* 0x040fe200078e02ff */
[-C--:B------:R-:W-:Y:S01]  /*2a50*/  LEA.HI.X.SX32 R9, R29, R27.reuse, 0x1, P5 ;  /* 0x0000001b1d097211 */ /* 0x080fe200028f0eff */
[----:B------:R2:W-:Y:S01]  /*2a60*/  STL.64 [R1+0x568], R6 ;  /* 0x0005680601007387 */ /* 0x0005e20000100a00 */
[C---:B------:R-:W-:Y:S01]  /*2a70*/  IMAD R21, R0.reuse, 0x1e8, RZ ;  /* 0x000001e800157824 */ /* 0x040fe200078e02ff */
[-C--:B-1----:R-:W-:Y:S01]  /*2a80*/  IADD3 R14, P2, R17, R26.reuse, RZ ;  /* 0x0000001a110e7210 */ /* 0x082fe20007f5e0ff */
[----:B------:R-:W-:Y:S01]  /*2a90*/  IMAD R17, R0, 0xf4, RZ ;  /* 0x000000f400117824 */ /* 0x000fe200078e02ff */
[----:B--2---:R-:W-:Y:S01]  /*2aa0*/  IADD3 R6, P4, R18, R26, RZ ;  /* 0x0000001a12067210 */ /* 0x004fe20007f9e0ff */
[----:B------:R1:W-:Y:S03]  /*2ab0*/  STL.64 [R1+0x378], R10 ;  /* 0x0003780a01007387 */ /* 0x0003e60000100a00 */
[----:B------:R-:W-:Y:S01]  /*2ac0*/  LEA.HI.X.SX32 R7, R2, R27, 0x1, P4 ;  /* 0x0000001b02077211 */ /* 0x000fe200020f0eff */
[----:B------:R2:W-:Y:S01]  /*2ad0*/  STL.64 [R1+0xa8], R8 ;  /* 0x0000a80801007387 */ /* 0x0005e20000100a00 */
[----:B------:R-:W-:-:S03]  /*2ae0*/  IMAD R2, R0, 0x7c, RZ ;  /* 0x0000007c00027824 */ /* 0x000fc600078e02ff */
[----:B------:R3:W-:Y:S01]  /*2af0*/  STL.64 [R1+0x6a8], R6 ;  /* 0x0006a80601007387 */ /* 0x0007e20000100a00 */
[-C--:B-1----:R-:W-:Y:S02]  /*2b00*/  IADD3 R10, P6, R17, R26.reuse, RZ ;  /* 0x0000001a110a7210 */ /* 0x082fe40007fde0ff */
[----:B--2---:R-:W-:Y:S02]  /*2b10*/  IADD3 R8, P5, R21, R26, RZ ;  /* 0x0000001a15087210 */ /* 0x004fe40007fbe0ff */
[-C--:B------:R-:W-:Y:S01]  /*2b20*/  LEA.HI.X.SX32 R11, R18, R27.reuse, 0x1, P6 ;  /* 0x0000001b120b7211 */ /* 0x080fe200030f0eff */
[C---:B---3--:R-:W-:Y:S01]  /*2b30*/  IMAD R7, R0.reuse, 0x3e, RZ ;  /* 0x0000003e00077824 */ /* 0x048fe200078e02ff */
[-C--:B------:R-:W-:Y:S02]  /*2b40*/  LEA.HI.X.SX32 R9, R17, R27.reuse, 0x1, P5 ;  /* 0x0000001b11097211 */ /* 0x080fe400028f0eff */
[----:B------:R-:W-:Y:S01]  /*2b50*/  LEA.HI.X.SX32 R13, R21, R27, 0x1, P3 ;  /* 0x0000001b150d7211 */ /* 0x000fe200018f0eff */
[----:B------:R1:W-:Y:S01]  /*2b60*/  STL.64 [R1+0x558], R10 ;  /* 0x0005580a01007387 */ /* 0x0003e20000100a00 */
[----:B------:R-:W-:-:S03]  /*2b70*/  IMAD R21, R0, 0x1f, RZ ;  /* 0x0000001f00157824 */ /* 0x000fc600078e02ff */
[----:B------:R2:W-:Y:S01]  /*2b80*/  STL.64 [R1+0x368], R8 ;  /* 0x0003680801007387 */ /* 0x0005e20000100a00 */
[-C--:B-1----:R-:W-:Y:S02]  /*2b90*/  IADD3 R10, P6, R7, R26.reuse, RZ ;  /* 0x0000001a070a7210 */ /* 0x082fe40007fde0ff */
[----:B--2---:R-:W-:Y:S02]  /*2ba0*/  IADD3 R8, P5, R2, R26, RZ ;  /* 0x0000001a02087210 */ /* 0x004fe40007fbe0ff */
[-C--:B------:R-:W-:Y:S02]  /*2bb0*/  LEA.HI.X.SX32 R11, R21, R27.reuse, 0x1, P6 ;  /* 0x0000001b150b7211 */ /* 0x080fe400030f0eff */
[----:B------:R-:W-:Y:S01]  /*2bc0*/  LEA.HI.X.SX32 R9, R7, R27, 0x1, P5 ;  /* 0x0000001b07097211 */ /* 0x000fe200028f0eff */
[----:B------:R-:W-:Y:S04]  /*2bd0*/  STL.64 [R1+0x1a78], R12 ;  /* 0x001a780c01007387 */ /* 0x000fe80000100a00 */
[----:B------:R-:W-:Y:S04]  /*2be0*/  STL.64 [R1+0x798], R10 ;  /* 0x0007980a01007387 */ /* 0x000fe80000100a00 */
[----:B------:R1:W-:Y:S04]  /*2bf0*/  STL.64 [R1+0x6a0], R8 ;  /* 0x0006a00801007387 */ /* 0x0003e80000100a00 */
[----:B-1----:R-:W2:Y:S01]  /*2c00*/  LDL.LU R9, [R1+0x1d10] ;  /* 0x001d100001097983 */ /* 0x002ea20000300800 */
[----:B------:R-:W-:-:S02]  /*2c10*/  IMAD R6, R0, 0xf8, RZ ;  /* 0x000000f800067824 */ /* 0x000fc400078e02ff */
[C---:B------:R-:W-:Y:S02]  /*2c20*/  IMAD R17, R0.reuse, 0x1f0, RZ ;  /* 0x000001f000117824 */ /* 0x040fe400078e02ff */
[----:B------:R-:W-:Y:S01]  /*2c30*/  IMAD R25, R0, 0x3e0, RZ ;  /* 0x000003e000197824 */ /* 0x000fe200078e02ff */
[-C--:B------:R-:W-:Y:S02]  /*2c40*/  IADD3 R18, P3, R6, R26.reuse, RZ ;  /* 0x0000001a06127210 */ /* 0x080fe40007f7e0ff */
[-C--:B------:R-:W-:Y:S02]  /*2c50*/  IADD3 R10, P6, R17, R26.reuse, RZ ;  /* 0x0000001a110a7210 */ /* 0x080fe40007fde0ff */
[-C--:B------:R-:W-:Y:S01]  /*2c60*/  LEA.HI.X.SX32 R19, R2, R27.reuse, 0x1, P3 ;  /* 0x0000001b02137211 */ /* 0x080fe200018f0eff */
[----:B------:R-:W-:Y:S01]  /*2c70*/  IMAD R2, R0, 0xfc, RZ ;  /* 0x000000fc00027824 */ /* 0x000fe200078e02ff */
[----:B------:R-:W-:Y:S02]  /*2c80*/  IADD3 R24, P0, R25, R26, RZ ;  /* 0x0000001a19187210 */ /* 0x000fe40007f1e0ff */
[-C--:B------:R-:W-:Y:S01]  /*2c90*/  LEA.HI.X.SX32 R11, R6, R27.reuse, 0x1, P6 ;  /* 0x0000001b060b7211 */ /* 0x080fe200030f0eff */
[----:B------:R-:W-:Y:S01]  /*2ca0*/  IMAD R7, R0, 0x7e, RZ ;  /* 0x0000007e00077824 */ /* 0x000fe200078e02ff */
[----:B------:R1:W-:Y:S01]  /*2cb0*/  STL.64 [R1+0x550], R18 ;  /* 0x0005501201007387 */ /* 0x0003e20000100a00 */
[----:B------:R-:W-:-:S02]  /*2cc0*/  LEA.HI.X.SX32 R25, R17, R27, 0x1, P0 ;  /* 0x0000001b11197211 */ /* 0x000fc400000f0eff */
[----:B------:R-:W-:Y:S01]  /*2cd0*/  IADD3 R8, P6, R2, R26, RZ ;  /* 0x0000001a02087210 */ /* 0x000fe20007fde0ff */
[----:B------:R3:W-:Y:S01]  /*2ce0*/  STL.64 [R1+0x360], R10 ;  /* 0x0003600a01007387 */ /* 0x0007e20000100a00 */
[----:B------:R-:W-:-:S03]  /*2cf0*/  IMAD R6, R0, 0x3f, RZ ;  /* 0x0000003f00067824 */ /* 0x000fc600078e02ff */
[----:B------:R4:W-:Y:S01]  /*2d00*/  STL.64 [R1+0x1a70], R24 ;  /* 0x001a701801007387 */ /* 0x0009e20000100a00 */
[C---:B------:R-:W-:Y:S01]  /*2d10*/  IMAD R23, R0.reuse, 0x3f0, RZ ;  /* 0x000003f000177824 */ /* 0x040fe200078e02ff */
[----:B-1----:R-:W-:Y:S01]  /*2d20*/  IADD3 R18, P3, R7, R26, RZ ;  /* 0x0000001a07127210 */ /* 0x002fe20007f7e0ff */
[----:B---3--:R-:W-:Y:S01]  /*2d30*/  IMAD R11, R0, 0x1f8, RZ ;  /* 0x000001f8000b7824 */ /* 0x008fe200078e02ff */
[----:B------:R1:W-:Y:S01]  /*2d40*/  STL [R1+0x548], R8 ;  /* 0x0005480801007387 */ /* 0x0003e20000100800 */
[----:B----4-:R-:W-:Y:S02]  /*2d50*/  MOV R24, R8 ;  /* 0x0000000800187202 */ /* 0x010fe40000000f00 */
[-C--:B------:R-:W-:Y:S02]  /*2d60*/  LEA.HI.X.SX32 R19, R6, R27.reuse, 0x1, P3 ;  /* 0x0000001b06137211 */ /* 0x080fe400018f0eff */
[-C--:B-1----:R-:W-:Y:S02]  /*2d70*/  IADD3 R8, P0, R11, R26.reuse, RZ ;  /* 0x0000001a0b087210 */ /* 0x082fe40007f1e0ff */
[-C--:B------:R-:W-:Y:S01]  /*2d80*/  IADD3 R22, P1, R23, R26.reuse, RZ ;  /* 0x0000001a17167210 */ /* 0x080fe20007f3e0ff */
[C---:B------:R-:W-:Y:S01]  /*2d90*/  IMAD R29, R0.reuse, 0x212, RZ ;  /* 0x00000212001d7824 */ /* 0x040fe200078e02ff */
[----:B------:R1:W-:Y:S02]  /*2da0*/  STL.64 [R1+0x698], R18 ;  /* 0x0006981201007387 */ /* 0x0003e40000100a00 */
[----:B------:R-:W-:Y:S01]  /*2db0*/  LEA.HI.X.SX32 R23, R11, R27, 0x1, P1 ;  /* 0x0000001b0b177211 */ /* 0x000fe200008f0eff */
[C---:B------:R-:W-:Y:S01]  /*2dc0*/  IMAD R11, R0.reuse, 0x101, RZ ;  /* 0x00000101000b7824 */ /* 0x040fe200078e02ff */
[----:B------:R-:W-:Y:S01]  /*2dd0*/  IADD3 R28, P4, R29, R26, RZ ;  /* 0x0000001a1d1c7210 */ /* 0x000fe20007f9e0ff */
[----:B------:R-:W-:-:S03]  /*2de0*/  IMAD R21, R0, 0x222, RZ ;  /* 0x0000022200157824 */ /* 0x000fc600078e02ff */
[----:B------:R-:W-:Y:S01]  /*2df0*/  LEA.HI.X.SX32 R15, R11, R27, 0x1, P2 ;  /* 0x0000001b0b0f7211 */ /* 0x000fe200010f0eff */
[----:B------:R-:W-:Y:S01]  /*2e00*/  IMAD R17, R0, 0x232, RZ ;  /* 0x0000023200117824 */ /* 0x000fe200078e02ff */
[----:B------:R-:W-:-:S04]  /*2e10*/  IADD3 R20, P5, R21, R26, RZ ;  /* 0x0000001a15147210 */ /* 0x000fc80007fbe0ff */
[----:B-1----:R-:W-:Y:S01]  /*2e20*/  IADD3 R18, P3, R17, R26, RZ ;  /* 0x0000001a11127210 */ /* 0x002fe20007f7e0ff */
[C---:B------:R-:W-:Y:S02]  /*2e30*/  IMAD R6, R0.reuse, 0x242, RZ ;  /* 0x0000024200067824 */ /* 0x040fe400078e02ff */
[C---:B------:R-:W-:Y:S02]  /*2e40*/  IMAD R17, R0.reuse, 0x252, RZ ;  /* 0x0000025200117824 */ /* 0x040fe400078e02ff */
[C---:B------:R-:W-:Y:S02]  /*2e50*/  IMAD R10, R0.reuse, 0x272, RZ ;  /* 0x00000272000a7824 */ /* 0x040fe400078e02ff */
[C---:B------:R-:W-:Y:S02]  /*2e60*/  IMAD R11, R0.reuse, 0x282, RZ ;  /* 0x00000282000b7824 */ /* 0x040fe400078e02ff */
[----:B------:R-:W-:Y:S02]  /*2e70*/  IMAD R13, R0, 0xb2, RZ ;  /* 0x000000b2000d7824 */ /* 0x000fe400078e02ff */
[----:B--2---:R-:W-:Y:S01]  /*2e80*/  IMAD.MOV.U32 R25, RZ, RZ, R9 ;  /* 0x000000ffff197224 */ /* 0x004fe200078e0009 */
[----:B------:R-:W-:-:S02]  /*2e90*/  LEA.HI.X.SX32 R25, R7, R27, 0x1, P6 ;  /* 0x0000001b07197211 */ /* 0x000fc400030f0eff */
[-C--:B------:R-:W-:Y:S01]  /*2ea0*/  LEA.HI.X.SX32 R9, R2, R27.reuse, 0x1, P0 ;  /* 0x0000001b02097211 */ /* 0x080fe200000f0eff */
[----:B------:R-:W-:Y:S02]  /*2eb0*/  IMAD R2, R0, 0x262, RZ ;  /* 0x0000026200027824 */ /* 0x000fe400078e02ff */
[----:B------:R-:W-:Y:S04]  /*2ec0*/  STL [R1+0x54c], R25 ;  /* 0x00054c1901007387 */ /* 0x000fe80000100800 */
[----:B------:R1:W-:Y:S02]  /*2ed0*/  STL.64 [R1+0x350], R8 ;  /* 0x0003500801007387 */ /* 0x0003e40000100a00 */
[----:B-1----:R-:W-:Y:S01]  /*2ee0*/  IADD3 R8, P1, R2, R26, RZ ;  /* 0x0000001a02087210 */ /* 0x002fe20007f3e0ff */
[----:B------:R-:W-:Y:S01]  /*2ef0*/  IMAD R2, R0, 0x109, RZ ;  /* 0x0000010900027824 */ /* 0x000fe200078e02ff */
[----:B------:R-:W-:Y:S04]  /*2f00*/  STL.64 [R1+0x1a80], R22 ;  /* 0x001a801601007387 */ /* 0x000fe80000100a00 */
[----:B------:R-:W-:Y:S01]  /*2f10*/  LEA.HI.X.SX32 R29, R2, R27, 0x1, P4 ;  /* 0x0000001b021d7211 */ /* 0x000fe200020f0eff */
[----:B------:R-:W-:Y:S04]  /*2f20*/  STL.64 [R1+0x340], R14 ;  /* 0x0003400e01007387 */ /* 0x000fe80000100a00 */
[----:B------:R1:W-:Y:S02]  /*2f30*/  STL.64 [R1+0x328], R28 ;  /* 0x0003281c01007387 */ /* 0x0003e40000100a00 */
[----:B-1----:R-:W-:-:S02]  /*2f40*/  IMAD R28, R0, 0x111, RZ ;  /* 0x00000111001c7824 */ /* 0x002fc400078e02ff */
[----:B------:R-:W-:-:S03]  /*2f50*/  IMAD R29, R0, 0x119, RZ ;  /* 0x00000119001d7824 */ /* 0x000fc600078e02ff */
[-C--:B------:R-:W-:Y:S02]  /*2f60*/  LEA.HI.X.SX32 R21, R28, R27.reuse, 0x1, P5 ;  /* 0x0000001b1c157211 */ /* 0x080fe400028f0eff */
[----:B------:R-:W-:-:S03]  /*2f70*/  LEA.HI.X.SX32 R19, R29, R27, 0x1, P3 ;  /* 0x0000001b1d137211 */ /* 0x000fc600018f0eff */
[----:B------:R-:W-:Y:S01]  /*2f80*/  STL.64 [R1+0x310], R20 ;  /* 0x0003101401007387 */ /* 0x000fe20000100a00 */
[-C--:B------:R-:W-:Y:S01]  /*2f90*/  IADD3 R6, P6, R6, R26.reuse, RZ ;  /* 0x0000001a06067210 */ /* 0x080fe20007fde0ff */
[C---:B------:R-:W-:Y:S02]  /*2fa0*/  IMAD R29, R0.reuse, 0x129, RZ ;  /* 0x00000129001d7824 */ /* 0x040fe400078e02ff */
[----:B------:R1:W-:Y:S01]  /*2fb0*/  STL.64 [R1+0x2f8], R18 ;  /* 0x0002f81201007387 */ /* 0x0003e20000100a00 */
[----:B------:R-:W-:Y:S01]  /*2fc0*/  IADD3 R16, P0, R17, R26, RZ ;  /* 0x0000001a11107210 */ /* 0x000fe20007f1e0ff */
[----:B------:R-:W-:-:S03]  /*2fd0*/  IMAD R2, R0, 0x292, RZ ;  /* 0x0000029200027824 */ /* 0x000fc600078e02ff */
[----:B------:R-:W-:Y:S01]  /*2fe0*/  LEA.HI.X.SX32 R17, R29, R27, 0x1, P0 ;  /* 0x0000001b1d117211 */ /* 0x000fe200000f0eff */
[----:B-1----:R-:W-:-:S05]  /*2ff0*/  IMAD R18, R0, 0x121, RZ ;  /* 0x0000012100127824 */ /* 0x002fca00078e02ff */
[----:B------:R-:W-:Y:S01]  /*3000*/  LEA.HI.X.SX32 R7, R18, R27, 0x1, P6 ;  /* 0x0000001b12077211 */ /* 0x000fe200030f0eff */
[----:B------:R-:W-:Y:S01]  /*3010*/  IMAD R29, R0, 0x139, RZ ;  /* 0x00000139001d7824 */ /* 0x000fe200078e02ff */
[----:B------:R-:W-:-:S03]  /*3020*/  IADD3 R22, P5, R2, R26, RZ ;  /* 0x0000001a02167210 */ /* 0x000fc60007fbe0ff */
[----:B------:R-:W-:Y:S01]  /*3030*/  STL.64 [R1+0x2e0], R6 ;  /* 0x0002e00601007387 */ /* 0x000fe20000100a00 */
[----:B------:R-:W-:-:S03]  /*3040*/  IMAD R2, R0, 0x2b2, RZ ;  /* 0x000002b200027824 */ /* 0x000fc600078e02ff */
[----:B------:R1:W-:Y:S01]  /*3050*/  STL.64 [R1+0x2c8], R16 ;  /* 0x0002c81001007387 */ /* 0x0003e20000100a00 */
[----:B------:R-:W-:-:S04]  /*3060*/  IADD3 R14, P2, R10, R26, RZ ;  /* 0x0000001a0a0e7210 */ /* 0x000fc80007f5e0ff */
[----:B------:R-:W-:Y:S01]  /*3070*/  LEA.HI.X.SX32 R15, R29, R27, 0x1, P2 ;  /* 0x0000001b1d0f7211 */ /* 0x000fe200010f0eff */
[----:B-1----:R-:W-:Y:S01]  /*3080*/  IMAD R17, R0, 0x131, RZ ;  /* 0x0000013100117824 */ /* 0x002fe200078e02ff */
[----:B------:R-:W-:Y:S01]  /*3090*/  IADD3 R6, P6, R2, R26, RZ ;  /* 0x0000001a02067210 */ /* 0x000fe20007fde0ff */
[----:B------:R-:W-:-:S03]  /*30a0*/  IMAD R2, R0, 0x2d2, RZ ;  /* 0x000002d200027824 */ /* 0x000fc600078e02ff */
[----:B------:R-:W-:Y:S01]  /*30b0*/  LEA.HI.X.SX32 R9, R17, R27, 0x1, P1 ;  /* 0x0000001b11097211 */ /* 0x000fe200008f0eff */
[----:B------:R-:W-:Y:S01]  /*30c0*/  IMAD R29, R0, 0x149, RZ ;  /* 0x00000149001d7824 */ /* 0x000fe200078e02ff */
[----:B------:R-:W-:-:S03]  /*30d0*/  IADD3 R10, P4, R11, R26, RZ ;  /* 0x0000001a0b0a7210 */ /* 0x000fc60007f9e0ff */
[----:B------:R1:W-:Y:S04]  /*30e0*/  STL.64 [R1+0x2b0], R8 ;  /* 0x0002b00801007387 */ /* 0x0003e80000100a00 */
[----:B------:R2:W-:Y:S01]  /*30f0*/  STL.64 [R1+0x298], R14 ;  /* 0x0002980e01007387 */ /* 0x0005e20000100a00 */
[----:B------:R-:W-:Y:S01]  /*3100*/  IMAD R21, R0, 0x2a2, RZ ;  /* 0x000002a200157824 */ /* 0x000fe200078e02ff */
[----:B------:R-:W-:Y:S02]  /*3110*/  LEA.HI.X.SX32 R23, R29, R27, 0x1, P5 ;  /* 0x0000001b1d177211 */ /* 0x000fe400028f0eff */
[----:B-1----:R-:W-:Y:S01]  /*3120*/  IADD3 R8, P1, R2, R26, RZ ;  /* 0x0000001a02087210 */ /* 0x002fe20007f3e0ff */
[C---:B------:R-:W-:Y:S02]  /*3130*/  IMAD R2, R0.reuse, 0x2f2, RZ ;  /* 0x000002f200027824 */ /* 0x040fe400078e02ff */
[----:B--2---:R-:W-:-:S02]  /*3140*/  IMAD R14, R0, 0x141, RZ ;  /* 0x00000141000e7824 */ /* 0x004fc400078e02ff */
[----:B------:R-:W-:-:S03]  /*3150*/  IMAD R29, R0, 0x159, RZ ;  /* 0x00000159001d7824 */ /* 0x000fc600078e02ff */
[-C--:B------:R-:W-:Y:S02]  /*3160*/  LEA.HI.X.SX32 R11, R14, R27.reuse, 0x1, P4 ;  /* 0x0000001b0e0b7211 */ /* 0x080fe400020f0eff */
[-C--:B------:R-:W-:Y:S01]  /*3170*/  IADD3 R14, P4, R2, R26.reuse, RZ ;  /* 0x0000001a020e7210 */ /* 0x080fe20007f9e0ff */
[C---:B------:R-:W-:Y:S01]  /*3180*/  IMAD R2, R0.reuse, 0x151, RZ ;  /* 0x0000015100027824 */ /* 0x040fe200078e02ff */
[-C--:B------:R-:W-:Y:S01]  /*3190*/  IADD3 R20, P3, R21, R26.reuse, RZ ;  /* 0x0000001a15147210 */ /* 0x080fe20007f7e0ff */
[C---:B------:R-:W-:Y:S01]  /*31a0*/  IMAD R18, R0.reuse, 0x2c2, RZ ;  /* 0x000002c200127824 */ /* 0x040fe200078e02ff */
[-C--:B------:R-:W-:Y:S01]  /*31b0*/  LEA.HI.X.SX32 R7, R29, R27.reuse, 0x1, P6 ;  /* 0x0000001b1d077211 */ /* 0x080fe200030f0eff */
[----:B------:R-:W-:Y:S01]  /*31c0*/  IMAD R29, R0, 0x169, RZ ;  /* 0x00000169001d7824 */ /* 0x000fe200078e02ff */
[-C--:B------:R-:W-:Y:S01]  /*31d0*/  LEA.HI.X.SX32 R21, R2, R27.reuse, 0x1, P3 ;  /* 0x0000001b02157211 */ /* 0x080fe200018f0eff */
[----:B------:R-:W-:Y:S01]  /*31e0*/  IMAD R2, R0, 0x161, RZ ;  /* 0x0000016100027824 */ /* 0x000fe200078e02ff */
[-C--:B------:R-:W-:Y:S01]  /*31f0*/  IADD3 R18, P0, R18, R26.reuse, RZ ;  /* 0x0000001a12127210 */ /* 0x080fe20007f1e0ff */
[----:B------:R1:W-:Y:S01]  /*3200*/  STL.64 [R1+0x280], R10 ;  /* 0x0002800a01007387 */ /* 0x0003e20000100a00 */
[C---:B------:R-:W-:Y:S01]  /*3210*/  IMAD R17, R0.reuse, 0x2e2, RZ ;  /* 0x000002e200117824 */ /* 0x040fe200078e02ff */
[-C--:B------:R-:W-:Y:S01]  /*3220*/  LEA.HI.X.SX32 R9, R29, R27.reuse, 0x1, P1 ;  /* 0x0000001b1d097211 */ /* 0x080fe200008f0eff */
[----:B------:R-:W-:Y:S01]  /*3230*/  IMAD R29, R0, 0x179, RZ ;  /* 0x00000179001d7824 */ /* 0x000fe200078e02ff */
[-C--:B------:R-:W-:Y:S01]  /*3240*/  LEA.HI.X.SX32 R19, R2, R27.reuse, 0x1, P0 ;  /* 0x0000001b02137211 */ /* 0x080fe200000f0eff */
[----:B------:R2:W-:Y:S01]  /*3250*/  STL.64 [R1+0x268], R22 ;  /* 0x0002681601007387 */ /* 0x0005e20000100a00 */
[C---:B------:R-:W-:Y:S01]  /*3260*/  IMAD R2, R0.reuse, 0x171, RZ ;  /* 0x0000017100027824 */ /* 0x040fe200078e02ff */
[----:B------:R-:W-:Y:S01]  /*3270*/  IADD3 R16, P2, R17, R26, RZ ;  /* 0x0000001a11107210 */ /* 0x000fe20007f5e0ff */
[----:B-1----:R-:W-:Y:S01]  /*3280*/  IMAD R11, R0, 0x302, RZ ;  /* 0x00000302000b7824 */ /* 0x002fe200078e02ff */
[----:B------:R-:W-:-:S04]  /*3290*/  LEA.HI.X.SX32 R15, R29, R27, 0x1, P4 ;  /* 0x0000001b1d0f7211 */ /* 0x000fc800020f0eff */
[-C--:B--2---:R-:W-:Y:S01]  /*32a0*/  IADD3 R22, P5, R11, R26.reuse, RZ ;  /* 0x0000001a0b167210 */ /* 0x084fe20007fbe0ff */
[----:B------:R-:W-:Y:S01]  /*32b0*/  IMAD R11, R0, 0x312, RZ ;  /* 0x00000312000b7824 */ /* 0x000fe200078e02ff */
[-C--:B------:R-:W-:Y:S01]  /*32c0*/  LEA.HI.X.SX32 R17, R2, R27.reuse, 0x1, P2 ;  /* 0x0000001b02117211 */ /* 0x080fe200010f0eff */
[C---:B------:R-:W-:Y:S01]  /*32d0*/  IMAD R29, R0.reuse, 0x181, RZ ;  /* 0x00000181001d7824 */ /* 0x040fe200078e02ff */
[----:B------:R1:W-:Y:S01]  /*32e0*/  STL.64 [R1+0x250], R20 ;  /* 0x0002501401007387 */ /* 0x0003e20000100a00 */
[C---:B------:R-:W-:Y:S01]  /*32f0*/  IMAD R2, R0.reuse, 0x189, RZ ;  /* 0x0000018900027824 */ /* 0x040fe200078e02ff */
[----:B------:R-:W-:Y:S02]  /*3300*/  IADD3 R10, P3, R11, R26, RZ ;  /* 0x0000001a0b0a7210 */ /* 0x000fe40007f7e0ff */
[----:B------:R2:W-:Y:S01]  /*3310*/  STL.64 [R1+0x238], R6 ;  /* 0x0002380601007387 */ /* 0x0005e20000100a00 */
[-C--:B------:R-:W-:Y:S01]  /*3320*/  LEA.HI.X.SX32 R23, R29, R27.reuse, 0x1, P5 ;  /* 0x0000001b1d177211 */ /* 0x080fe200028f0eff */
[----:B------:R-:W-:Y:S01]  /*3330*/  IMAD R29, R0, 0x382, RZ ;  /* 0x00000382001d7824 */ /* 0x000fe200078e02ff */
[----:B------:R-:W-:Y:S01]  /*3340*/  LEA.HI.X.SX32 R11, R2, R27, 0x1, P3 ;  /* 0x0000001b020b7211 */ /* 0x000fe200018f0eff */
[----:B------:R3:W-:Y:S01]  /*3350*/  STL.64 [R1+0x220], R18 ;  /* 0x0002201201007387 */ /* 0x0007e20000100a00 */
[----:B-1----:R-:W-:-:S03]  /*3360*/  IMAD R21, R0, 0x322, RZ ;  /* 0x0000032200157824 */ /* 0x002fc600078e02ff */
[----:B------:R-:W-:Y:S02]  /*3370*/  STL.64 [R1+0x208], R8 ;  /* 0x0002080801007387 */ /* 0x000fe40000100a00 */
[----:B--2---:R-:W-:Y:S02]  /*3380*/  IADD3 R6, P6, R21, R26, RZ ;  /* 0x0000001a15067210 */ /* 0x004fe40007fde0ff */
[----:B------:R-:W-:Y:S01]  /*3390*/  STL.64 [R1+0x1f0], R16 ;  /* 0x0001f01001007387 */ /* 0x000fe20000100a00 */
[----:B------:R-:W-:-:S03]  /*33a0*/  IMAD R21, R0, 0x332, RZ ;  /* 0x0000033200157824 */ /* 0x000fc600078e02ff */
[----:B------:R-:W-:Y:S04]  /*33b0*/  STL.64 [R1+0x1d8], R14 ;  /* 0x0001d80e01007387 */ /* 0x000fe80000100a00 */
[----:B------:R1:W-:Y:S01]  /*33c0*/  STL.64 [R1+0x1c0], R22 ;  /* 0x0001c01601007387 */ /* 0x0003e20000100a00 */
[----:B------:R-:W-:-:S03]  /*33d0*/  IADD3 R20, P0, R21, R26, RZ ;  /* 0x0000001a15147210 */ /* 0x000fc60007f1e0ff */
[----:B------:R2:W-:Y:S01]  /*33e0*/  STL.64 [R1+0x1a8], R10 ;  /* 0x0001a80a01007387 */ /* 0x0005e20000100a00 */
[C---:B---3--:R-:W-:Y:S01]  /*33f0*/  IMAD R18, R0.reuse, 0x342, RZ ;  /* 0x0000034200127824 */ /* 0x048fe200078e02ff */
[----:B-1----:R-:W-:Y:S01]  /*3400*/  IADD3 R22, P3, R29, R26, RZ ;  /* 0x0000001a1d167210 */ /* 0x002fe20007f7e0ff */
[C---:B------:R-:W-:Y:S02]  /*3410*/  IMAD R29, R0.reuse, 0x199, RZ ;  /* 0x00000199001d7824 */ /* 0x040fe400078e02ff */
[----:B--2---:R-:W-:-:S03]  /*3420*/  IMAD R11, R0, 0x191, RZ ;  /* 0x00000191000b7824 */ /* 0x004fc600078e02ff */
[-C--:B------:R-:W-:Y:S02]  /*3430*/  LEA.HI.X.SX32 R21, R29, R27.reuse, 0x1, P0 ;  /* 0x0000001b1d157211 */ /* 0x080fe400000f0eff */
[----:B------:R-:W-:Y:S01]  /*3440*/  LEA.HI.X.SX32 R7, R11, R27, 0x1, P6 ;  /* 0x0000001b0b077211 */ /* 0x000fe200030f0eff */
[----:B------:R-:W-:Y:S01]  /*3450*/  IMAD R2, R0, 0x392, RZ ;  /* 0x0000039200027824 */ /* 0x000fe200078e02ff */
[----:B------:R-:W-:-:S03]  /*3460*/  IADD3 R8, P1, R18, R26, RZ ;  /* 0x0000001a12087210 */ /* 0x000fc60007f3e0ff */
[----:B------:R-:W-:Y:S01]  /*3470*/  STL.64 [R1+0x190], R6 ;  /* 0x0001900601007387 */ /* 0x000fe20000100a00 */
[----:B------:R-:W-:-:S03]  /*3480*/  IMAD R18, R0, 0x352, RZ ;  /* 0x0000035200127824 */ /* 0x000fc600078e02ff */
[----:B------:R1:W-:Y:S01]  /*3490*/  STL.64 [R1+0x178], R20 ;  /* 0x0001781401007387 */ /* 0x0003e20000100a00 */
[----:B------:R-:W-:Y:S01]  /*34a0*/  IMAD R29, R0, 0x1a9, RZ ;  /* 0x000001a9001d7824 */ /* 0x000fe200078e02ff */
[-C--:B------:R-:W-:Y:S01]  /*34b0*/  IADD3 R18, P2, R18, R26.reuse, RZ ;  /* 0x0000001a12127210 */ /* 0x080fe20007f5e0ff */
[C---:B------:R-:W-:Y:S02]  /*34c0*/  IMAD R14, R0.reuse, 0x372, RZ ;  /* 0x00000372000e7824 */ /* 0x040fe400078e02ff */
[----:B-1----:R-:W-:Y:S01]  /*34d0*/  IMAD R21, R0, 0x1a1, RZ ;  /* 0x000001a100157824 */ /* 0x002fe200078e02ff */
[----:B------:R-:W-:Y:S01]  /*34e0*/  IADD3 R6, P6, R2, R26, RZ ;  /* 0x0000001a02067210 */ /* 0x000fe20007fde0ff */
[----:B------:R-:W-:-:S03]  /*34f0*/  IMAD R2, R0, 0x3b2, RZ ;  /* 0x000003b200027824 */ /* 0x000fc600078e02ff */
[-C--:B------:R-:W-:Y:S01]  /*3500*/  LEA.HI.X.SX32 R9, R21, R27.reuse, 0x1, P1 ;  /* 0x0000001b15097211 */ /* 0x080fe200008f0eff */
[C---:B------:R-:W-:Y:S01]  /*3510*/  IMAD R17, R0.reuse, 0x362, RZ ;  /* 0x0000036200117824 */ /* 0x040fe200078e02ff */
[-C--:B------:R-:W-:Y:S01]  /*3520*/  LEA.HI.X.SX32 R19, R29, R27.reuse, 0x1, P2 ;  /* 0x0000001b1d137211 */ /* 0x080fe200010f0eff */
[----:B------:R-:W-:Y:S02]  /*3530*/  IMAD R29, R0, 0x1b9, RZ ;  /* 0x000001b9001d7824 */ /* 0x000fe400078e02ff */
[----:B------:R1:W-:Y:S01]  /*3540*/  STL.64 [R1+0x160], R8 ;  /* 0x0001600801007387 */ /* 0x0003e20000100a00 */
[-C--:B------:R-:W-:Y:S02]  /*3550*/  IADD3 R14, P5, R14, R26.reuse, RZ ;  /* 0x0000001a0e0e7210 */ /* 0x080fe40007fbe0ff */
[-C--:B------:R-:W-:Y:S01]  /*3560*/  IADD3 R16, P4, R17, R26.reuse, RZ ;  /* 0x0000001a11107210 */ /* 0x080fe20007f9e0ff */
[C---:B------:R-:W-:Y:S01]  /*3570*/  IMAD R11, R0.reuse, 0x3a2, RZ ;  /* 0x000003a2000b7824 */ /* 0x040fe200078e02ff */
[----:B------:R-:W-:Y:S01]  /*3580*/  LEA.HI.X.SX32 R15, R29, R27, 0x1, P5 ;  /* 0x0000001b1d0f7211 */ /* 0x000fe200028f0eff */
[----:B------:R-:W-:Y:S01]  /*3590*/  IMAD R29, R0, 0x1c1, RZ ;  /* 0x000001c1001d7824 */ /* 0x000fe200078e02ff */
[-C--:B-1----:R-:W-:Y:S01]  /*35a0*/  IADD3 R8, P1, R2, R26.reuse, RZ ;  /* 0x0000001a02087210 */ /* 0x082fe20007f3e0ff */
[C---:B------:R-:W-:Y:S01]  /*35b0*/  IMAD R2, R0.reuse, 0x1b1, RZ ;  /* 0x000001b100027824 */ /* 0x040fe200078e02ff */
[----:B------:R-:W-:Y:S01]  /*35c0*/  IADD3 R10, P0, R11, R26, RZ ;  /* 0x0000001a0b0a7210 */ /* 0x000fe20007f1e0ff */
[----:B------:R-:W-:-:S03]  /*35d0*/  IMAD R28, R0, 0x1d1, RZ ;  /* 0x000001d1001c7824 */ /* 0x000fc600078e02ff */
[-C--:B------:R-:W-:Y:S01]  /*35e0*/  LEA.HI.X.SX32 R17, R2, R27.reuse, 0x1, P4 ;  /* 0x0000001b02117211 */ /* 0x080fe200020f0eff */
[C---:B------:R-:W-:Y:S01]  /*35f0*/  IMAD R2, R0.reuse, 0x1c9, RZ ;  /* 0x000001c900027824 */ /* 0x040fe200078e02ff */
[-C--:B------:R-:W-:Y:S01]  /*3600*/  LEA.HI.X.SX32 R23, R29, R27.reuse, 0x1, P3 ;  /* 0x0000001b1d177211 */ /* 0x080fe200018f0eff */
[----:B------:R1:W-:Y:S01]  /*3610*/  STL.64 [R1+0x148], R18 ;  /* 0x0001481201007387 */ /* 0x0003e20000100a00 */
[----:B------:R-:W-:Y:S02]  /*3620*/  IMAD R29, R0, 0x204, RZ ;  /* 0x00000204001d7824 */ /* 0x000fe400078e02ff */
[-C--:B------:R-:W-:Y:S01]  /*3630*/  LEA.HI.X.SX32 R7, R2, R27.reuse, 0x1, P6 ;  /* 0x0000001b02077211 */ /* 0x080fe200030f0eff */
[----:B------:R-:W-:Y:S01]  /*3640*/  STL.64 [R1+0x130], R16 ;  /* 0x0001301001007387 */ /* 0x000fe20000100a00 */
[----:B------:R-:W-:-:S03]  /*3650*/  LEA.HI.X.SX32 R11, R28, R27, 0x1, P0 ;  /* 0x0000001b1c0b7211 */ /* 0x000fc600000f0eff */
[----:B------:R-:W-:Y:S01]  /*3660*/  STL.64 [R1+0x118], R14 ;  /* 0x0001180e01007387 */ /* 0x000fe20000100a00 */
[----:B------:R-:W-:-:S03]  /*3670*/  IMAD R2, R0, 0x214, RZ ;  /* 0x0000021400027824 */ /* 0x000fc600078e02ff */
[----:B------:R-:W-:Y:S01]  /*3680*/  STL.64 [R1+0x100], R22 ;  /* 0x0001001601007387 */ /* 0x000fe20000100a00 */
[----:B------:R-:W-:-:S03]  /*3690*/  IMAD R21, R0, 0x3c2, RZ ;  /* 0x000003c200157824 */ /* 0x000fc600078e02ff */
[----:B------:R2:W-:Y:S01]  /*36a0*/  STL.64 [R1+0xe8], R6 ;  /* 0x0000e80601007387 */ /* 0x0005e20000100a00 */
[----:B-1----:R-:W-:-:S03]  /*36b0*/  IMAD R18, R0, 0x3d2, RZ ;  /* 0x000003d200127824 */ /* 0x002fc600078e02ff */
[----:B------:R1:W-:Y:S01]  /*36c0*/  STL.64 [R1+0xd0], R10 ;  /* 0x0000d00a01007387 */ /* 0x0003e20000100a00 */
[-C--:B------:R-:W-:Y:S01]  /*36d0*/  IADD3 R12, P0, R2, R26.reuse, RZ ;  /* 0x0000001a020c7210 */ /* 0x080fe20007f1e0ff */
[C---:B------:R-:W-:Y:S01]  /*36e0*/  IMAD R2, R0.reuse, 0x1e1, RZ ;  /* 0x000001e100027824 */ /* 0x040fe200078e02ff */
[-C--:B--2---:R-:W-:Y:S01]  /*36f0*/  IADD3 R6, P6, R29, R26.reuse, RZ ;  /* 0x0000001a1d067210 */ /* 0x084fe20007fde0ff */
[C---:B------:R-:W-:Y:S02]  /*3700*/  IMAD R29, R0.reuse, 0x1d9, RZ ;  /* 0x000001d9001d7824 */ /* 0x040fe400078e02ff */
[C---:B-1----:R-:W-:Y:S01]  /*3710*/  IMAD R11, R0.reuse, 0x224, RZ ;  /* 0x00000224000b7824 */ /* 0x042fe200078e02ff */
[-C--:B------:R-:W-:Y:S02]  /*3720*/  IADD3 R20, P2, R21, R26.reuse, RZ ;  /* 0x0000001a15147210 */ /* 0x080fe40007f5e0ff */
[-C--:B------:R-:W-:Y:S01]  /*3730*/  LEA.HI.X.SX32 R9, R29, R27.reuse, 0x1, P1 ;  /* 0x0000001b1d097211 */ /* 0x080fe200008f0eff */
[C---:B------:R-:W-:Y:S01]  /*3740*/  IMAD R29, R0.reuse, 0x234, RZ ;  /* 0x00000234001d7824 */ /* 0x040fe200078e02ff */
[-C--:B------:R-:W-:Y:S01]  /*3750*/  IADD3 R4, P1, R11, R26.reuse, RZ ;  /* 0x0000001a0b047210 */ /* 0x080fe20007f3e0ff */
[----:B------:R-:W-:Y:S01]  /*3760*/  IMAD R11, R0, 0x1e9, RZ ;  /* 0x000001e9000b7824 */ /* 0x000fe200078e02ff */
[-C--:B------:R-:W-:Y:S01]  /*3770*/  IADD3 R18, P4, R18, R26.reuse, RZ ;  /* 0x0000001a12127210 */ /* 0x080fe20007f9e0ff */
[----:B------:R-:W-:Y:S01]  /*3780*/  IMAD R17, R0, 0x3e2, RZ ;  /* 0x000003e200117824 */ /* 0x000fe200078e02ff */
[-C--:B------:R-:W-:Y:S01]  /*3790*/  LEA.HI.X.SX32 R21, R2, R27.reuse, 0x1, P2 ;  /* 0x0000001b02157211 */ /* 0x080fe200010f0eff */
[----:B------:R-:W-:Y:S01]  /*37a0*/  STL [R1+0x320], R12 ;  /* 0x0003200c01007387 */ /* 0x000fe20000100800 */
[-C--:B------:R-:W-:Y:S01]  /*37b0*/  IADD3 R2, P2, R29, R26.reuse, RZ ;  /* 0x0000001a1d027210 */ /* 0x080fe20007f5e0ff */
[C---:B------:R-:W-:Y:S01]  /*37c0*/  IMAD R29, R0.reuse, 0x82, RZ ;  /* 0x00000082001d7824 */ /* 0x040fe200078e02ff */
[-C--:B------:R-:W-:Y:S01]  /*37d0*/  LEA.HI.X.SX32 R19, R11, R27.reuse, 0x1, P4 ;  /* 0x0000001b0b137211 */ /* 0x080fe200020f0eff */
[----:B------:R-:W-:Y:S01]  /*37e0*/  STL.64 [R1+0xb8], R8 ;  /* 0x0000b80801007387 */ /* 0x000fe20000100a00 */
[C---:B------:R-:W-:Y:S01]  /*37f0*/  IMAD R11, R0.reuse, 0x1f1, RZ ;  /* 0x000001f1000b7824 */ /* 0x040fe200078e02ff */
[----:B------:R-:W-:Y:S01]  /*3800*/  IADD3 R16, P5, R17, R26, RZ ;  /* 0x0000001a11107210 */ /* 0x000fe20007fbe0ff */
[----:B------:R-:W-:Y:S01]  /*3810*/  IMAD R14, R0, 0x3f2, RZ ;  /* 0x000003f2000e7824 */ /* 0x000fe200078e02ff */
[----:B------:R-:W-:Y:S04]  /*3820*/  STL [R1+0x308], R4 ;  /* 0x0003080401007387 */ /* 0x000fe80000100800 */
[----:B------:R-:W-:Y:S01]  /*3830*/  STL.64 [R1+0x1a00], R20 ;  /* 0x001a001401007387 */ /* 0x000fe20000100a00 */
[----:B------:R-:W-:-:S03]  /*3840*/  LEA.HI.X.SX32 R17, R11, R27, 0x1, P5 ;  /* 0x0000001b0b117211 */ /* 0x000fc600028f0eff */
[----:B------:R1:W-:Y:S01]  /*3850*/  STL [R1+0x2f0], R2 ;  /* 0x0002f00201007387 */ /* 0x0003e20000100800 */
[----:B------:R-:W-:Y:S01]  /*3860*/  IMAD R11, R0, 0x1f9, RZ ;  /* 0x000001f9000b7824 */ /* 0x000fe200078e02ff */
[-C--:B------:R-:W-:Y:S02]  /*3870*/  IADD3 R14, P3, R14, R26.reuse, RZ ;  /* 0x0000001a0e0e7210 */ /* 0x080fe40007f7e0ff */
[----:B------:R2:W-:Y:S01]  /*3880*/  STL.64 [R1+0x1a08], R18 ;  /* 0x001a081201007387 */ /* 0x0005e20000100a00 */
[-C--:B-1----:R-:W-:Y:S01]  /*3890*/  IADD3 R2, P4, R29, R26.reuse, RZ ;  /* 0x0000001a1d027210 */ /* 0x082fe20007f9e0ff */
[C---:B------:R-:W-:Y:S02]  /*38a0*/  IMAD R29, R0.reuse, 0x41, RZ ;  /* 0x00000041001d7824 */ /* 0x040fe400078e02ff */
[C---:B--2---:R-:W-:Y:S02]  /*38b0*/  IMAD R19, R0.reuse, 0x92, RZ ;  /* 0x0000009200137824 */ /* 0x044fe400078e02ff */
[C---:B------:R-:W-:Y:S01]  /*38c0*/  IMAD R18, R0.reuse, 0xa2, RZ ;  /* 0x000000a200127824 */ /* 0x040fe200078e02ff */
[-C--:B------:R-:W-:Y:S01]  /*38d0*/  LEA.HI.X.SX32 R3, R29, R27.reuse, 0x1, P4 ;  /* 0x0000001b1d037211 */ /* 0x080fe200020f0eff */
[C---:B------:R-:W-:Y:S01]  /*38e0*/  IMAD R8, R0.reuse, 0x49, RZ ;  /* 0x0000004900087824 */ /* 0x040fe200078e02ff */
[----:B------:R-:W-:Y:S01]  /*38f0*/  IADD3 R4, P5, R19, R26, RZ ;  /* 0x0000001a13047210 */ /* 0x000fe20007fbe0ff */
[----:B------:R-:W-:Y:S01]  /*3900*/  IMAD R29, R0, 0x51, RZ ;  /* 0x00000051001d7824 */ /* 0x000fe200078e02ff */
[----:B------:R-:W-:-:S02]  /*3910*/  LEA.HI.X.SX32 R15, R11, R27, 0x1, P3 ;  /* 0x0000001b0b0f7211 */ /* 0x000fc400018f0eff */
[----:B------:R-:W-:Y:S01]  /*3920*/  IADD3 R10, P3, R18, R26, RZ ;  /* 0x0000001a120a7210 */ /* 0x000fe20007f7e0ff */
[----:B------:R-:W-:Y:S01]  /*3930*/  STL.64 [R1+0x1a10], R16 ;  /* 0x001a101001007387 */ /* 0x000fe20000100a00 */
[-C--:B------:R-:W-:Y:S02]  /*3940*/  LEA.HI.X.SX32 R5, R8, R27.reuse, 0x1, P5 ;  /* 0x0000001b08057211 */ /* 0x080fe400028f0eff */
[----:B------:R-:W-:Y:S01]  /*3950*/  LEA.HI.X.SX32 R11, R29, R27, 0x1, P3 ;  /* 0x0000001b1d0b7211 */ /* 0x000fe200018f0eff */
[----:B------:R-:W-:Y:S04]  /*3960*/  STL.64 [R1+0x1a18], R14 ;  /* 0x001a180e01007387 */ /* 0x000fe80000100a00 */
[----:B------:R-:W-:Y:S04]  /*3970*/  STL.64 [R1+0x1cf8], R18 ;  /* 0x001cf81201007387 */ /* 0x000fe80000100a00 */
[----:B------:R-:W-:Y:S04]  /*3980*/  STL [R1+0x1d00], R19 ;  /* 0x001d001301007387 */ /* 0x000fe80000100800 */
[----:B------:R1:W-:Y:S04]  /*3990*/  STL.64 [R1+0x688], R2 ;  /* 0x0006880201007387 */ /* 0x0003e80000100a00 */
[----:B------:R-:W-:Y:S01]  /*39a0*/  STL.64 [R1+0x660], R4 ;  /* 0x0006600401007387 */ /* 0x000fe20000100a00 */
[----:B------:R-:W-:-:S03]  /*39b0*/  IMAD R22, R0, 0xc2, RZ ;  /* 0x000000c200167824 */ /* 0x000fc600078e02ff */
[----:B------:R2:W-:Y:S01]  /*39c0*/  STL.64 [R1+0x638], R10 ;  /* 0x0006380a01007387 */ /* 0x0005e20000100a00 */
[-C--:B-1----:R-:W-:Y:S01]  /*39d0*/  IADD3 R2, P4, R13, R26.reuse, RZ ;  /* 0x0000001a0d027210 */ /* 0x082fe20007f9e0ff */
[----:B--2---:R-:W-:Y:S01]  /*39e0*/  IMAD R11, R0, 0x59, RZ ;  /* 0x00000059000b7824 */ /* 0x004fe200078e02ff */
[----:B------:R-:W-:Y:S01]  /*39f0*/  IADD3 R8, P5, R22, R26, RZ ;  /* 0x0000001a16087210 */ /* 0x000fe20007fbe0ff */
[----:B------:R-:W-:-:S03]  /*3a00*/  IMAD R5, R0, 0xd2, RZ ;  /* 0x000000d200057824 */ /* 0x000fc600078e02ff */
[-C--:B------:R-:W-:Y:S01]  /*3a10*/  LEA.HI.X.SX32 R3, R11, R27.reuse, 0x1, P4 ;  /* 0x0000001b0b037211 */ /* 0x080fe200020f0eff */
[C---:B------:R-:W-:Y:S02]  /*3a20*/  IMAD R11, R0.reuse, 0x61, RZ ;  /* 0x00000061000b7824 */ /* 0x040fe400078e02ff */
[C---:B------:R-:W-:Y:S01]  /*3a30*/  IMAD R4, R0.reuse, 0xe2, RZ ;  /* 0x000000e200047824 */ /* 0x040fe200078e02ff */
[-C--:B------:R-:W-:Y:S01]  /*3a40*/  IADD3 R14, P3, R5, R26.reuse, RZ ;  /* 0x0000001a050e7210 */ /* 0x080fe20007f7e0ff */
[C---:B------:R-:W-:Y:S01]  /*3a50*/  IMAD R29, R0.reuse, 0x69, RZ ;  /* 0x00000069001d7824 */ /* 0x040fe200078e02ff */
[-C--:B------:R-:W-:Y:S01]  /*3a60*/  LEA.HI.X.SX32 R9, R11, R27.reuse, 0x1, P5 ;  /* 0x0000001b0b097211 */ /* 0x080fe200028f0eff */
[----:B------:R1:W-:Y:S01]  /*3a70*/  STL.64 [R1+0x610], R2 ;  /* 0x0006100201007387 */ /* 0x0003e20000100a00 */
[C---:B------:R-:W-:Y:S02]  /*3a80*/  IMAD R11, R0.reuse, 0x71, RZ ;  /* 0x00000071000b7824 */ /* 0x040fe400078e02ff */
[C---:B------:R-:W-:Y:S01]  /*3a90*/  IMAD R12, R0.reuse, 0xf2, RZ ;  /* 0x000000f2000c7824 */ /* 0x040fe200078e02ff */
[----:B------:R-:W-:Y:S01]  /*3aa0*/  LEA.HI.X.SX32 R15, R29, R27, 0x1, P3 ;  /* 0x0000001b1d0f7211 */ /* 0x000fe200018f0eff */
[----:B------:R-:W-:Y:S01]  /*3ab0*/  STL.64 [R1+0x1d08], R4 ;  /* 0x001d080401007387 */ /* 0x000fe20000100a00 */
[----:B------:R-:W-:Y:S01]  /*3ac0*/  IMAD R29, R0, 0x112, RZ ;  /* 0x00000112001d7824 */ /* 0x000fe200078e02ff */
[----:B-1----:R-:W-:-:S02]  /*3ad0*/  IADD3 R2, P4, R4, R26, RZ ;  /* 0x0000001a04027210 */ /* 0x002fc40007f9e0ff */
[----:B------:R1:W-:Y:S01]  /*3ae0*/  STL.64 [R1+0x5e8], R8 ;  /* 0x0005e80801007387 */ /* 0x0003e20000100a00 */
[C---:B------:R-:W-:Y:S01]  /*3af0*/  IMAD R10, R0.reuse, 0x79, RZ ;  /* 0x00000079000a7824 */ /* 0x040fe200078e02ff */
[----:B------:R-:W-:Y:S01]  /*3b00*/  LEA.HI.X.SX32 R3, R11, R27, 0x1, P4 ;  /* 0x0000001b0b037211 */ /* 0x000fe200020f0eff */
[C---:B------:R-:W-:Y:S01]  /*3b10*/  IMAD R7, R0.reuse, 0x102, RZ ;  /* 0x0000010200077824 */ /* 0x040fe200078e02ff */
[----:B------:R-:W-:Y:S01]  /*3b20*/  STL.64 [R1+0x5b8], R14 ;  /* 0x0005b80e01007387 */ /* 0x000fe20000100a00 */
[----:B------:R-:W-:-:S03]  /*3b30*/  IMAD R11, R0, 0x122, RZ ;  /* 0x00000122000b7824 */ /* 0x000fc600078e02ff */
[----:B------:R2:W-:Y:S01]  /*3b40*/  STL.64 [R1+0x588], R2 ;  /* 0x0005880201007387 */ /* 0x0005e20000100a00 */
[-C--:B-1----:R-:W-:Y:S02]  /*3b50*/  IADD3 R8, P5, R12, R26.reuse, RZ ;  /* 0x0000001a0c087210 */ /* 0x082fe40007fbe0ff */
[-C--:B------:R-:W-:Y:S02]  /*3b60*/  IADD3 R4, P3, R7, R26.reuse, RZ ;  /* 0x0000001a07047210 */ /* 0x080fe40007f7e0ff */
[----:B------:R-:W-:Y:S02]  /*3b70*/  LEA.HI.X.SX32 R9, R10, R27, 0x1, P5 ;  /* 0x0000001b0a097211 */ /* 0x000fe400028f0eff */
[----:B--2---:R-:W-:Y:S01]  /*3b80*/  IADD3 R2, P4, R29, R26, RZ ;  /* 0x0000001a1d027210 */ /* 0x004fe20007f9e0ff */
[C---:B------:R-:W-:Y:S02]  /*3b90*/  IMAD R29, R0.reuse, 0x81, RZ ;  /* 0x00000081001d7824 */ /* 0x040fe400078e02ff */
[----:B------:R1:W-:Y:S01]  /*3ba0*/  STL.64 [R1+0x560], R8 ;  /* 0x0005600801007387 */ /* 0x0003e20000100a00 */
[----:B------:R-:W-:-:S02]  /*3bb0*/  IMAD R10, R0, 0x89, RZ ;  /* 0x00000089000a7824 */ /* 0x000fc400078e02ff */
[-C--:B------:R-:W-:Y:S01]  /*3bc0*/  LEA.HI.X.SX32 R5, R29, R27.reuse, 0x1, P3 ;  /* 0x0000001b1d057211 */ /* 0x080fe200018f0eff */
[----:B------:R-:W-:Y:S02]  /*3bd0*/  IMAD R29, R0, 0x142, RZ ;  /* 0x00000142001d7824 */ /* 0x000fe400078e02ff */
[----:B------:R-:W-:Y:S02]  /*3be0*/  LEA.HI.X.SX32 R3, R10, R27, 0x1, P4 ;  /* 0x0000001b0a037211 */ /* 0x000fe400020f0eff */
[-C--:B-1----:R-:W-:Y:S01]  /*3bf0*/  IADD3 R8, P5, R11, R26.reuse, RZ ;  /* 0x0000001a0b087210 */ /* 0x082fe20007fbe0ff */
[C---:B------:R-:W-:Y:S01]  /*3c00*/  IMAD R11, R0.reuse, 0x132, RZ ;  /* 0x00000132000b7824 */ /* 0x040fe200078e02ff */
[----:B------:R1:W-:Y:S04]  /*3c10*/  STL.64 [R1+0x538], R4 ;  /* 0x0005380401007387 */ /* 0x0003e80000100a00 */
[----:B------:R2:W-:Y:S01]  /*3c20*/  STL.64 [R1+0x518], R2 ;  /* 0x0005180201007387 */ /* 0x0005e20000100a00 */
[-C--:B-1----:R-:W-:Y:S01]  /*3c30*/  IADD3 R4, P3, R11, R26.reuse, RZ ;  /* 0x0000001a0b047210 */ /* 0x082fe20007f7e0ff */
[C---:B------:R-:W-:Y:S01]  /*3c40*/  IMAD R11, R0.reuse, 0x91, RZ ;  /* 0x00000091000b7824 */ /* 0x040fe200078e02ff */
[----:B--2---:R-:W-:Y:S01]  /*3c50*/  IADD3 R2, P4, R29, R26, RZ ;  /* 0x0000001a1d027210 */ /* 0x004fe20007f9e0ff */
[----:B------:R-:W-:-:S03]  /*3c60*/  IMAD R29, R0, 0x152, RZ ;  /* 0x00000152001d7824 */ /* 0x000fc600078e02ff */
[----:B------:R-:W-:Y:S01]  /*3c70*/  LEA.HI.X.SX32 R9, R11, R27, 0x1, P5 ;  /* 0x0000001b0b097211 */ /* 0x000fe200028f0eff */
[----:B------:R-:W-:-:S04]  /*3c80*/  IMAD R10, R0, 0x99, RZ ;  /* 0x00000099000a7824 */ /* 0x000fc800078e02ff */
[----:B------:R1:W-:Y:S01]  /*3c90*/  STL.64 [R1+0x4f8], R8 ;  /* 0x0004f80801007387 */ /* 0x0003e20000100a00 */
[-C--:B------:R-:W-:Y:S01]  /*3ca0*/  LEA.HI.X.SX32 R5, R10, R27.reuse, 0x1, P3 ;  /* 0x0000001b0a057211 */ /* 0x080fe200018f0eff */
[C---:B------:R-:W-:Y:S01]  /*3cb0*/  IMAD R11, R0.reuse, 0x162, RZ ;  /* 0x00000162000b7824 */ /* 0x040fe200078e02ff */
[----:B-1----:R-:W-:Y:S01]  /*3cc0*/  IADD3 R8, P5, R29, R26, RZ ;  /* 0x0000001a1d087210 */ /* 0x002fe20007fbe0ff */
[C---:B------:R-:W-:Y:S02]  /*3cd0*/  IMAD R29, R0.reuse, 0xa1, RZ ;  /* 0x000000a1001d7824 */ /* 0x040fe400078e02ff */
[----:B------:R1:W-:Y:S03]  /*3ce0*/  STL.64 [R1+0x4d8], R4 ;  /* 0x0004d80401007387 */ /* 0x0003e60000100a00 */
[----:B------:R-:W-:Y:S01]  /*3cf0*/  LEA.HI.X.SX32 R3, R29, R27, 0x1, P4 ;  /* 0x0000001b1d037211 */ /* 0x000fe200020f0eff */
[----:B------:R-:W-:-:S04]  /*3d00*/  IMAD R29, R0, 0xb1, RZ ;  /* 0x000000b1001d7824 */ /* 0x000fc800078e02ff */
[----:B------:R2:W-:Y:S01]  /*3d10*/  STL.64 [R1+0x4b8], R2 ;  /* 0x0004b80201007387 */ /* 0x0005e20000100a00 */
[----:B-1----:R-:W-:Y:S01]  /*3d20*/  IADD3 R4, P3, R11, R26, RZ ;  /* 0x0000001a0b047210 */ /* 0x002fe20007f7e0ff */
[C---:B------:R-:W-:Y:S02]  /*3d30*/  IMAD R11, R0.reuse, 0x172, RZ ;  /* 0x00000172000b7824 */ /* 0x040fe400078e02ff */
[C---:B--2---:R-:W-:Y:S01]  /*3d40*/  IMAD R3, R0.reuse, 0xa9, RZ ;  /* 0x000000a900037824 */ /* 0x044fe200078e02ff */
[----:B------:R-:W-:Y:S01]  /*3d50*/  LEA.HI.X.SX32 R5, R29, R27, 0x1, P3 ;  /* 0x0000001b1d057211 */ /* 0x000fe200018f0eff */
[----:B------:R-:W-:-:S03]  /*3d60*/  IMAD R2, R0, 0x182, RZ ;  /* 0x0000018200027824 */ /* 0x000fc600078e02ff */
[-C--:B------:R-:W-:Y:S01]  /*3d70*/  LEA.HI.X.SX32 R9, R3, R27.reuse, 0x1, P5 ;  /* 0x0000001b03097211 */ /* 0x080fe200028f0eff */
[C---:B------:R-:W-:Y:S01]  /*3d80*/  IMAD R29, R0.reuse, 0xb9, RZ ;  /* 0x000000b9001d7824 */ /* 0x040fe200078e02ff */
[----:B------:R-:W-:Y:S01]  /*3d90*/  IADD3 R10, P4, R11, R26, RZ ;  /* 0x0000001a0b0a7210 */ /* 0x000fe20007f9e0ff */
[----:B------:R-:W-:Y:S02]  /*3da0*/  IMAD R3, R0, 0xc1, RZ ;  /* 0x000000c100037824 */ /* 0x000fe400078e02ff */
[----:B------:R1:W-:Y:S01]  /*3db0*/  STL.64 [R1+0x498], R8 ;  /* 0x0004980801007387 */ /* 0x0003e20000100a00 */
[----:B------:R-:W-:-:S03]  /*3dc0*/  LEA.HI.X.SX32 R11, R29, R27, 0x1, P4 ;  /* 0x0000001b1d0b7211 */ /* 0x000fc600020f0eff */
[----:B------:R2:W-:Y:S01]  /*3dd0*/  STL.64 [R1+0x478], R4 ;  /* 0x0004780401007387 */ /* 0x0005e20000100a00 */
[----:B-1----:R-:W-:-:S03]  /*3de0*/  IADD3 R8, P5, R2, R26, RZ ;  /* 0x0000001a02087210 */ /* 0x002fc60007fbe0ff */
[----:B------:R1:W-:Y:S01]  /*3df0*/  STL.64 [R1+0x458], R10 ;  /* 0x0004580a01007387 */ /* 0x0003e20000100a00 */
[----:B------:R-:W-:-:S03]  /*3e00*/  LEA.HI.X.SX32 R9, R3, R27, 0x1, P5 ;  /* 0x0000001b03097211 */ /* 0x000fc600028f0eff */
[----:B------:R0:W3:Y:S01]  /*3e10*/  LDL.64 R16, [R1+0x320] ;  /* 0x0003200001107983 */ /* 0x0000e20000100a00 */
[----:B------:R-:W-:-:S03]  /*3e20*/  IMAD R2, R0, 0x192, RZ ;  /* 0x0000019200027824 */ /* 0x000fc600078e02ff */
[----:B------:R4:W-:Y:S01]  /*3e30*/  STL.64 [R1+0x438], R8 ;  /* 0x0004380801007387 */ /* 0x0009e20000100a00 */
[----:B------:R-:W-:-:S03]  /*3e40*/  IMAD R29, R0, 0xc9, RZ ;  /* 0x000000c9001d7824 */ /* 0x000fc600078e02ff */
[----:B------:R0:W5:Y:S01]  /*3e50*/  LDL.64 R20, [R1+0x308] ;  /* 0x0003080001147983 */ /* 0x0001620000100a00 */
[----:B--2---:R-:W-:-:S04]  /*3e60*/  IADD3 R4, P3, R2, R26, RZ ;  /* 0x0000001a02047210 */ /* 0x004fc80007f7e0ff */
[----:B------:R-:W-:-:S05]  /*3e70*/  LEA.HI.X.SX32 R5, R29, R27, 0x1, P3 ;  /* 0x0000001b1d057211 */ /* 0x000fca00018f0eff */
[----:B------:R2:W-:Y:S04]  /*3e80*/  STL.64 [R1+0x418], R4 ;  /* 0x0004180401007387 */ /* 0x0005e80000100a00 */
[----:B------:R0:W5:Y:S01]  /*3e90*/  LDL.64 R18, [R1+0x2f0] ;  /* 0x0002f00001127983 */ /* 0x0001620000100a00 */
[C---:B------:R-:W-:Y:S02]  /*3ea0*/  IMAD R23, R0.reuse, 0x1a2, RZ ;  /* 0x000001a200177824 */ /* 0x040fe400078e02ff */
[----:B------:R-:W-:-:S03]  /*3eb0*/  IMAD R29, R0, 0xd1, RZ ;  /* 0x000000d1001d7824 */ /* 0x000fc600078e02ff */
[----:B-1----:R-:W-:Y:S01]  /*3ec0*/  IADD3 R10, P4, R23, R26, RZ ;  /* 0x0000001a170a7210 */ /* 0x002fe20007f9e0ff */
[----:B------:R-:W-:-:S03]  /*3ed0*/  IMAD R2, R0, 0x1b2, RZ ;  /* 0x000001b200027824 */ /* 0x000fc600078e02ff */
[----:B------:R-:W-:Y:S01]  /*3ee0*/  LEA.HI.X.SX32 R11, R29, R27, 0x1, P4 ;  /* 0x0000001b1d0b7211 */ /* 0x000fe200020f0eff */
[----:B------:R-:W-:Y:S01]  /*3ef0*/  IMAD R3, R0, 0x1c2, RZ ;  /* 0x000001c200037824 */ /* 0x000fe200078e02ff */
[----:B----4-:R-:W-:-:S03]  /*3f00*/  IADD3 R8, P5, R2, R26, RZ ;  /* 0x0000001a02087210 */ /* 0x010fc60007fbe0ff */
[----:B------:R1:W-:Y:S01]  /*3f10*/  STL.64 [R1+0x3f8], R10 ;  /* 0x0003f80a01007387 */ /* 0x0003e20000100a00 */
[C---:B------:R-:W-:Y:S01]  /*3f20*/  IMAD R28, R0.reuse, 0x1d2, RZ ;  /* 0x000001d2001c7824 */ /* 0x040fe200078e02ff */
[----:B--2---:R-:W-:Y:S01]  /*3f30*/  IADD3 R4, P3, R3, R26, RZ ;  /* 0x0000001a03047210 */ /* 0x004fe20007f7e0ff */
[C---:B------:R-:W-:Y:S02]  /*3f40*/  IMAD R29, R0.reuse, 0x1e2, RZ ;  /* 0x000001e2001d7824 */ /* 0x040fe400078e02ff */
[----:B-1----:R-:W-:-:S05]  /*3f50*/  IMAD R11, R0, 0xd9, RZ ;  /* 0x000000d9000b7824 */ /* 0x002fca00078e02ff */
[-C--:B------:R-:W-:Y:S01]  /*3f60*/  LEA.HI.X.SX32 R9, R11, R27.reuse, 0x1, P5 ;  /* 0x0000001b0b097211 */ /* 0x080fe200028f0eff */
[----:B------:R-:W-:Y:S01]  /*3f70*/  IMAD R11, R0, 0xe1, RZ ;  /* 0x000000e1000b7824 */ /* 0x000fe200078e02ff */
[----:B------:R-:W-:Y:S01]  /*3f80*/  IADD3 R14, P4, R28, R26, RZ ;  /* 0x0000001a1c0e7210 */ /* 0x000fe20007f9e0ff */
[C---:B------:R-:W-:Y:S02]  /*3f90*/  IMAD R3, R0.reuse, 0xe9, RZ ;  /* 0x000000e900037824 */ /* 0x040fe400078e02ff */
[C---:B------:R-:W-:Y:S01]  /*3fa0*/  IMAD R25, R0.reuse, 0x1f2, RZ ;  /* 0x000001f200197824 */ /* 0x040fe200078e02ff */
[-C--:B------:R-:W-:Y:S01]  /*3fb0*/  LEA.HI.X.SX32 R5, R11, R27.reuse, 0x1, P3 ;  /* 0x0000001b0b057211 */ /* 0x080fe200018f0eff */
[----:B------:R1:W-:Y:S01]  /*3fc0*/  STL.64 [R1+0x3d8], R8 ;  /* 0x0003d80801007387 */ /* 0x0003e20000100a00 */
[C---:B------:R-:W-:Y:S01]  /*3fd0*/  IMAD R11, R0.reuse, 0xf1, RZ ;  /* 0x000000f1000b7824 */ /* 0x040fe200078e02ff */
[----:B------:R-:W-:Y:S01]  /*3fe0*/  LEA.HI.X.SX32 R15, R3, R27, 0x1, P4 ;  /* 0x0000001b030f7211 */ /* 0x000fe200020f0eff */
[C---:B------:R-:W-:Y:S01]  /*3ff0*/  IMAD R24, R0.reuse, 0xf9, RZ ;  /* 0x000000f900187824 */ /* 0x040fe200078e02ff */
[----:B------:R2:W-:Y:S01]  /*4000*/  STL.64 [R1+0x3b8], R4 ;  /* 0x0003b80401007387 */ /* 0x0005e20000100a00 */
[----:B------:R-:W-:-:S02]  /*4010*/  SHF.L.U32 R10, R0, 0x1, RZ ;  /* 0x00000001000a7819 */ /* 0x000fc400000006ff */
[-C--:B-1----:R-:W-:Y:S02]  /*4020*/  IADD3 R8, P5, R29, R26.reuse, RZ ;  /* 0x0000001a1d087210 */ /* 0x082fe40007fbe0ff */
        /* <DEDUP_REMOVED lines=9> */
[CC--:B--2---:R-:W-:Y:S02]  /*40c0*/  LEA R8, P5, R0.reuse, R26.reuse, 0x2 ;  /* 0x0000001a00087211 */ /* 0x0c4fe400078a10ff */
[CC--:B------:R-:W-:Y:S02]  /*40d0*/  LEA.HI.X.SX32 R15, R0.reuse, R27.reuse, 0x1, P4 ;  /* 0x0000001b000f7211 */ /* 0x0c0fe400020f0eff */
[----:B----4-:R-:W-:Y:S01]  /*40e0*/  IADD3 R4, P3, R11, R26, RZ ;  /* 0x0000001a0b047210 */ /* 0x010fe20007f7e0ff */
[----:B------:R-:W-:Y:S01]  /*40f0*/  IMAD R11, R0, 0x254, RZ ;  /* 0x00000254000b7824 */ /* 0x000fe200078e02ff */
[-C--:B------:R-:W-:Y:S01]  /*4100*/  LEA.HI.X.SX32 R9, R10, R27.reuse, 0x1, P5 ;  /* 0x0000001b0a097211 */ /* 0x080fe200028f0eff */
[----:B------:R1:W-:Y:S01]  /*4110*/  STL.64 [R1+0x880], R14 ;  /* 0x0008800e01007387 */ /* 0x0003e20000100a00 */
[----:B------:R-:W-:Y:S01]  /*4120*/  IMAD R24, R0, 0x85, RZ ;  /* 0x0000008500187824 */ /* 0x000fe200078e02ff */
[----:B------:R-:W-:-:S02]  /*4130*/  LEA.HI.X.SX32 R7, R7, R27, 0x1, P6 ;  /* 0x0000001b07077211 */ /* 0x000fc400030f0eff */
[----:B------:R2:W-:Y:S01]  /*4140*/  STL.64 [R1+0x878], R8 ;  /* 0x0008780801007387 */ /* 0x0005e20000100a00 */
[----:B------:R-:W-:-:S03]  /*4150*/  IMAD R10, R0, 0x11a, RZ ;  /* 0x0000011a000a7824 */ /* 0x000fc600078e02ff */
[----:B------:R4:W-:Y:S01]  /*4160*/  STL.64 [R1+0x338], R6 ;  /* 0x0003380601007387 */ /* 0x0009e20000100a00 */
[-C--:B-1----:R-:W-:Y:S02]  /*4170*/  IADD3 R14, P4, R3, R26.reuse, RZ ;  /* 0x0000001a030e7210 */ /* 0x082fe40007f9e0ff */
[----:B--2---:R-:W-:Y:S01]  /*4180*/  IADD3 R8, P5, R11, R26, RZ ;  /* 0x0000001a0b087210 */ /* 0x004fe20007fbe0ff */
[----:B------:R-:W-:Y:S01]  /*4190*/  IMAD R11, R0, 0x264, RZ ;  /* 0x00000264000b7824 */ /* 0x000fe200078e02ff */
[----:B------:R-:W-:-:S04]  /*41a0*/  LEA.HI.X.SX32 R15, R24, R27, 0x1, P4 ;  /* 0x0000001b180f7211 */ /* 0x000fc800020f0eff */
[-C--:B----4-:R-:W-:Y:S01]  /*41b0*/  IADD3 R6, P6, R11, R26.reuse, RZ ;  /* 0x0000001a0b067210 */ /* 0x090fe20007fde0ff */
[C---:B------:R-:W-:Y:S01]  /*41c0*/  IMAD R11, R0.reuse, 0x274, RZ ;  /* 0x00000274000b7824 */ /* 0x040fe200078e02ff */
[----:B------:R1:W-:Y:S01]  /*41d0*/  STL.64 [R1+0x528], R14 ;  /* 0x0005280e01007387 */ /* 0x0003e20000100a00 */
[C---:B------:R-:W-:Y:S02]  /*41e0*/  IMAD R24, R0.reuse, 0x8d, RZ ;  /* 0x0000008d00187824 */ /* 0x040fe400078e02ff */
[----:B------:R-:W-:Y:S01]  /*41f0*/  IMAD R5, R0, 0x122, RZ ;  /* 0x0000012200057824 */ /* 0x000fe200078e02ff */
[----:B-1----:R-:W-:-:S04]  /*4200*/  IADD3 R14, P4, R10, R26, RZ ;  /* 0x0000001a0a0e7210 */ /* 0x002fc80007f9e0ff */
[-C--:B------:R-:W-:Y:S01]  /*4210*/  LEA.HI.X.SX32 R15, R24, R27.reuse, 0x1, P4 ;  /* 0x0000001b180f7211 */ /* 0x080fe200020f0eff */
[C---:B------:R-:W-:Y:S01]  /*4220*/  IMAD R24, R0.reuse, 0x95, RZ ;  /* 0x0000009500187824 */ /* 0x040fe200078e02ff */
[----:B------:R-:W-:Y:S01]  /*4230*/  LEA.HI.X.SX32 R5, R5, R27, 0x1, P3 ;  /* 0x0000001b05057211 */ /* 0x000fe200018f0eff */
[----:B------:R-:W-:-:S05]  /*4240*/  IMAD R7, R0, 0x132, RZ ;  /* 0x0000013200077824 */ /* 0x000fca00078e02ff */
[-C--:B------:R-:W-:Y:S02]  /*4250*/  LEA.HI.X.SX32 R7, R7, R27.reuse, 0x1, P6 ;  /* 0x0000001b07077211 */ /* 0x080fe400030f0eff */
[----:B---3--:R-:W-:Y:S02]  /*4260*/  LEA.HI.X.SX32 R17, R3, R27, 0x1, P0 ;  /* 0x0000001b03117211 */ /* 0x008fe400000f0eff */
[----:B------:R-:W-:Y:S01]  /*4270*/  IADD3 R16, P0, R11, R26, RZ ;  /* 0x0000001a0b107210 */ /* 0x000fe20007f1e0ff */
[C---:B------:R-:W-:Y:S02]  /*4280*/  IMAD R11, R0.reuse, 0x284, RZ ;  /* 0x00000284000b7824 */ /* 0x040fe400078e02ff */
[C---:B-----5:R-:W-:Y:S02]  /*4290*/  IMAD R21, R0.reuse, 0x112, RZ ;  /* 0x0000011200157824 */ /* 0x060fe400078e02ff */
[----:B------:R-:W-:-:S03]  /*42a0*/  IMAD R3, R0, 0x12a, RZ ;  /* 0x0000012a00037824 */ /* 0x000fc600078e02ff */
[-C--:B------:R-:W-:Y:S01]  /*42b0*/  LEA.HI.X.SX32 R21, R21, R27.reuse, 0x1, P1 ;  /* 0x0000001b15157211 */ /* 0x080fe200008f0eff */
[----:B------:R-:W-:Y:S01]  /*42c0*/  STL [R1+0x324], R17 ;  /* 0x0003241101007387 */ /* 0x000fe20000100800 */
[----:B------:R-:W-:Y:S01]  /*42d0*/  IADD3 R20, P1, R11, R26, RZ ;  /* 0x0000001a0b147210 */ /* 0x000fe20007f3e0ff */
[----:B------:R-:W-:Y:S02]  /*42e0*/  IMAD R11, R0, 0x294, RZ ;  /* 0x00000294000b7824 */ /* 0x000fe400078e02ff */
[----:B------:R-:W-:Y:S04]  /*42f0*/  STL [R1+0x30c], R21 ;  /* 0x00030c1501007387 */ /* 0x000fe80000100800 */
[----:B------:R1:W-:Y:S01]  /*4300*/  STL.64 [R1+0x508], R14 ;  /* 0x0005080e01007387 */ /* 0x0003e20000100a00 */
[----:B------:R-:W-:-:S02]  /*4310*/  LEA.HI.X.SX32 R19, R10, R27, 0x1, P2 ;  /* 0x0000001b0a137211 */ /* 0x000fc400010f0eff */
[-C--:B------:R-:W-:Y:S01]  /*4320*/  IADD3 R18, P2, R11, R26.reuse, RZ ;  /* 0x0000001a0b127210 */ /* 0x080fe20007f5e0ff */
[C---:B------:R-:W-:Y:S02]  /*4330*/  IMAD R11, R0.reuse, 0x2a4, RZ ;  /* 0x000002a4000b7824 */ /* 0x040fe400078e02ff */
[----:B------:R-:W-:Y:S01]  /*4340*/  IMAD R10, R0, 0x13a, RZ ;  /* 0x0000013a000a7824 */ /* 0x000fe200078e02ff */
[C---:B-1----:R-:W-:Y:S01]  /*4350*/  IADD3 R14, P4, R3.reuse, R26, RZ ;  /* 0x0000001a030e7210 */ /* 0x042fe20007f9e0ff */
[----:B------:R-:W-:Y:S03]  /*4360*/  STL [R1+0x2f4], R19 ;  /* 0x0002f41301007387 */ /* 0x000fe60000100800 */
[-C--:B------:R-:W-:Y:S01]  /*4370*/  LEA.HI.X.SX32 R15, R24, R27.reuse, 0x1, P4 ;  /* 0x0000001b180f7211 */ /* 0x080fe200020f0eff */
[----:B------:R1:W-:Y:S01]  /*4380*/  STL.64 [R1+0x2d8], R4 ;  /* 0x0002d80401007387 */ /* 0x0003e20000100a00 */
[----:B------:R-:W-:Y:S01]  /*4390*/  LEA.HI.X.SX32 R9, R3, R27, 0x1, P5 ;  /* 0x0000001b03097211 */ /* 0x000fe200028f0eff */
[----:B------:R-:W-:-:S02]  /*43a0*/  IMAD R24, R0, 0x9d, RZ ;  /* 0x0000009d00187824 */ /* 0x000fc400078e02ff */
        /* <DEDUP_REMOVED lines=8> */
[----:B------:R-:W-:-:S02]  /*4430*/  IMAD R21, R0, 0x142, RZ ;  /* 0x0000014200157824 */ /* 0x000fc400078e02ff */
[C---:B------:R-:W-:Y:S01]  /*4440*/  IMAD R24, R0.reuse, 0xa5, RZ ;  /* 0x000000a500187824 */ /* 0x040fe200078e02ff */
[----:B------:R3:W-:Y:S01]  /*4450*/  STL.64 [R1+0x4c8], R14 ;  /* 0x0004c80e01007387 */ /* 0x0007e20000100a00 */
[-C--:B-1----:R-:W-:Y:S01]  /*4460*/  IADD3 R8, P5, R11, R26.reuse, RZ ;  /* 0x0000001a0b087210 */ /* 0x082fe20007fbe0ff */
[----:B------:R-:W-:Y:S01]  /*4470*/  IMAD R11, R0, 0x2c4, RZ ;  /* 0x000002c4000b7824 */ /* 0x000fe200078e02ff */
[-C--:B------:R-:W-:Y:S02]  /*4480*/  LEA.HI.X.SX32 R17, R10, R27.reuse, 0x1, P0 ;  /* 0x0000001b0a117211 */ /* 0x080fe400000f0eff */
[-C--:B------:R-:W-:Y:S02]  /*4490*/  LEA.HI.X.SX32 R21, R21, R27.reuse, 0x1, P1 ;  /* 0x0000001b15157211 */ /* 0x080fe400008f0eff */
[-C--:B--2---:R-:W-:Y:S02]  /*44a0*/  IADD3 R6, P6, R11, R26.reuse, RZ ;  /* 0x0000001a0b067210 */ /* 0x084fe40007fde0ff */
[----:B---3--:R-:W-:Y:S01]  /*44b0*/  IADD3 R14, P4, R3, R26, RZ ;  /* 0x0000001a030e7210 */ /* 0x008fe20007f9e0ff */
[C---:B------:R-:W-:Y:S01]  /*44c0*/  IMAD R11, R0.reuse, 0x2d4, RZ ;  /* 0x000002d4000b7824 */ /* 0x040fe200078e02ff */
[----:B------:R1:W-:Y:S01]  /*44d0*/  STL.64 [R1+0x290], R16 ;  /* 0x0002901001007387 */ /* 0x0003e20000100a00 */
[----:B------:R-:W-:Y:S01]  /*44e0*/  IMAD R10, R0, 0x15a, RZ ;  /* 0x0000015a000a7824 */ /* 0x000fe200078e02ff */
[----:B------:R-:W-:Y:S01]  /*44f0*/  LEA.HI.X.SX32 R15, R24, R27, 0x1, P4 ;  /* 0x0000001b180f7211 */ /* 0x000fe200020f0eff */
[C---:B------:R-:W-:Y:S01]  /*4500*/  IMAD R5, R0.reuse, 0x152, RZ ;  /* 0x0000015200057824 */ /* 0x040fe200078e02ff */
[----:B------:R-:W-:Y:S01]  /*4510*/  STL.64 [R1+0x278], R20 ;  /* 0x0002781401007387 */ /* 0x000fe20000100a00 */
[----:B------:R-:W-:-:S03]  /*4520*/  IMAD R24, R0, 0xad, RZ ;  /* 0x000000ad00187824 */ /* 0x000fc600078e02ff */
[----:B------:R2:W-:Y:S01]  /*4530*/  STL.64 [R1+0x4a8], R14 ;  /* 0x0004a80e01007387 */ /* 0x0005e20000100a00 */
[-C--:B-1----:R-:W-:Y:S01]  /*4540*/  IADD3 R16, P0, R11, R26.reuse, RZ ;  /* 0x0000001a0b107210 */ /* 0x082fe20007f1e0ff */
[----:B------:R-:W-:Y:S01]  /*4550*/  IMAD R11, R0, 0x2e4, RZ ;  /* 0x000002e4000b7824 */ /* 0x000fe200078e02ff */
[-C--:B------:R-:W-:Y:S02]  /*4560*/  LEA.HI.X.SX32 R19, R3, R27.reuse, 0x1, P2 ;  /* 0x0000001b03137211 */ /* 0x080fe400010f0eff */
[-C--:B------:R-:W-:Y:S02]  /*4570*/  LEA.HI.X.SX32 R5, R5, R27.reuse, 0x1, P3 ;  /* 0x0000001b05057211 */ /* 0x080fe400018f0eff */
[-C--:B--2---:R-:W-:Y:S02]  /*4580*/  IADD3 R14, P4, R10, R26.reuse, RZ ;  /* 0x0000001a0a0e7210 */ /* 0x084fe40007f9e0ff */
[----:B------:R-:W-:Y:S01]  /*4590*/  IADD3 R20, P1, R11, R26, RZ ;  /* 0x0000001a0b147210 */ /* 0x000fe20007f3e0ff */
[----:B------:R-:W-:Y:S01]  /*45a0*/  IMAD R11, R0, 0x2f4, RZ ;  /* 0x000002f4000b7824 */ /* 0x000fe200078e02ff */
[----:B------:R-:W-:Y:S01]  /*45b0*/  LEA.HI.X.SX32 R15, R24, R27, 0x1, P4 ;  /* 0x0000001b180f7211 */ /* 0x000fe200020f0eff */
[C---:B------:R-:W-:Y:S01]  /*45c0*/  IMAD R3, R0.reuse, 0x16a, RZ ;  /* 0x0000016a00037824 */ /* 0x040fe200078e02ff */
[----:B------:R1:W-:Y:S01]  /*45d0*/  STL.64 [R1+0x260], R18 ;  /* 0x0002601201007387 */ /* 0x0003e20000100a00 */
[----:B------:R-:W-:-:S02]  /*45e0*/  IMAD R7, R0, 0x162, RZ ;  /* 0x0000016200077824 */ /* 0x000fc400078e02ff */
[----:B------:R-:W-:Y:S01]  /*45f0*/  IMAD R24, R0, 0xb5, RZ ;  /* 0x000000b500187824 */ /* 0x000fe200078e02ff */
[----:B------:R-:W-:Y:S01]  /*4600*/  STL.64 [R1+0x248], R4 ;  /* 0x0002480401007387 */ /* 0x000fe20000100a00 */
[----:B------:R-:W-:-:S03]  /*4610*/  LEA.HI.X.SX32 R9, R10, R27, 0x1, P5 ;  /* 0x0000001b0a097211 */ /* 0x000fc600028f0eff */
[----:B------:R2:W-:Y:S01]  /*4620*/  STL.64 [R1+0x488], R14 ;  /* 0x0004880e01007387 */ /* 0x0005e20000100a00 */
[-C--:B-1----:R-:W-:Y:S01]  /*4630*/  IADD3 R18, P2, R11, R26.reuse, RZ ;  /* 0x0000001a0b127210 */ /* 0x082fe20007f5e0ff */
[C---:B------:R-:W-:Y:S01]  /*4640*/  IMAD R11, R0.reuse, 0x304, RZ ;  /* 0x00000304000b7824 */ /* 0x040fe200078e02ff */
[-C--:B------:R-:W-:Y:S01]  /*4650*/  LEA.HI.X.SX32 R7, R7, R27.reuse, 0x1, P6 ;  /* 0x0000001b07077211 */ /* 0x080fe200030f0eff */
[----:B------:R-:W-:Y:S01]  /*4660*/  IMAD R10, R0, 0x17a, RZ ;  /* 0x0000017a000a7824 */ /* 0x000fe200078e02ff */
[-C--:B--2---:R-:W-:Y:S02]  /*4670*/  IADD3 R14, P4, R3, R26.reuse, RZ ;  /* 0x0000001a030e7210 */ /* 0x084fe40007f9e0ff */
[----:B------:R-:W-:Y:S02]  /*4680*/  IADD3 R4, P3, R11, R26, RZ ;  /* 0x0000001a0b047210 */ /* 0x000fe40007f7e0ff */
        /* <DEDUP_REMOVED lines=8> */
[-C--:B------:R-:W-:Y:S02]  /*4710*/  LEA.HI.X.SX32 R21, R21, R27.reuse, 0x1, P1 ;  /* 0x0000001b15157211 */ /* 0x080fe400008f0eff */
[-C--:B-1----:R-:W-:Y:S01]  /*4720*/  IADD3 R8, P5, R11, R26.reuse, RZ ;  /* 0x0000001a0b087210 */ /* 0x082fe20007fbe0ff */
[C---:B------:R-:W-:Y:S02]  /*4730*/  IMAD R11, R0.reuse, 0x324, RZ ;  /* 0x00000324000b7824 */ /* 0x040fe400078e02ff */
[----:B------:R-:W-:Y:S01]  /*4740*/  IMAD R3, R0, 0x18a, RZ ;  /* 0x0000018a00037824 */ /* 0x000fe200078e02ff */
[-C--:B--2---:R-:W-:Y:S01]  /*4750*/  IADD3 R14, P4, R10, R26.reuse, RZ ;  /* 0x0000001a0a0e7210 */ /* 0x084fe20007f9e0ff */
[----:B------:R1:W-:Y:S03]  /*4760*/  STL.64 [R1+0x200], R16 ;  /* 0x0002001001007387 */ /* 0x0003e60000100a00 */
[----:B------:R-:W-:Y:S01]  /*4770*/  LEA.HI.X.SX32 R15, R24, R27, 0x1, P4 ;  /* 0x0000001b180f7211 */ /* 0x000fe200020f0eff */
[----:B------:R-:W-:Y:S01]  /*4780*/  STL.64 [R1+0x1e8], R20 ;  /* 0x0001e81401007387 */ /* 0x000fe20000100a00 */
[----:B------:R-:W-:Y:S01]  /*4790*/  IADD3 R6, P6, R11, R26, RZ ;  /* 0x0000001a0b067210 */ /* 0x000fe20007fde0ff */
[----:B------:R-:W-:-:S02]  /*47a0*/  IMAD R11, R0, 0x334, RZ ;  /* 0x00000334000b7824 */ /* 0x000fc400078e02ff */
[C---:B------:R-:W-:Y:S01]  /*47b0*/  IMAD R5, R0.reuse, 0x182, RZ ;  /* 0x0000018200057824 */ /* 0x040fe200078e02ff */
[----:B------:R2:W-:Y:S01]  /*47c0*/  STL.64 [R1+0x448], R14 ;  /* 0x0004480e01007387 */ /* 0x0005e20000100a00 */
[----:B------:R-:W-:Y:S01]  /*47d0*/  IMAD R24, R0, 0xc5, RZ ;  /* 0x000000c500187824 */ /* 0x000fe200078e02ff */
[-C--:B------:R-:W-:Y:S02]  /*47e0*/  LEA.HI.X.SX32 R19, R10, R27.reuse, 0x1, P2 ;  /* 0x0000001b0a137211 */ /* 0x080fe400010f0eff */
[-C--:B-1----:R-:W-:Y:S01]  /*47f0*/  IADD3 R16, P0, R11, R26.reuse, RZ ;  /* 0x0000001a0b107210 */ /* 0x082fe20007f1e0ff */
[C---:B------:R-:W-:Y:S01]  /*4800*/  IMAD R11, R0.reuse, 0x344, RZ ;  /* 0x00000344000b7824 */ /* 0x040fe200078e02ff */
[-C--:B------:R-:W-:Y:S01]  /*4810*/  LEA.HI.X.SX32 R5, R5, R27.reuse, 0x1, P3 ;  /* 0x0000001b05057211 */ /* 0x080fe200018f0eff */
[----:B------:R-:W-:Y:S01]  /*4820*/  IMAD R10, R0, 0x19a, RZ ;  /* 0x0000019a000a7824 */ /* 0x000fe200078e02ff */
[-C--:B--2---:R-:W-:Y:S01]  /*4830*/  IADD3 R14, P4, R3, R26.reuse, RZ ;  /* 0x0000001a030e7210 */ /* 0x084fe20007f9e0ff */
[----:B------:R1:W-:Y:S03]  /*4840*/  STL.64 [R1+0x1d0], R18 ;  /* 0x0001d01201007387 */ /* 0x0003e60000100a00 */
[-C--:B------:R-:W-:Y:S01]  /*4850*/  LEA.HI.X.SX32 R15, R24, R27.reuse, 0x1, P4 ;  /* 0x0000001b180f7211 */ /* 0x080fe200020f0eff */
[----:B------:R-:W-:Y:S01]  /*4860*/  STL.64 [R1+0x1b8], R4 ;  /* 0x0001b80401007387 */ /* 0x000fe20000100a00 */
[C---:B------:R-:W-:Y:S01]  /*4870*/  IMAD R7, R0.reuse, 0x192, RZ ;  /* 0x0000019200077824 */ /* 0x040fe200078e02ff */
[----:B------:R-:W-:Y:S01]  /*4880*/  IADD3 R20, P1, R11, R26, RZ ;  /* 0x0000001a0b147210 */ /* 0x000fe20007f3e0ff */
[C---:B------:R-:W-:Y:S01]  /*4890*/  IMAD R24, R0.reuse, 0xcd, RZ ;  /* 0x000000cd00187824 */ /* 0x040fe200078e02ff */
[----:B------:R2:W-:Y:S01]  /*48a0*/  STL.64 [R1+0x428], R14 ;  /* 0x0004280e01007387 */ /* 0x0005e20000100a00 */
[----:B------:R-:W-:Y:S01]  /*48b0*/  IMAD R11, R0, 0x354, RZ ;  /* 0x00000354000b7824 */ /* 0x000fe200078e02ff */
[----:B------:R-:W-:-:S02]  /*48c0*/  LEA.HI.X.SX32 R9, R3, R27, 0x1, P5 ;  /* 0x0000001b03097211 */ /* 0x000fc400028f0eff */
[----:B------:R-:W-:Y:S01]  /*48d0*/  LEA.HI.X.SX32 R7, R7, R27, 0x1, P6 ;  /* 0x0000001b07077211 */ /* 0x000fe200030f0eff */
[----:B------:R-:W-:Y:S01]  /*48e0*/  IMAD R3, R0, 0x1aa, RZ ;  /* 0x000001aa00037824 */ /* 0x000fe200078e02ff */
[-C--:B-1----:R-:W-:Y:S02]  /*48f0*/  IADD3 R18, P2, R11, R26.reuse, RZ ;  /* 0x0000001a0b127210 */ /* 0x082fe40007f5e0ff */
[----:B--2---:R-:W-:Y:S01]  /*4900*/  IADD3 R14, P4, R10, R26, RZ ;  /* 0x0000001a0a0e7210 */ /* 0x004fe20007f9e0ff */
[----:B------:R-:W-:-:S03]  /*4910*/  IMAD R11, R0, 0x364, RZ ;  /* 0x00000364000b7824 */ /* 0x000fc600078e02ff */
[-C--:B------:R-:W-:Y:S01]  /*4920*/  LEA.HI.X.SX32 R15, R24, R27.reuse, 0x1, P4 ;  /* 0x0000001b180f7211 */ /* 0x080fe200020f0eff */
[----:B------:R-:W-:Y:S01]  /*4930*/  STL.64 [R1+0x1a0], R8 ;  /* 0x0001a00801007387 */ /* 0x000fe20000100a00 */
[----:B------:R-:W-:Y:S01]  /*4940*/  LEA.HI.X.SX32 R17, R10, R27, 0x1, P0 ;  /* 0x0000001b0a117211 */ /* 0x000fe200000f0eff */
[----:B------:R-:W-:Y:S02]  /*4950*/  IMAD R10, R0, 0xd5, RZ ;  /* 0x000000d5000a7824 */ /* 0x000fe400078e02ff */
[----:B------:R-:W-:Y:S01]  /*4960*/  STL.64 [R1+0x188], R6 ;  /* 0x0001880601007387 */ /* 0x000fe20000100a00 */
[----:B------:R-:W-:-:S03]  /*4970*/  IADD3 R4, P3, R11, R26, RZ ;  /* 0x0000001a0b047210 */ /* 0x000fc60007f7e0ff */
[----:B------:R1:W-:Y:S01]  /*4980*/  STL.64 [R1+0x408], R14 ;  /* 0x0004080e01007387 */ /* 0x0003e20000100a00 */
[C---:B------:R-:W-:Y:S01]  /*4990*/  IMAD R11, R0.reuse, 0x374, RZ ;  /* 0x00000374000b7824 */ /* 0x040fe200078e02ff */
[----:B------:R-:W-:Y:S01]  /*49a0*/  LEA.HI.X.SX32 R21, R23, R27, 0x1, P1 ;  /* 0x0000001b17157211 */ /* 0x000fe200008f0eff */
[----:B------:R-:W-:Y:S01]  /*49b0*/  IMAD R24, R0, 0x1ba, RZ ;  /* 0x000001ba00187824 */ /* 0x000fe200078e02ff */
[----:B------:R-:W-:Y:S01]  /*49c0*/  STL.64 [R1+0x170], R16 ;  /* 0x0001701001007387 */ /* 0x000fe20000100a00 */
[----:B-1----:R-:W-:-:S04]  /*49d0*/  IADD3 R14, P4, R3, R26, RZ ;  /* 0x0000001a030e7210 */ /* 0x002fc80007f9e0ff */
[-C--:B------:R-:W-:Y:S01]  /*49e0*/  LEA.HI.X.SX32 R15, R10, R27.reuse, 0x1, P4 ;  /* 0x0000001b0a0f7211 */ /* 0x080fe200020f0eff */
[----:B------:R-:W-:Y:S01]  /*49f0*/  STL.64 [R1+0x158], R20 ;  /* 0x0001581401007387 */ /* 0x000fe20000100a00 */
[-C--:B------:R-:W-:Y:S01]  /*4a00*/  IADD3 R8, P5, R11, R26.reuse, RZ ;  /* 0x0000001a0b087210 */ /* 0x080fe20007fbe0ff */
[C---:B------:R-:W-:Y:S02]  /*4a10*/  IMAD R11, R0.reuse, 0x384, RZ ;  /* 0x00000384000b7824 */ /* 0x040fe400078e02ff */
[----:B------:R1:W-:Y:S01]  /*4a20*/  STL.64 [R1+0x3e8], R14 ;  /* 0x0003e80e01007387 */ /* 0x0003e20000100a00 */
[----:B------:R-:W-:Y:S01]  /*4a30*/  IMAD R23, R0, 0xdd, RZ ;  /* 0x000000dd00177824 */ /* 0x000fe200078e02ff */
[-C--:B------:R-:W-:Y:S02]  /*4a40*/  LEA.HI.X.SX32 R19, R3, R27.reuse, 0x1, P2 ;  /* 0x0000001b03137211 */ /* 0x080fe400010f0eff */
[-C--:B------:R-:W-:Y:S02]  /*4a50*/  LEA.HI.X.SX32 R5, R2, R27.reuse, 0x1, P3 ;  /* 0x0000001b02057211 */ /* 0x080fe400018f0eff */
[-C--:B------:R-:W-:Y:S01]  /*4a60*/  IADD3 R6, P6, R11, R26.reuse, RZ ;  /* 0x0000001a0b067210 */ /* 0x080fe20007fde0ff */
[----:B------:R-:W-:Y:S01]  /*4a70*/  IMAD R11, R0, 0x394, RZ ;  /* 0x00000394000b7824 */ /* 0x000fe200078e02ff */
[-C--:B-1----:R-:W-:Y:S01]  /*4a80*/  IADD3 R14, P4, R24, R26.reuse, RZ ;  /* 0x0000001a180e7210 */ /* 0x082fe20007f9e0ff */
[C---:B------:R-:W-:Y:S01]  /*4a90*/  IMAD R3, R0.reuse, 0x1ca, RZ ;  /* 0x000001ca00037824 */ /* 0x040fe200078e02ff */
[----:B------:R-:W-:Y:S02]  /*4aa0*/  STL.64 [R1+0x140], R18 ;  /* 0x0001401201007387 */ /* 0x000fe40000100a00 */
[----:B------:R-:W-:Y:S01]  /*4ab0*/  LEA.HI.X.SX32 R15, R23, R27, 0x1, P4 ;  /* 0x0000001b170f7211 */ /* 0x000fe200020f0eff */
[C---:B------:R-:W-:Y:S01]  /*4ac0*/  IMAD R7, R0.reuse, 0x1c2, RZ ;  /* 0x000001c200077824 */ /* 0x040fe200078e02ff */
[----:B------:R1:W-:Y:S01]  /*4ad0*/  STL.64 [R1+0x128], R4 ;  /* 0x0001280401007387 */ /* 0x0003e20000100a00 */
[----:B------:R-:W-:Y:S01]  /*4ae0*/  IADD3 R16, P0, R11, R26, RZ ;  /* 0x0000001a0b107210 */ /* 0x000fe20007f1e0ff */
[----:B------:R-:W-:-:S02]  /*4af0*/  IMAD R23, R0, 0xe5, RZ ;  /* 0x000000e500177824 */ /* 0x000fc400078e02ff */
[----:B------:R-:W-:Y:S01]  /*4b00*/  IMAD R11, R0, 0x3a4, RZ ;  /* 0x000003a4000b7824 */ /* 0x000fe200078e02ff */
[-C--:B------:R-:W-:Y:S02]  /*4b10*/  LEA.HI.X.SX32 R9, R24, R27.reuse, 0x1, P5 ;  /* 0x0000001b18097211 */ /* 0x080fe400028f0eff */
[----:B------:R-:W-:Y:S01]  /*4b20*/  LEA.HI.X.SX32 R7, R7, R27, 0x1, P6 ;  /* 0x0000001b07077211 */ /* 0x000fe200030f0eff */
[----:B-1----:R-:W2:Y:S04]  /*4b30*/  LDL.LU.64 R4, [R1+0x1d08] ;  /* 0x001d080001047983 */ /* 0x002ea80000300a00 */
[----:B------:R1:W-:Y:S01]  /*4b40*/  STL.64 [R1+0x3c8], R14 ;  /* 0x0003c80e01007387 */ /* 0x0003e20000100a00 */
[----:B------:R-:W-:Y:S01]  /*4b50*/  IADD3 R20, P1, R11, R26, RZ ;  /* 0x0000001a0b147210 */ /* 0x000fe20007f3e0ff */
[----:B------:R-:W-:-:S02]  /*4b60*/  IMAD R24, R0, 0x1da, RZ ;  /* 0x000001da00187824 */ /* 0x000fc400078e02ff */
[----:B------:R-:W-:Y:S01]  /*4b70*/  IMAD R11, R0, 0x3b4, RZ ;  /* 0x000003b4000b7824 */ /* 0x000fe200078e02ff */
[----:B------:R-:W-:Y:S01]  /*4b80*/  STL.64 [R1+0x110], R8 ;  /* 0x0001100801007387 */ /* 0x000fe20000100a00 */
[----:B-1----:R-:W-:-:S04]  /*4b90*/  IADD3 R14, P4, R3, R26, RZ ;  /* 0x0000001a030e7210 */ /* 0x002fc80007f9e0ff */
[-C--:B------:R-:W-:Y:S01]  /*4ba0*/  LEA.HI.X.SX32 R15, R23, R27.reuse, 0x1, P4 ;  /* 0x0000001b170f7211 */ /* 0x080fe200020f0eff */
[----:B------:R-:W-:Y:S01]  /*4bb0*/  STL.64 [R1+0xf8], R6 ;  /* 0x0000f80601007387 */ /* 0x000fe20000100a00 */
[----:B------:R-:W-:Y:S01]  /*4bc0*/  IMAD R23, R0, 0xed, RZ ;  /* 0x000000ed00177824 */ /* 0x000fe200078e02ff */
[----:B------:R-:W-:Y:S02]  /*4bd0*/  IADD3 R18, P2, R11, R26, RZ ;  /* 0x0000001a0b127210 */ /* 0x000fe40007f5e0ff */
[----:B------:R1:W-:Y:S01]  /*4be0*/  STL.64 [R1+0x3a0], R14 ;  /* 0x0003a00e01007387 */ /* 0x0003e20000100a00 */
[-C--:B------:R-:W-:Y:S02]  /*4bf0*/  LEA.HI.X.SX32 R17, R3, R27.reuse, 0x1, P0 ;  /* 0x0000001b03117211 */ /* 0x080fe400000f0eff */
[-C--:B------:R-:W-:Y:S02]  /*4c00*/  LEA.HI.X.SX32 R21, R28, R27.reuse, 0x1, P1 ;  /* 0x0000001b1c157211 */ /* 0x080fe400008f0eff */
[----:B------:R-:W-:-:S02]  /*4c10*/  LEA.HI.X.SX32 R19, R24, R27, 0x1, P2 ;  /* 0x0000001b18137211 */ /* 0x000fc400010f0eff */
[----:B-1----:R-:W-:Y:S01]  /*4c20*/  IADD3 R14, P4, R24, R26, RZ ;  /* 0x0000001a180e7210 */ /* 0x002fe20007f9e0ff */
[----:B------:R-:W-:Y:S03]  /*4c30*/  STL.64 [R1+0xe0], R16 ;  /* 0x0000e01001007387 */ /* 0x000fe60000100a00 */
[----:B------:R-:W-:Y:S01]  /*4c40*/  LEA.HI.X.SX32 R15, R23, R27, 0x1, P4 ;  /* 0x0000001b170f7211 */ /* 0x000fe200020f0eff */
[----:B------:R-:W-:Y:S04]  /*4c50*/  STL.64 [R1+0xc8], R20 ;  /* 0x0000c81401007387 */ /* 0x000fe80000100a00 */
[----:B------:R-:W-:Y:S04]  /*4c60*/  STL.64 [R1+0x380], R14 ;  /* 0x0003800e01007387 */ /* 0x000fe80000100a00 */
[----:B------:R1:W-:Y:S04]  /*4c70*/  STL.64 [R1+0xb0], R18 ;  /* 0x0000b01201007387 */ /* 0x0003e80000100a00 */
[----:B-1----:R0:W3:Y:S01]  /*4c80*/  LDL.LU R19, [R1+0x1d00] ;  /* 0x001d000001137983 */ /* 0x0020e20000300800 */
[----:B------:R-:W-:-:S04]  /*4c90*/  IMAD.MOV.U32 R28, RZ, RZ, c[0x0][0x198] ;  /* 0x00006600ff1c7624 */ /* 0x000fc800078e00ff */
[----:B------:R-:W-:-:S05]  /*4ca0*/  IMAD R28, R28, 0x206, RZ ;  /* 0x000002061c1c7824 */ /* 0x000fca00078e02ff */
[----:B------:R-:W-:-:S05]  /*4cb0*/  IADD3 R18, P2, R28, R26, RZ ;  /* 0x0000001a1c127210 */ /* 0x000fca0007f5e0ff */
[----:B------:R3:W-:Y:S01]  /*4cc0*/  STL [R1+0x8f8], R18 ;  /* 0x0008f81201007387 */ /* 0x0007e20000100800 */
[C---:B------:R-:W-:Y:S02]  /*4cd0*/  IMAD R2, R0.reuse, 0x3d4, RZ ;  /* 0x000003d400027824 */ /* 0x040fe400078e02ff */
[----:B------:R-:W-:-:S03]  /*4ce0*/  IMAD R11, R0, 0x3c4, RZ ;  /* 0x000003c4000b7824 */ /* 0x000fc600078e02ff */
[-C--:B------:R-:W-:Y:S01]  /*4cf0*/  IADD3 R8, P5, R2, R26.reuse, RZ ;  /* 0x0000001a02087210 */ /* 0x080fe20007fbe0ff */
[C---:B------:R-:W-:Y:S01]  /*4d00*/  IMAD R2, R0.reuse, 0x3e4, RZ ;  /* 0x000003e400027824 */ /* 0x040fe200078e02ff */
[-C--:B------:R-:W-:Y:S01]  /*4d10*/  IADD3 R10, P3, R11, R26.reuse, RZ ;  /* 0x0000001a0b0a7210 */ /* 0x080fe20007f7e0ff */
[----:B------:R-:W-:Y:S01]  /*4d20*/  IMAD R17, R0, 0x1ea, RZ ;  /* 0x000001ea00117824 */ /* 0x000fe200078e02ff */
[----:B------:R-:W-:Y:S02]  /*4d30*/  MOV R28, c[0x0][0x198] ;  /* 0x00006600001c7a02 */ /* 0x000fe40000000f00 */
[-C--:B------:R-:W-:Y:S02]  /*4d40*/  IADD3 R6, P6, R2, R26.reuse, RZ ;  /* 0x0000001a02067210 */ /* 0x080fe40007fde0ff */
[-C--:B------:R-:W-:Y:S01]  /*4d50*/  LEA.HI.X.SX32 R11, R29, R27.reuse, 0x1, P3 ;  /* 0x0000001b1d0b7211 */ /* 0x080fe200018f0eff */
[----:B------:R-:W-:Y:S01]  /*4d60*/  IMAD.MOV.U32 R29, RZ, RZ, c[0x0][0x198] ;  /* 0x00006600ff1d7624 */ /* 0x000fe200078e00ff */
[----:B------:R-:W-:Y:S01]  /*4d70*/  MOV R24, c[0x0][0x198] ;  /* 0x0000660000187a02 */ /* 0x000fe20000000f00 */
[----:B------:R-:W-:Y:S01]  /*4d80*/  IMAD R28, R28, 0x208, RZ ;  /* 0x000002081c1c7824 */ /* 0x000fe200078e02ff */
[-C--:B------:R-:W-:Y:S01]  /*4d90*/  LEA.HI.X.SX32 R7, R25, R27.reuse, 0x1, P6 ;  /* 0x0000001b19077211 */ /* 0x080fe200030f0eff */
[----:B------:R-:W-:Y:S01]  /*4da0*/  IMAD R29, R29, 0xf5, RZ ;  /* 0x000000f51d1d7824 */ /* 0x000fe200078e02ff */
[----:B------:R-:W-:Y:S01]  /*4db0*/  MOV R25, c[0x0][0x198] ;  /* 0x0000660000197a02 */ /* 0x000fe20000000f00 */
[----:B------:R-:W-:Y:S01]  /*4dc0*/  IMAD R24, R24, 0x1fa, RZ ;  /* 0x000001fa18187824 */ /* 0x000fe200078e02ff */
[----:B------:R-:W-:Y:S01]  /*4dd0*/  IADD3 R14, P4, R17, R26, RZ ;  /* 0x0000001a110e7210 */ /* 0x000fe20007f9e0ff */
[----:B---3--:R-:W3:Y:S03]  /*4de0*/  LDL.LU.64 R18, [R1+0x1cf8] ;  /* 0x001cf80001127983 */ /* 0x008ee60000300a00 */
[-C--:B------:R-:W-:Y:S01]  /*4df0*/  LEA.HI.X.SX32 R15, R29, R27.reuse, 0x1, P4 ;  /* 0x0000001b1d0f7211 */ /* 0x080fe200020f0eff */
[----:B------:R-:W-:Y:S01]  /*4e00*/  IMAD.MOV.U32 R23, RZ, RZ, c[0x0][0x198] ;  /* 0x00006600ff177624 */ /* 0x000fe200078e00ff */
[----:B------:R1:W-:Y:S01]  /*4e10*/  STL.64 [R1+0x1920], R10 ;  /* 0x0019200a01007387 */ /* 0x0003e20000100a00 */
[----:B------:R-:W-:Y:S01]  /*4e20*/  IMAD R25, R25, 0xfd, RZ ;  /* 0x000000fd19197824 */ /* 0x000fe200078e02ff */
[----:B------:R-:W-:Y:S01]  /*4e30*/  LEA.HI.X.SX32 R9, R17, R27, 0x1, P5 ;  /* 0x0000001b11097211 */ /* 0x000fe200028f0eff */
[----:B------:R-:W-:-:S02]  /*4e40*/  IMAD R23, R23, 0x20a, RZ ;  /* 0x0000020a17177824 */ /* 0x000fc400078e02ff */
[----:B------:R-:W-:Y:S01]  /*4e50*/  IMAD R2, R0, 0x3f4, RZ ;  /* 0x000003f400027824 */ /* 0x000fe200078e02ff */
[-C--:B-1----:R-:W-:Y:S02]  /*4e60*/  IADD3 R10, P3, R28, R26.reuse, RZ ;  /* 0x0000001a1c0a7210 */ /* 0x082fe40007f7e0ff */
[-C--:B------:R-:W-:Y:S01]  /*4e70*/  IADD3 R28, P4, R24, R26.reuse, RZ ;  /* 0x0000001a181c7210 */ /* 0x080fe20007f9e0ff */
[----:B------:R-:W-:Y:S02]  /*4e80*/  IMAD.MOV.U32 R17, RZ, RZ, c[0x0][0x198] ;  /* 0x00006600ff117624 */ /* 0x000fe400078e00ff */
[----:B------:R-:W-:Y:S01]  /*4e90*/  STL [R1+0x8f0], R10 ;  /* 0x0008f00a01007387 */ /* 0x000fe20000100800 */
[----:B------:R-:W-:Y:S01]  /*4ea0*/  LEA.HI.X.SX32 R29, R25, R27, 0x1, P4 ;  /* 0x0000001b191d7211 */ /* 0x000fe200020f0eff */
[----:B------:R-:W-:Y:S02]  /*4eb0*/  IMAD.MOV.U32 R25, RZ, RZ, c[0x0][0x198] ;  /* 0x00006600ff197624 */ /* 0x000fe400078e00ff */
[----:B------:R-:W-:Y:S01]  /*4ec0*/  STL.64 [R1+0x8], R14 ;  /* 0x0000080e01007387 */ /* 0x000fe20000100a00 */
[----:B------:R-:W-:Y:S01]  /*4ed0*/  IADD3 R2, P0, R2, R26, RZ ;  /* 0x0000001a02027210 */ /* 0x000fe20007f1e0ff */
[----:B------:R-:W-:-:S02]  /*4ee0*/  IMAD R17, R17, 0x104, RZ ;  /* 0x0000010411117824 */ /* 0x000fc400078e02ff */
[----:B------:R1:W-:Y:S01]  /*4ef0*/  STL.64 [R1+0x1928], R8 ;  /* 0x0019280801007387 */ /* 0x0003e20000100a00 */
[----:B------:R-:W-:Y:S01]  /*4f00*/  IMAD R25, R25, 0x114, RZ ;  /* 0x0000011419197824 */ /* 0x000fe200078e02ff */
[----:B------:R-:W-:Y:S02]  /*4f10*/  LEA.HI.X.SX32 R3, R24, R27, 0x1, P0 ;  /* 0x0000001b18037211 */ /* 0x000fe400000f0eff */
[----:B------:R-:W-:Y:S01]  /*4f20*/  STL.64 [R1+0x1930], R6 ;  /* 0x0019300601007387 */ /* 0x000fe20000100a00 */
[-C--:B-1----:R-:W-:Y:S02]  /*4f30*/  IADD3 R8, P5, R23, R26.reuse, RZ ;  /* 0x0000001a17087210 */ /* 0x082fe40007fbe0ff */
[-C--:B------:R-:W-:Y:S01]  /*4f40*/  IADD3 R14, P6, R17, R26.reuse, RZ ;  /* 0x0000001a110e7210 */ /* 0x080fe20007fde0ff */
[----:B------:R-:W-:Y:S02]  /*4f50*/  IMAD.MOV.U32 R17, RZ, RZ, c[0x0][0x198] ;  /* 0x00006600ff117624 */ /* 0x000fe400078e00ff */
[----:B------:R1:W-:Y:S01]  /*4f60*/  STL [R1+0x8e8], R8 ;  /* 0x0008e80801007387 */ /* 0x0003e20000100800 */
[----:B------:R-:W-:Y:S01]  /*4f70*/  MOV R23, c[0x0][0x198] ;  /* 0x0000660000177a02 */ /* 0x000fe20000000f00 */
[----:B------:R-:W-:Y:S01]  /*4f80*/  IMAD R17, R17, 0x82, RZ ;  /* 0x0000008211117824 */ /* 0x000fe200078e02ff */
[----:B-1----:R-:W-:-:S02]  /*4f90*/  IADD3 R8, P0, R25, R26, RZ ;  /* 0x0000001a19087210 */ /* 0x002fc40007f1e0ff */
[----:B------:R-:W-:-:S05]  /*4fa0*/  MOV R25, c[0x0][0x198] ;  /* 0x0000660000197a02 */ /* 0x000fca0000000f00 */
[----:B------:R-:W-:Y:S01]  /*4fb0*/  IMAD R25, R25, 0x124, RZ ;  /* 0x0000012419197824 */ /* 0x000fe200078e02ff */
[----:B------:R-:W-:Y:S01]  /*4fc0*/  LEA.HI.X.SX32 R15, R17, R27, 0x1, P6 ;  /* 0x0000001b110f7211 */ /* 0x000fe200030f0eff */
[----:B------:R-:W-:-:S03]  /*4fd0*/  IMAD R23, R23, 0x8a, RZ ;  /* 0x0000008a17177824 */ /* 0x000fc600078e02ff */
[----:B------:R-:W-:Y:S02]  /*4fe0*/  IADD3 R6, P6, R25, R26, RZ ;  /* 0x0000001a19067210 */ /* 0x000fe40007fde0ff */
[----:B------:R-:W-:Y:S01]  /*4ff0*/  MOV R25, c[0x0][0x198] ;  /* 0x0000660000197a02 */ /* 0x000fe20000000f00 */
[----:B------:R-:W-:Y:S01]  /*5000*/  STL.64 [R1+0x18c0], R28 ;  /* 0x0018c01c01007387 */ /* 0x000fe20000100a00 */
[----:B------:R-:W-:Y:S01]  /*5010*/  LEA.HI.X.SX32 R9, R23, R27, 0x1, P0 ;  /* 0x0000001b17097211 */ /* 0x000fe200000f0eff */
[----:B------:R-:W-:Y:S01]  /*5020*/  IMAD.MOV.U32 R17, RZ, RZ, c[0x0][0x198] ;  /* 0x00006600ff117624 */ /* 0x000fe200078e00ff */
[----:B------:R-:W-:Y:S01]  /*5030*/  MOV R24, c[0x0][0x198] ;  /* 0x0000660000187a02 */ /* 0x000fe20000000f00 */
[----:B------:R-:W-:Y:S01]  /*5040*/  IMAD R25, R25, 0x134, RZ ;  /* 0x0000013419197824 */ /* 0x000fe200078e02ff */
[----:B------:R1:W-:Y:S01]  /*5050*/  STL.64 [R1+0x1938], R2 ;  /* 0x0019380201007387 */ /* 0x0003e20000100a00 */
[----:B------:R-:W-:-:S03]  /*5060*/  IMAD R17, R17, 0x45, RZ ;  /* 0x0000004511117824 */ /* 0x000fc600078e02ff */
[----:B------:R-:W-:Y:S01]  /*5070*/  STL [R1+0x1cf0], R3 ;  /* 0x001cf00301007387 */ /* 0x000fe20000100800 */
[----:B------:R-:W-:-:S03]  /*5080*/  IADD3 R10, P4, R23, R26, RZ ;  /* 0x0000001a170a7210 */ /* 0x000fc60007f9e0ff */
[----:B------:R-:W-:Y:S01]  /*5090*/  STL.64 [R1+0x80], R14 ;  /* 0x0000800e01007387 */ /* 0x000fe20000100a00 */
[----:B------:R-:W-:-:S03]  /*50a0*/  IMAD R24, R24, 0x9a, RZ ;  /* 0x0000009a18187824 */ /* 0x000fc600078e02ff */
[----:B------:R4:W-:Y:S01]  /*50b0*/  STL.64 [R1+0x78], R8 ;  /* 0x0000780801007387 */ /* 0x0009e20000100a00 */
[-C--:B------:R-:W-:Y:S01]  /*50c0*/  LEA.HI.X.SX32 R11, R17, R27.reuse, 0x1, P4 ;  /* 0x0000001b110b7211 */ /* 0x080fe200020f0eff */
[----:B------:R-:W-:Y:S01]  /*50d0*/  IMAD.MOV.U32 R23, RZ, RZ, c[0x0][0x198] ;  /* 0x00006600ff177624 */ /* 0x000fe200078e00ff */
[CC--:B-1----:R-:W-:Y:S02]  /*50e0*/  IADD3 R2, P4, R24.reuse, R26.reuse, RZ ;  /* 0x0000001a18027210 */ /* 0x0c2fe40007f9e0ff */
[----:B----4-:R-:W-:Y:S02]  /*50f0*/  IADD3 R8, P0, R25, R26, RZ ;  /* 0x0000001a19087210 */ /* 0x010fe40007f1e0ff */
[----:B------:R-:W-:Y:S01]  /*5100*/  MOV R25, c[0x0][0x198] ;  /* 0x0000660000197a02 */ /* 0x000fe20000000f00 */
[----:B------:R-:W-:Y:S01]  /*5110*/  STL.64 [R1+0xa0], R10 ;  /* 0x0000a00a01007387 */ /* 0x000fe20000100a00 */
[----:B------:R-:W-:-:S03]  /*5120*/  LEA.HI.X.SX32 R9, R24, R27, 0x1, P0 ;  /* 0x0000001b18097211 */ /* 0x000fc600000f0eff */
[----:B------:R-:W-:Y:S01]  /*5130*/  IMAD R25, R25, 0x144, RZ ;  /* 0x0000014419197824 */ /* 0x000fe200078e02ff */
[----:B------:R-:W-:Y:S01]  /*5140*/  MOV R24, c[0x0][0x198] ;  /* 0x0000660000187a02 */ /* 0x000fe20000000f00 */
[----:B------:R-:W-:-:S04]  /*5150*/  IMAD R23, R23, 0xaa, RZ ;  /* 0x000000aa17177824 */ /* 0x000fc800078e02ff */
[----:B------:R-:W-:Y:S01]  /*5160*/  IMAD R24, R24, 0x55, RZ ;  /* 0x0000005518187824 */ /* 0x000fe200078e02ff */
[----:B------:R-:W-:-:S05]  /*5170*/  MOV R16, c[0x0][0x198] ;  /* 0x0000660000107a02 */ /* 0x000fca0000000f00 */
[----:B------:R-:W-:Y:S01]  /*5180*/  IMAD R16, R16, 0x1d4, RZ ;  /* 0x000001d410107824 */ /* 0x000fe200078e02ff */
[----:B------:R-:W-:Y:S01]  /*5190*/  LEA R20, P1, R0, R26, 0x3 ;  /* 0x0000001a00147211 */ /* 0x000fe200078218ff */
[----:B------:R-:W-:-:S04]  /*51a0*/  IMAD.MOV.U32 R15, RZ, RZ, c[0x0][0x198] ;  /* 0x00006600ff0f7624 */ /* 0x000fc800078e00ff */
[----:B------:R-:W-:Y:S02]  /*51b0*/  IMAD R15, R15, 0x96, RZ ;  /* 0x000000960f0f7824 */ /* 0x000fe400078e02ff */
[----:B------:R-:W-:-:S04]  /*51c0*/  IMAD.MOV.U32 R14, RZ, RZ, c[0x0][0x198] ;  /* 0x00006600ff0e7624 */ /* 0x000fc800078e00ff */
[----:B------:R-:W-:Y:S02]  /*51d0*/  IMAD R14, R14, 0xae, RZ ;  /* 0x000000ae0e0e7824 */ /* 0x000fe400078e02ff */
[----:B------:R-:W-:Y:S01]  /*51e0*/  IMAD R0, R0, 0xbe, RZ ;  /* 0x000000be00007824 */ /* 0x000fe200078e02ff */
[----:B------:R-:W-:-:S05]  /*51f0*/  MOV R17, c[0x0][0x198] ;  /* 0x0000660000117a02 */ /* 0x000fca0000000f00 */
[----:B------:R-:W-:Y:S01]  /*5200*/  IMAD R17, R17, 0xce, RZ ;  /* 0x000000ce11117824 */ /* 0x000fe200078e02ff */
[----:B---3--:R-:W-:Y:S01]  /*5210*/  LEA.HI.X.SX32 R7, R19, R27, 0x1, P6 ;  /* 0x0000001b13077211 */ /* 0x008fe200030f0eff */
[----:B------:R-:W-:-:S04]  /*5220*/  IMAD.MOV.U32 R19, RZ, RZ, c[0x0][0x198] ;  /* 0x00006600ff137624 */ /* 0x000fc800078e00ff */
[----:B------:R-:W-:Y:S01]  /*5230*/  IMAD R19, R19, 0x4d, RZ ;  /* 0x0000004d13137824 */ /* 0x000fe200078e02ff */
[----:B------:R1:W-:Y:S04]  /*5240*/  STL.64 [R1+0x70], R6 ;  /* 0x0000700601007387 */ /* 0x0003e80000100a00 */
[-C--:B------:R-:W-:Y:S01]  /*5250*/  LEA.HI.X.SX32 R3, R19, R27.reuse, 0x1, P4 ;  /* 0x0000001b13037211 */ /* 0x080fe200020f0eff */
[----:B------:R-:W-:Y:S01]  /*5260*/  IMAD.MOV.U32 R19, RZ, RZ, c[0x0][0x198] ;  /* 0x00006600ff137624 */ /* 0x000fe200078e00ff */
[----:B-1----:R-:W-:Y:S02]  /*5270*/  IADD3 R6, P6, R25, R26, RZ ;  /* 0x0000001a19067210 */ /* 0x002fe40007fde0ff */
[----:B------:R-:W-:Y:S01]  /*5280*/  MOV R25, c[0x0][0x198] ;  /* 0x0000660000197a02 */ /* 0x000fe20000000f00 */
[----:B------:R1:W-:Y:S04]  /*5290*/  STL.64 [R1+0x98], R2 ;  /* 0x0000980201007387 */ /* 0x0003e80000100a00 */
[----:B------:R-:W-:Y:S01]  /*52a0*/  IMAD R25, R25, 0x154, RZ ;  /* 0x0000015419197824 */ /* 0x000fe200078e02ff */
[----:B------:R3:W-:Y:S01]  /*52b0*/  STL.64 [R1+0x68], R8 ;  /* 0x0000680801007387 */ /* 0x0007e20000100a00 */
[----:B------:R-:W-:Y:S01]  /*52c0*/  IMAD R19, R19, 0x164, RZ ;  /* 0x0000016413137824 */ /* 0x000fe200078e02ff */
[----:B------:R-:W-:-:S02]  /*52d0*/  LEA.HI.X.SX32 R7, R18, R27, 0x1, P6 ;  /* 0x0000001b12077211 */ /* 0x000fc400030f0eff */
[----:B-1----:R-:W-:-:S04]  /*52e0*/  IADD3 R2, P4, R23, R26, RZ ;  /* 0x0000001a17027210 */ /* 0x002fc80007f9e0ff */
[-C--:B------:R-:W-:Y:S02]  /*52f0*/  LEA.HI.X.SX32 R3, R24, R27.reuse, 0x1, P4 ;  /* 0x0000001b18037211 */ /* 0x080fe400020f0eff */
[-C--:B---3--:R-:W-:Y:S01]  /*5300*/  IADD3 R8, P0, R25, R26.reuse, RZ ;  /* 0x0000001a19087210 */ /* 0x088fe20007f1e0ff */
[----:B------:R-:W-:Y:S01]  /*5310*/  IMAD.MOV.U32 R25, RZ, RZ, c[0x0][0x198] ;  /* 0x00006600ff197624 */ /* 0x000fe200078e00ff */
[----:B------:R-:W-:Y:S01]  /*5320*/  MOV R24, c[0x0][0x198] ;  /* 0x0000660000187a02 */ /* 0x000fe20000000f00 */
[----:B------:R-:W-:Y:S01]  /*5330*/  STL.64 [R1+0x90], R2 ;  /* 0x0000900201007387 */ /* 0x000fe20000100a00 */
[----:B------:R-:W-:Y:S01]  /*5340*/  IADD3 R10, P6, R19, R26, RZ ;  /* 0x0000001a130a7210 */ /* 0x000fe20007fde0ff */
[----:B------:R-:W-:Y:S01]  /*5350*/  IMAD R25, R25, 0xba, RZ ;  /* 0x000000ba19197824 */ /* 0x000fe200078e02ff */
[-C--:B------:R-:W-:Y:S01]  /*5360*/  LEA.HI.X.SX32 R9, R23, R27.reuse, 0x1, P0 ;  /* 0x0000001b17097211 */ /* 0x080fe200000f0eff */
[----:B------:R1:W-:Y:S01]  /*5370*/  STL.64 [R1+0x60], R6 ;  /* 0x0000600601007387 */ /* 0x0003e20000100a00 */
[----:B------:R-:W-:Y:S01]  /*5380*/  IMAD.MOV.U32 R23, RZ, RZ, c[0x0][0x198] ;  /* 0x00006600ff177624 */ /* 0x000fe200078e00ff */
[----:B------:R-:W-:Y:S01]  /*5390*/  LEA.HI.X.SX32 R11, R13, R27, 0x1, P6 ;  /* 0x0000001b0d0b7211 */ /* 0x000fe200030f0eff */
[----:B------:R-:W-:-:S02]  /*53a0*/  IMAD R24, R24, 0x174, RZ ;  /* 0x0000017418187824 */ /* 0x000fc400078e02ff */
[----:B------:R-:W-:Y:S02]  /*53b0*/  IMAD R23, R23, 0x5d, RZ ;  /* 0x0000005d17177824 */ /* 0x000fe400078e02ff */
[----:B-1----:R-:W-:Y:S01]  /*53c0*/  IMAD.MOV.U32 R6, RZ, RZ, c[0x0][0x198] ;  /* 0x00006600ff067624 */ /* 0x002fe200078e00ff */
[----:B------:R-:W-:-:S03]  /*53d0*/  IADD3 R2, P4, R25, R26, RZ ;  /* 0x0000001a19027210 */ /* 0x000fc60007f9e0ff */
[----:B------:R-:W-:Y:S01]  /*53e0*/  IMAD R6, R6, 0x184, RZ ;  /* 0x0000018406067824 */ /* 0x000fe200078e02ff */
[----:B------:R1:W-:Y:S01]  /*53f0*/  STL.64 [R1+0x58], R8 ;  /* 0x0000580801007387 */ /* 0x0003e20000100a00 */
[----:B------:R-:W-:Y:S02]  /*5400*/  MOV R13, c[0x0][0x198] ;  /* 0x00006600000d7a02 */ /* 0x000fe40000000f00 */
[----:B------:R-:W-:Y:S01]  /*5410*/  LEA.HI.X.SX32 R3, R23, R27, 0x1, P4 ;  /* 0x0000001b17037211 */ /* 0x000fe200020f0eff */
[----:B------:R3:W-:Y:S01]  /*5420*/  STL.64 [R1+0x50], R10 ;  /* 0x0000500a01007387 */ /* 0x0007e20000100a00 */
[----:B------:R-:W-:Y:S01]  /*5430*/  IMAD.MOV.U32 R23, RZ, RZ, c[0x0][0x198] ;  /* 0x00006600ff177624 */ /* 0x000fe200078e00ff */
[-C--:B-1----:R-:W-:Y:S02]  /*5440*/  IADD3 R8, P0, R24, R26.reuse, RZ ;  /* 0x0000001a18087210 */ /* 0x082fe40007f1e0ff */
[----:B------:R-:W-:Y:S02]  /*5450*/  MOV R24, c[0x0][0x198] ;  /* 0x0000660000187a02 */ /* 0x000fe40000000f00 */
[----:B---3--:R-:W-:-:S02]  /*5460*/  IADD3 R10, P6, R6, R26, RZ ;  /* 0x0000001a060a7210 */ /* 0x008fc40007fde0ff */
[-C--:B------:R-:W-:Y:S01]  /*5470*/  LEA.HI.X.SX32 R9, R25, R27.reuse, 0x1, P0 ;  /* 0x0000001b19097211 */ /* 0x080fe200000f0eff */
[----:B------:R-:W-:Y:S01]  /*5480*/  IMAD R24, R24, 0xca, RZ ;  /* 0x000000ca18187824 */ /* 0x000fe200078e02ff */
[----:B------:R-:W-:Y:S01]  /*5490*/  MOV R25, c[0x0][0x198] ;  /* 0x0000660000197a02 */ /* 0x000fe20000000f00 */
[----:B------:R-:W-:Y:S01]  /*54a0*/  IMAD R13, R13, 0x194, RZ ;  /* 0x000001940d0d7824 */ /* 0x000fe200078e02ff */
[----:B------:R-:W-:Y:S01]  /*54b0*/  LEA.HI.X.SX32 R11, R22, R27, 0x1, P6 ;  /* 0x0000001b160b7211 */ /* 0x000fe200030f0eff */
[----:B------:R-:W-:Y:S01]  /*54c0*/  IMAD R23, R23, 0x1a4, RZ ;  /* 0x000001a417177824 */ /* 0x000fe200078e02ff */
[----:B------:R1:W-:Y:S01]  /*54d0*/  STL.64 [R1+0x88], R2 ;  /* 0x0000880201007387 */ /* 0x0003e20000100a00 */
[----:B------:R-:W-:-:S03]  /*54e0*/  IMAD R25, R25, 0x65, RZ ;  /* 0x0000006519197824 */ /* 0x000fc600078e02ff */
[----:B------:R3:W-:Y:S04]  /*54f0*/  STL.64 [R1+0x48], R8 ;  /* 0x0000480801007387 */ /* 0x0007e80000100a00 */
[----:B------:R4:W-:Y:S01]  /*5500*/  STL.64 [R1+0x40], R10 ;  /* 0x0000400a01007387 */ /* 0x0009e20000100a00 */
[-C--:B-1----:R-:W-:Y:S02]  /*5510*/  IADD3 R2, P4, R24, R26.reuse, RZ ;  /* 0x0000001a18027210 */ /* 0x082fe40007f9e0ff */
[-C--:B---3--:R-:W-:Y:S01]  /*5520*/  IADD3 R8, P0, R13, R26.reuse, RZ ;  /* 0x0000001a0d087210 */ /* 0x088fe20007f1e0ff */
[----:B------:R-:W-:Y:S01]  /*5530*/  IMAD.MOV.U32 R13, RZ, RZ, c[0x0][0x198] ;  /* 0x00006600ff0d7624 */ /* 0x000fe200078e00ff */
[----:B----4-:R-:W-:-:S03]  /*5540*/  IADD3 R10, P6, R23, R26, RZ ;  /* 0x0000001a170a7210 */ /* 0x010fc60007fde0ff */
[----:B------:R-:W-:Y:S01]  /*5550*/  IMAD R13, R13, 0xda, RZ ;  /* 0x000000da0d0d7824 */ /* 0x000fe200078e02ff */
[-C--:B------:R-:W-:Y:S02]  /*5560*/  LEA.HI.X.SX32 R3, R25, R27.reuse, 0x1, P4 ;  /* 0x0000001b19037211 */ /* 0x080fe400020f0eff */
[-C--:B--2---:R-:W-:Y:S01]  /*5570*/  LEA.HI.X.SX32 R11, R5, R27.reuse, 0x1, P6 ;  /* 0x0000001b050b7211 */ /* 0x084fe200030f0eff */
[----:B------:R-:W-:Y:S01]  /*5580*/  IMAD.MOV.U32 R5, RZ, RZ, c[0x0][0x198] ;  /* 0x00006600ff057624 */ /* 0x000fe200078e00ff */
[----:B------:R-:W-:Y:S01]  /*5590*/  MOV R25, c[0x0][0x198] ;  /* 0x0000660000197a02 */ /* 0x000fe20000000f00 */
[----:B------:R1:W-:Y:S01]  /*55a0*/  STL.64 [R1+0x5d0], R2 ;  /* 0x0005d00201007387 */ /* 0x0003e20000100a00 */
[----:B------:R-:W-:Y:S02]  /*55b0*/  IMAD.MOV.U32 R18, RZ, RZ, c[0x0][0x198] ;  /* 0x00006600ff127624 */ /* 0x000fe400078e00ff */
[----:B------:R-:W-:Y:S01]  /*55c0*/  IMAD R5, R5, 0x6d, RZ ;  /* 0x0000006d05057824 */ /* 0x000fe200078e02ff */
[-C--:B------:R-:W-:Y:S01]  /*55d0*/  LEA.HI.X.SX32 R9, R24, R27.reuse, 0x1, P0 ;  /* 0x0000001b18097211 */ /* 0x080fe200000f0eff */
[----:B------:R-:W-:Y:S01]  /*55e0*/  IMAD R25, R25, 0x1b4, RZ ;  /* 0x000001b419197824 */ /* 0x000fe200078e02ff */
[----:B------:R-:W-:Y:S01]  /*55f0*/  MOV R24, c[0x0][0x198] ;  /* 0x0000660000187a02 */ /* 0x000fe20000000f00 */
[----:B------:R-:W-:Y:S01]  /*5600*/  IMAD R18, R18, 0x1c4, RZ ;  /* 0x000001c412127824 */ /* 0x000fe200078e02ff */
[----:B-1----:R-:W-:Y:S01]  /*5610*/  IADD3 R2, P4, R13, R26, RZ ;  /* 0x0000001a0d027210 */ /* 0x002fe20007f9e0ff */
[----:B------:R1:W-:Y:S03]  /*5620*/  STL.64 [R1+0x38], R8 ;  /* 0x0000380801007387 */ /* 0x0003e60000100a00 */
[----:B------:R-:W-:Y:S01]  /*5630*/  LEA.HI.X.SX32 R3, R5, R27, 0x1, P4 ;  /* 0x0000001b05037211 */ /* 0x000fe200020f0eff */
[----:B------:R-:W-:Y:S01]  /*5640*/  IMAD.MOV.U32 R5, RZ, RZ, c[0x0][0x198] ;  /* 0x00006600ff057624 */ /* 0x000fe200078e00ff */
[----:B------:R2:W-:Y:S01]  /*5650*/  STL.64 [R1+0x30], R10 ;  /* 0x0000300a01007387 */ /* 0x0005e20000100a00 */
[----:B------:R-:W-:-:S02]  /*5660*/  IMAD R24, R24, 0xea, RZ ;  /* 0x000000ea18187824 */ /* 0x000fc400078e02ff */
[----:B------:R-:W-:Y:S02]  /*5670*/  IMAD R5, R5, 0x1e4, RZ ;  /* 0x000001e405057824 */ /* 0x000fe400078e02ff */
[----:B------:R-:W-:Y:S01]  /*5680*/  IMAD.MOV.U32 R23, RZ, RZ, c[0x0][0x198] ;  /* 0x00006600ff177624 */ /* 0x000fe200078e00ff */
[-C--:B-1----:R-:W-:Y:S02]  /*5690*/  IADD3 R8, P0, R25, R26.reuse, RZ ;  /* 0x0000001a19087210 */ /* 0x082fe40007f1e0ff */
[-C--:B--2---:R-:W-:Y:S01]  /*56a0*/  IADD3 R10, P6, R18, R26.reuse, RZ ;  /* 0x0000001a120a7210 */ /* 0x084fe20007fde0ff */
[----:B------:R1:W-:Y:S01]  /*56b0*/  STL.64 [R1+0x5a0], R2 ;  /* 0x0005a00201007387 */ /* 0x0003e20000100a00 */
[-C--:B------:R-:W-:Y:S01]  /*56c0*/  LEA.HI.X.SX32 R9, R13, R27.reuse, 0x1, P0 ;  /* 0x0000001b0d097211 */ /* 0x080fe200000f0eff */
[----:B------:R-:W-:Y:S01]  /*56d0*/  IMAD R23, R23, 0x75, RZ ;  /* 0x0000007517177824 */ /* 0x000fe200078e02ff */
[----:B------:R-:W-:Y:S02]  /*56e0*/  LEA.HI.X.SX32 R11, R4, R27, 0x1, P6 ;  /* 0x0000001b040b7211 */ /* 0x000fe400030f0eff */
[----:B------:R-:W-:-:S02]  /*56f0*/  IADD3 R4, P6, R5, R26, RZ ;  /* 0x0000001a05047210 */ /* 0x000fc40007fde0ff */
[----:B------:R-:W-:Y:S01]  /*5700*/  MOV R25, c[0x0][0x198] ;  /* 0x0000660000197a02 */ /* 0x000fe20000000f00 */
[----:B------:R2:W-:Y:S01]  /*5710*/  STL.64 [R1+0x28], R8 ;  /* 0x0000280801007387 */ /* 0x0005e20000100a00 */
[-C--:B------:R-:W-:Y:S02]  /*5720*/  LEA.HI.X.SX32 R5, R12, R27.reuse, 0x1, P6 ;  /* 0x0000001b0c057211 */ /* 0x080fe400030f0eff */
[-C--:B-1----:R-:W-:Y:S01]  /*5730*/  IADD3 R2, P4, R24, R26.reuse, RZ ;  /* 0x0000001a18027210 */ /* 0x082fe20007f9e0ff */
[----:B------:R-:W-:Y:S01]  /*5740*/  IMAD R25, R25, 0xfa, RZ ;  /* 0x000000fa19197824 */ /* 0x000fe200078e02ff */
[----:B------:R-:W-:Y:S02]  /*5750*/  MOV R12, c[0x0][0x198] ;  /* 0x00006600000c7a02 */ /* 0x000fe40000000f00 */
[----:B------:R-:W-:Y:S02]  /*5760*/  LEA.HI.X.SX32 R3, R23, R27, 0x1, P4 ;  /* 0x0000001b17037211 */ /* 0x000fe400020f0eff */
[----:B--2---:R-:W-:Y:S01]  /*5770*/  IADD3 R8, P0, R16, R26, RZ ;  /* 0x0000001a10087210 */ /* 0x004fe20007f1e0ff */
[----:B------:R-:W-:Y:S01]  /*5780*/  STL.64 [R1+0x20], R10 ;  /* 0x0000200a01007387 */ /* 0x000fe20000100a00 */
[----:B------:R-:W-:-:S02]  /*5790*/  IMAD R12, R12, 0x7d, RZ ;  /* 0x0000007d0c0c7824 */ /* 0x000fc400078e02ff */
[----:B------:R-:W-:Y:S01]  /*57a0*/  LEA.HI.X.SX32 R9, R24, R27, 0x1, P0 ;  /* 0x0000001b18097211 */ /* 0x000fe200000f0eff */
[----:B------:R1:W-:Y:S01]  /*57b0*/  STL.64 [R1+0xaa0], R2 ;  /* 0x000aa00201007387 */ /* 0x0003e20000100a00 */
[----:B------:R-:W-:Y:S01]  /*57c0*/  IMAD.MOV.U32 R24, RZ, RZ, c[0x0][0x198] ;  /* 0x00006600ff187624 */ /* 0x000fe200078e00ff */
[----:B------:R-:W-:-:S03]  /*57d0*/  MOV R13, c[0x0][0x198] ;  /* 0x00006600000d7a02 */ /* 0x000fc60000000f00 */
[----:B------:R-:W-:Y:S01]  /*57e0*/  IMAD R24, R24, 0x20c, RZ ;  /* 0x0000020c18187824 */ /* 0x000fe200078e02ff */
[----:B------:R-:W-:Y:S01]  /*57f0*/  STL.64 [R1+0x18], R8 ;  /* 0x0000180801007387 */ /* 0x000fe20000100a00 */
[----:B------:R-:W-:Y:S01]  /*5800*/  IMAD R13, R13, 0x1f4, RZ ;  /* 0x000001f40d0d7824 */ /* 0x000fe200078e02ff */
[-C--:B-1----:R-:W-:Y:S02]  /*5810*/  IADD3 R2, P4, R25, R26.reuse, RZ ;  /* 0x0000001a19027210 */ /* 0x082fe40007f9e0ff */
[----:B------:R1:W-:Y:S02]  /*5820*/  STL.64 [R1+0x1940], R4 ;  /* 0x0019400401007387 */ /* 0x0003e40000100a00 */
[----:B------:R-:W-:Y:S02]  /*5830*/  LEA.HI.X.SX32 R3, R12, R27, 0x1, P4 ;  /* 0x0000001b0c037211 */ /* 0x000fe400020f0eff */
[----:B------:R-:W-:Y:S02]  /*5840*/  MOV R12, c[0x0][0x198] ;  /* 0x00006600000c7a02 */ /* 0x000fe40000000f00 */
[----:B------:R-:W-:Y:S01]  /*5850*/  IADD3 R28, P0, R13, R26, RZ ;  /* 0x0000001a0d1c7210 */ /* 0x000fe20007f1e0ff */
[----:B------:R-:W-:-:S02]  /*5860*/  IMAD.MOV.U32 R10, RZ, RZ, c[0x0][0x198] ;  /* 0x00006600ff0a7624 */ /* 0x000fc400078e00ff */
[----:B------:R-:W-:Y:S01]  /*5870*/  IMAD R12, R12, 0x8e, RZ ;  /* 0x0000008e0c0c7824 */ /* 0x000fe200078e02ff */
[----:B-1----:R-:W-:Y:S02]  /*5880*/  IADD3 R4, P6, R24, R26, RZ ;  /* 0x0000001a18047210 */ /* 0x002fe40007fde0ff */
[----:B------:R-:W-:-:S03]  /*5890*/  LEA.HI.X.SX32 R29, R25, R27, 0x1, P0 ;  /* 0x0000001b191d7211 */ /* 0x000fc600000f0eff */
[----:B------:R1:W-:Y:S01]  /*58a0*/  STL [R1+0x8e0], R4 ;  /* 0x0008e00401007387 */ /* 0x0003e20000100800 */
[----:B------:R-:W-:-:S03]  /*58b0*/  IMAD R10, R10, 0x86, RZ ;  /* 0x000000860a0a7824 */ /* 0x000fc600078e02ff */
[----:B------:R2:W-:Y:S01]  /*58c0*/  STL.64 [R1+0xa88], R2 ;  /* 0x000a880201007387 */ /* 0x0005e20000100a00 */
[----:B------:R-:W-:Y:S01]  /*58d0*/  IMAD.MOV.U32 R25, RZ, RZ, c[0x0][0x198] ;  /* 0x00006600ff197624 */ /* 0x000fe200078e00ff */
[-C--:B-1----:R-:W-:Y:S02]  /*58e0*/  IADD3 R4, P4, R10, R26.reuse, RZ ;  /* 0x0000001a0a047210 */ /* 0x082fe40007f9e0ff */
[----:B--2---:R-:W-:Y:S01]  /*58f0*/  IADD3 R2, P0, R12, R26, RZ ;  /* 0x0000001a0c027210 */ /* 0x004fe20007f1e0ff */
[----:B------:R-:W-:Y:S01]  /*5900*/  IMAD.MOV.U32 R12, RZ, RZ, c[0x0][0x198] ;  /* 0x00006600ff0c7624 */ /* 0x000fe200078e00ff */
[----:B------:R-:W-:-:S03]  /*5910*/  SHF.L.U32 R25, R25, 0x2, RZ ;  /* 0x0000000219197819 */ /* 0x000fc600000006ff */
[----:B------:R-:W-:Y:S01]  /*5920*/  IMAD R12, R12, 0x43, RZ ;  /* 0x000000430c0c7824 */ /* 0x000fe200078e02ff */
[-C--:B------:R-:W-:Y:S02]  /*5930*/  LEA.HI.X.SX32 R21, R25, R27.reuse, 0x1, P1 ;  /* 0x0000001b19157211 */ /* 0x080fe400008f0eff */
[----:B------:R-:W-:Y:S02]  /*5940*/  MOV R25, c[0x0][0x198] ;  /* 0x0000660000197a02 */ /* 0x000fe40000000f00 */
[----:B------:R-:W-:Y:S01]  /*5950*/  LEA.HI.X.SX32 R5, R12, R27, 0x1, P4 ;  /* 0x0000001b0c057211 */ /* 0x000fe200020f0eff */
[----:B------:R-:W-:Y:S01]  /*5960*/  IMAD.MOV.U32 R12, RZ, RZ, c[0x0][0x198] ;  /* 0x00006600ff0c7624 */ /* 0x000fe200078e00ff */
[----:B------:R-:W-:Y:S01]  /*5970*/  IADD3 R8, P1, R15, R26, RZ ;  /* 0x0000001a0f087210 */ /* 0x000fe20007f3e0ff */
[----:B------:R-:W-:Y:S02]  /*5980*/  IMAD R25, R25, 0x47, RZ ;  /* 0x0000004719197824 */ /* 0x000fe400078e02ff */
[----:B------:R-:W-:Y:S01]  /*5990*/  IMAD R12, R12, 0x4b, RZ ;  /* 0x0000004b0c0c7824 */ /* 0x000fe200078e02ff */
[----:B------:R-:W-:-:S02]  /*59a0*/  MOV R19, c[0x0][0x198] ;  /* 0x0000660000137a02 */ /* 0x000fc40000000f00 */
[----:B------:R-:W-:Y:S02]  /*59b0*/  MOV R7, c[0x0][0x198] ;  /* 0x0000660000077a02 */ /* 0x000fe40000000f00 */
[-C--:B------:R-:W-:Y:S01]  /*59c0*/  LEA.HI.X.SX32 R9, R12, R27.reuse, 0x1, P1 ;  /* 0x0000001b0c097211 */ /* 0x080fe200008f0eff */
[----:B------:R-:W-:Y:S01]  /*59d0*/  IMAD R19, R19, 0xa6, RZ ;  /* 0x000000a613137824 */ /* 0x000fe200078e02ff */
[----:B------:R-:W-:Y:S02]  /*59e0*/  LEA.HI.X.SX32 R3, R25, R27, 0x1, P0 ;  /* 0x0000001b19037211 */ /* 0x000fe400000f0eff */
[----:B------:R-:W-:Y:S01]  /*59f0*/  MOV R12, c[0x0][0x198] ;  /* 0x00006600000c7a02 */ /* 0x000fe20000000f00 */
[----:B------:R-:W-:Y:S01]  /*5a00*/  STL.64 [R1+0x1948], R28 ;  /* 0x0019481c01007387 */ /* 0x000fe20000100a00 */
[----:B------:R-:W-:Y:S02]  /*5a10*/  IMAD R7, R7, 0x9e, RZ ;  /* 0x0000009e07077824 */ /* 0x000fe400078e02ff */
[----:B------:R-:W-:Y:S01]  /*5a20*/  IMAD.MOV.U32 R25, RZ, RZ, c[0x0][0x198] ;  /* 0x00006600ff197624 */ /* 0x000fe200078e00ff */
[----:B------:R1:W-:Y:S01]  /*5a30*/  STL.64 [R1+0xb08], R4 ;  /* 0x000b080401007387 */ /* 0x0003e20000100a00 */
[----:B------:R-:W-:-:S03]  /*5a40*/  IMAD R12, R12, 0x53, RZ ;  /* 0x000000530c0c7824 */ /* 0x000fc600078e02ff */
[----:B------:R-:W-:Y:S01]  /*5a50*/  STL.64 [R1+0xb10], R20 ;  /* 0x000b101401007387 */ /* 0x000fe20000100a00 */
[----:B------:R-:W-:Y:S01]  /*5a60*/  IMAD R25, R25, 0x4f, RZ ;  /* 0x0000004f19197824 */ /* 0x000fe200078e02ff */
[----:B------:R-:W-:Y:S02]  /*5a70*/  MOV R22, c[0x0][0x198] ;  /* 0x0000660000167a02 */ /* 0x000fe40000000f00 */
[----:B------:R2:W-:Y:S01]  /*5a80*/  STL.64 [R1+0xb00], R2 ;  /* 0x000b000201007387 */ /* 0x0005e20000100a00 */
[-C--:B-1----:R-:W-:Y:S02]  /*5a90*/  IADD3 R4, P4, R7, R26.reuse, RZ ;  /* 0x0000001a07047210 */ /* 0x082fe40007f9e0ff */
[----:B------:R-:W-:Y:S01]  /*5aa0*/  IMAD R22, R22, 0xb6, RZ ;  /* 0x000000b616167824 */ /* 0x000fe200078e02ff */
[----:B--2---:R-:W-:Y:S02]  /*5ab0*/  IADD3 R2, P0, R19, R26, RZ ;  /* 0x0000001a13027210 */ /* 0x004fe40007f1e0ff */
[----:B------:R-:W-:-:S02]  /*5ac0*/  LEA.HI.X.SX32 R5, R25, R27, 0x1, P4 ;  /* 0x0000001b19057211 */ /* 0x000fc400020f0eff */
[----:B------:R-:W-:Y:S02]  /*5ad0*/  LEA.HI.X.SX32 R3, R12, R27, 0x1, P0 ;  /* 0x0000001b0c037211 */ /* 0x000fe400000f0eff */
[----:B------:R-:W-:Y:S01]  /*5ae0*/  MOV R12, c[0x0][0x198] ;  /* 0x00006600000c7a02 */ /* 0x000fe20000000f00 */
[----:B------:R-:W-:Y:S01]  /*5af0*/  IMAD.MOV.U32 R25, RZ, RZ, c[0x0][0x198] ;  /* 0x00006600ff197624 */ /* 0x000fe200078e00ff */
[----:B------:R1:W-:Y:S03]  /*5b00*/  STL.64 [R1+0xaf8], R8 ;  /* 0x000af80801007387 */ /* 0x0003e60000100a00 */
[----:B------:R-:W-:Y:S01]  /*5b10*/  IMAD R12, R12, 0x5b, RZ ;  /* 0x0000005b0c0c7824 */ /* 0x000fe200078e02ff */
[----:B------:R2:W-:Y:S01]  /*5b20*/  STL.64 [R1+0xaf0], R4 ;  /* 0x000af00401007387 */ /* 0x0005e20000100a00 */
[----:B------:R-:W-:Y:S02]  /*5b30*/  IMAD R25, R25, 0x57, RZ ;  /* 0x0000005719197824 */ /* 0x000fe400078e02ff */
[----:B------:R-:W-:Y:S01]  /*5b40*/  IMAD.MOV.U32 R21, RZ, RZ, c[0x0][0x198] ;  /* 0x00006600ff157624 */ /* 0x000fe200078e00ff */
[----:B-1----:R-:W-:-:S02]  /*5b50*/  IADD3 R8, P1, R14, R26, RZ ;  /* 0x0000001a0e087210 */ /* 0x002fc40007f3e0ff */
[-C--:B--2---:R-:W-:Y:S01]  /*5b60*/  IADD3 R4, P4, R22, R26.reuse, RZ ;  /* 0x0000001a16047210 */ /* 0x084fe20007f9e0ff */
[----:B------:R-:W-:Y:S01]  /*5b70*/  IMAD.MOV.U32 R24, RZ, RZ, c[0x0][0x198] ;  /* 0x00006600ff187624 */ /* 0x000fe200078e00ff */
[-C--:B------:R-:W-:Y:S02]  /*5b80*/  LEA.HI.X.SX32 R9, R25, R27.reuse, 0x1, P1 ;  /* 0x0000001b19097211 */ /* 0x080fe400008f0eff */
[----:B------:R-:W-:Y:S01]  /*5b90*/  LEA.HI.X.SX32 R5, R12, R27, 0x1, P4 ;  /* 0x0000001b0c057211 */ /* 0x000fe200020f0eff */
[----:B------:R-:W-:Y:S01]  /*5ba0*/  IMAD R21, R21, 0xc6, RZ ;  /* 0x000000c615157824 */ /* 0x000fe200078e02ff */
[----:B------:R-:W-:Y:S01]  /*5bb0*/  MOV R12, c[0x0][0x198] ;  /* 0x00006600000c7a02 */ /* 0x000fe20000000f00 */
[----:B------:R1:W-:Y:S01]  /*5bc0*/  STL.64 [R1+0xae8], R2 ;  /* 0x000ae80201007387 */ /* 0x0003e20000100a00 */
[----:B------:R-:W-:Y:S01]  /*5bd0*/  IMAD R24, R24, 0x5f, RZ ;  /* 0x0000005f18187824 */ /* 0x000fe200078e02ff */
[----:B------:R-:W-:Y:S01]  /*5be0*/  MOV R23, c[0x0][0x198] ;  /* 0x0000660000177a02 */ /* 0x000fe20000000f00 */
[----:B------:R-:W-:Y:S01]  /*5bf0*/  IMAD.MOV.U32 R25, RZ, RZ, c[0x0][0x198] ;  /* 0x00006600ff197624 */ /* 0x000fe200078e00ff */
[----:B------:R2:W-:Y:S01]  /*5c00*/  STL.64 [R1+0xae0], R8 ;  /* 0x000ae00801007387 */ /* 0x0005e20000100a00 */
[----:B------:R-:W-:Y:S01]  /*5c10*/  IMAD R12, R12, 0x63, RZ ;  /* 0x000000630c0c7824 */ /* 0x000fe200078e02ff */
[----:B------:R-:W-:Y:S01]  /*5c20*/  MOV R20, c[0x0][0x198] ;  /* 0x0000660000147a02 */ /* 0x000fe20000000f00 */
[----:B------:R-:W-:Y:S01]  /*5c30*/  IMAD.MOV.U32 R11, RZ, RZ, c[0x0][0x198] ;  /* 0x00006600ff0b7624 */ /* 0x000fe200078e00ff */
[----:B-1----:R-:W-:-:S02]  /*5c40*/  IADD3 R2, P0, R0, R26, RZ ;  /* 0x0000001a00027210 */ /* 0x002fc40007f1e0ff */
[----:B--2---:R-:W-:Y:S01]  /*5c50*/  IADD3 R8, P1, R21, R26, RZ ;  /* 0x0000001a15087210 */ /* 0x004fe20007f3e0ff */
[----:B------:R-:W-:Y:S01]  /*5c60*/  IMAD R25, R25, 0xd6, RZ ;  /* 0x000000d619197824 */ /* 0x000fe200078e02ff */
[-C--:B------:R-:W-:Y:S01]  /*5c70*/  LEA.HI.X.SX32 R3, R24, R27.reuse, 0x1, P0 ;  /* 0x0000001b18037211 */ /* 0x080fe200000f0eff */
[----:B------:R-:W-:Y:S01]  /*5c80*/  IMAD R23, R23, 0xde, RZ ;  /* 0x000000de17177824 */ /* 0x000fe200078e02ff */
[----:B------:R-:W-:Y:S02]  /*5c90*/  LEA.HI.X.SX32 R9, R12, R27, 0x1, P1 ;  /* 0x0000001b0c097211 */ /* 0x000fe400008f0eff */
[----:B------:R-:W-:Y:S01]  /*5ca0*/  MOV R29, c[0x0][0x198] ;  /* 0x00006600001d7a02 */ /* 0x000fe20000000f00 */
[----:B------:R1:W-:Y:S01]  /*5cb0*/  STL.64 [R1+0xad8], R4 ;  /* 0x000ad80401007387 */ /* 0x0003e20000100a00 */
[----:B------:R-:W-:Y:S02]  /*5cc0*/  IMAD R11, R11, 0x67, RZ ;  /* 0x000000670b0b7824 */ /* 0x000fe400078e02ff */
[----:B------:R-:W-:Y:S01]  /*5cd0*/  IMAD R20, R20, 0x6b, RZ ;  /* 0x0000006b14147824 */ /* 0x000fe200078e02ff */
[----:B------:R2:W-:Y:S01]  /*5ce0*/  STL.64 [R1+0xad0], R2 ;  /* 0x000ad00201007387 */ /* 0x0005e20000100a00 */
[----:B------:R-:W-:-:S03]  /*5cf0*/  IMAD R29, R29, 0x6f, RZ ;  /* 0x0000006f1d1d7824 */ /* 0x000fc600078e02ff */
[----:B------:R3:W-:Y:S01]  /*5d00*/  STL.64 [R1+0xac8], R8 ;  /* 0x000ac80801007387 */ /* 0x0007e20000100a00 */
[-C--:B-1----:R-:W-:Y:S02]  /*5d10*/  IADD3 R4, P4, R17, R26.reuse, RZ ;  /* 0x0000001a11047210 */ /* 0x082fe40007f9e0ff */
[-C--:B--2---:R-:W-:Y:S02]  /*5d20*/  IADD3 R2, P0, R25, R26.reuse, RZ ;  /* 0x0000001a19027210 */ /* 0x084fe40007f1e0ff */
[-C--:B------:R-:W-:Y:S02]  /*5d30*/  LEA.HI.X.SX32 R5, R11, R27.reuse, 0x1, P4 ;  /* 0x0000001b0b057211 */ /* 0x080fe400020f0eff */
[----:B---3--:R-:W-:Y:S02]  /*5d40*/  IADD3 R8, P1, R23, R26, RZ ;  /* 0x0000001a17087210 */ /* 0x008fe40007f3e0ff */
[-C--:B------:R-:W-:Y:S02]  /*5d50*/  LEA.HI.X.SX32 R3, R20, R27.reuse, 0x1, P0 ;  /* 0x0000001b14037211 */ /* 0x080fe400000f0eff */
[----:B------:R-:W-:Y:S01]  /*5d60*/  LEA.HI.X.SX32 R9, R29, R27, 0x1, P1 ;  /* 0x0000001b1d097211 */ /* 0x000fe200008f0eff */
[----:B------:R-:W-:Y:S01]  /*5d70*/  IMAD.MOV.U32 R24, RZ, RZ, c[0x0][0x198] ;  /* 0x00006600ff187624 */ /* 0x000fe200078e00ff */
[----:B------:R1:W-:Y:S01]  /*5d80*/  STL.64 [R1+0xac0], R4 ;  /* 0x000ac00401007387 */ /* 0x0003e20000100a00 */
[----:B------:R-:W-:Y:S01]  /*5d90*/  MOV R12, c[0x0][0x198] ;  /* 0x00006600000c7a02 */ /* 0x000fe20000000f00 */
[----:B------:R-:W-:-:S02]  /*5da0*/  IMAD.MOV.U32 R20, RZ, RZ, c[0x0][0x198] ;  /* 0x00006600ff147624 */ /* 0x000fc400078e00ff */
[----:B------:R-:W-:Y:S01]  /*5db0*/  STL.64 [R1+0xab8], R2 ;  /* 0x000ab80201007387 */ /* 0x000fe20000100a00 */
[----:B------:R-:W-:-:S03]  /*5dc0*/  IMAD R24, R24, 0xe6, RZ ;  /* 0x000000e618187824 */ /* 0x000fc600078e02ff */
[----:B------:R2:W-:Y:S01]  /*5dd0*/  STL.64 [R1+0xab0], R8 ;  /* 0x000ab00801007387 */ /* 0x0005e20000100a00 */
[----:B------:R-:W-:Y:S01]  /*5de0*/  IMAD R12, R12, 0xee, RZ ;  /* 0x000000ee0c0c7824 */ /* 0x000fe200078e02ff */
[----:B------:R-:W-:Y:S01]  /*5df0*/  MOV R29, c[0x0][0x198] ;  /* 0x00006600001d7a02 */ /* 0x000fe20000000f00 */
[----:B------:R-:W-:Y:S01]  /*5e00*/  IMAD R20, R20, 0xf6, RZ ;  /* 0x000000f614147824 */ /* 0x000fe200078e02ff */
[----:B-1----:R-:W-:Y:S01]  /*5e10*/  IADD3 R4, P4, R24, R26, RZ ;  /* 0x0000001a18047210 */ /* 0x002fe20007f9e0ff */
[----:B--2---:R-:W-:Y:S01]  /*5e20*/  IMAD.MOV.U32 R8, RZ, RZ, c[0x0][0x198] ;  /* 0x00006600ff087624 */ /* 0x004fe200078e00ff */
[----:B------:R-:W-:-:S03]  /*5e30*/  MOV R9, c[0x0][0x198] ;  /* 0x0000660000097a02 */ /* 0x000fc60000000f00 */
[----:B------:R-:W-:Y:S01]  /*5e40*/  IMAD R8, R8, 0x73, RZ ;  /* 0x0000007308087824 */ /* 0x000fe200078e02ff */
[-C--:B------:R-:W-:Y:S01]  /*5e50*/  IADD3 R2, P0, R12, R26.reuse, RZ ;  /* 0x0000001a0c027210 */ /* 0x080fe20007f1e0ff */
[----:B------:R-:W-:Y:S01]  /*5e60*/  IMAD R9, R9, 0x77, RZ ;  /* 0x0000007709097824 */ /* 0x000fe200078e02ff */
[----:B------:R-:W-:Y:S01]  /*5e70*/  IADD3 R28, P1, R20, R26, RZ ;  /* 0x0000001a141c7210 */ /* 0x000fe20007f3e0ff */
[----:B------:R-:W-:Y:S01]  /*5e80*/  IMAD R29, R29, 0x7b, RZ ;  /* 0x0000007b1d1d7824 */ /* 0x000fe200078e02ff */
[-C--:B------:R-:W-:Y:S01]  /*5e90*/  LEA.HI.X.SX32 R5, R8, R27.reuse, 0x1, P4 ;  /* 0x0000001b08057211 */ /* 0x080fe200020f0eff */
[----:B------:R-:W-:Y:S01]  /*5ea0*/  IMAD.MOV.U32 R8, RZ, RZ, c[0x0][0x198] ;  /* 0x00006600ff087624 */ /* 0x000fe200078e00ff */
[-C--:B------:R-:W-:Y:S01]  /*5eb0*/  LEA.HI.X.SX32 R3, R9, R27.reuse, 0x1, P0 ;  /* 0x0000001b09037211 */ /* 0x080fe200000f0eff */
[----:B------:R-:W-:Y:S01]  /*5ec0*/  IMAD.MOV.U32 R11, RZ, RZ, c[0x0][0x198] ;  /* 0x00006600ff0b7624 */ /* 0x000fe200078e00ff */
[----:B------:R-:W-:Y:S01]  /*5ed0*/  LEA.HI.X.SX32 R29, R29, R27, 0x1, P1 ;  /* 0x0000001b1d1d7211 */ /* 0x000fe200008f0eff */
[----:B------:R-:W-:Y:S01]  /*5ee0*/  IMAD R8, R8, 0x10c, RZ ;  /* 0x0000010c08087824 */ /* 0x000fe200078e02ff */
[----:B------:R-:W-:Y:S01]  /*5ef0*/  MOV R9, c[0x0][0x198] ;  /* 0x0000660000097a02 */ /* 0x000fe20000000f00 */
[----:B------:R-:W-:Y:S01]  /*5f00*/  IMAD R11, R11, 0xfe, RZ ;  /* 0x000000fe0b0b7824 */ /* 0x000fe200078e02ff */
[----:B------:R-:W-:Y:S01]  /*5f10*/  MOV R20, c[0x0][0x198] ;  /* 0x0000660000147a02 */ /* 0x000fe20000000f00 */
[----:B------:R1:W-:Y:S04]  /*5f20*/  STL.64 [R1+0xaa8], R4 ;  /* 0x000aa80401007387 */ /* 0x0003e80000100a00 */
[----:B------:R-:W-:Y:S01]  /*5f30*/  STL.64 [R1+0xa98], R2 ;  /* 0x000a980201007387 */ /* 0x000fe20000100a00 */
[----:B------:R-:W-:-:S03]  /*5f40*/  IMAD R9, R9, 0x7f, RZ ;  /* 0x0000007f09097824 */ /* 0x000fc600078e02ff */
[----:B------:R2:W-:Y:S01]  /*5f50*/  STL.64 [R1+0xa90], R28 ;  /* 0x000a901c01007387 */ /* 0x0005e20000100a00 */
[----:B------:R-:W-:Y:S01]  /*5f60*/  IMAD R20, R20, 0x106, RZ ;  /* 0x0000010614147824 */ /* 0x000fe200078e02ff */
[-C--:B-1----:R-:W-:Y:S02]  /*5f70*/  IADD3 R4, P4, R11, R26.reuse, RZ ;  /* 0x0000001a0b047210 */ /* 0x082fe40007f9e0ff */
[-C--:B--2---:R-:W-:Y:S02]  /*5f80*/  IADD3 R28, P1, R8, R26.reuse, RZ ;  /* 0x0000001a081c7210 */ /* 0x084fe40007f3e0ff */
[----:B------:R-:W-:Y:S02]  /*5f90*/  MOV R8, c[0x0][0x198] ;  /* 0x0000660000087a02 */ /* 0x000fe40000000f00 */
[----:B------:R-:W-:Y:S02]  /*5fa0*/  LEA.HI.X.SX32 R5, R9, R27, 0x1, P4 ;  /* 0x0000001b09057211 */ /* 0x000fe400020f0eff */
[----:B------:R-:W-:Y:S01]  /*5fb0*/  IADD3 R2, P0, R20, R26, RZ ;  /* 0x0000001a14027210 */ /* 0x000fe20007f1e0ff */
[----:B------:R-:W-:-:S02]  /*5fc0*/  IMAD R8, R8, 0x83, RZ ;  /* 0x0000008308087824 */ /* 0x000fc400078e02ff */
[----:B------:R-:W-:Y:S01]  /*5fd0*/  IMAD.MOV.U32 R20, RZ, RZ, c[0x0][0x198] ;  /* 0x00006600ff147624 */ /* 0x000fe200078e00ff */
[----:B------:R1:W-:Y:S02]  /*5fe0*/  STL.64 [R1+0xa80], R4 ;  /* 0x000a800401007387 */ /* 0x0003e40000100a00 */
[-C--:B------:R-:W-:Y:S01]  /*5ff0*/  LEA.HI.X.SX32 R3, R8, R27.reuse, 0x1, P0 ;  /* 0x0000001b08037211 */ /* 0x080fe200000f0eff */
[----:B------:R-:W-:Y:S01]  /*6000*/  IMAD R20, R20, 0x10e, RZ ;  /* 0x0000010e14147824 */ /* 0x000fe200078e02ff */
[----:B------:R-:W-:Y:S01]  /*6010*/  LEA.HI.X.SX32 R29, R10, R27, 0x1, P1 ;  /* 0x0000001b0a1d7211 */ /* 0x000fe200008f0eff */
[----:B------:R-:W-:Y:S02]  /*6020*/  IMAD.MOV.U32 R9, RZ, RZ, c[0x0][0x198] ;  /* 0x00006600ff097624 */ /* 0x000fe400078e00ff */
[----:B------:R2:W-:Y:S01]  /*6030*/  STL.64 [R1+0xa78], R2 ;  /* 0x000a780201007387 */ /* 0x0005e20000100a00 */
[----:B-1----:R-:W-:Y:S01]  /*6040*/  IMAD.MOV.U32 R5, RZ, RZ, c[0x0][0x198] ;  /* 0x00006600ff057624 */ /* 0x002fe200078e00ff */
[----:B------:R-:W-:-:S03]  /*6050*/  IADD3 R4, P4, R20, R26, RZ ;  /* 0x0000001a14047210 */ /* 0x000fc60007f9e0ff */
[----:B------:R-:W-:Y:S01]  /*6060*/  IMAD R5, R5, 0x87, RZ ;  /* 0x0000008705057824 */ /* 0x000fe200078e02ff */
[----:B--2---:R-:W-:Y:S01]  /*6070*/  MOV R2, c[0x0][0x198] ;  /* 0x0000660000027a02 */ /* 0x004fe20000000f00 */
[----:B------:R-:W-:Y:S01]  /*6080*/  IMAD.MOV.U32 R20, RZ, RZ, c[0x0][0x198] ;  /* 0x00006600ff147624 */ /* 0x000fe200078e00ff */
[----:B------:R-:W2:Y:S02]  /*6090*/  LDL.LU R3, [R1+0x1cf0] ;  /* 0x001cf00001037983 */ /* 0x000ea40000300800 */
[----:B------:R-:W-:Y:S01]  /*60a0*/  LEA.HI.X.SX32 R5, R5, R27, 0x1, P4 ;  /* 0x0000001b05057211 */ /* 0x000fe200020f0eff */
[----:B------:R-:W-:Y:S01]  /*60b0*/  IMAD R9, R9, 0x116, RZ ;  /* 0x0000011609097824 */ /* 0x000fe200078e02ff */
[----:B------:R1:W-:Y:S01]  /*60c0*/  STL.64 [R1+0xa70], R28 ;  /* 0x000a701c01007387 */ /* 0x0003e20000100a00 */
[----:B------:R-:W-:Y:S02]  /*60d0*/  IMAD.MOV.U32 R10, RZ, RZ, c[0x0][0x198] ;  /* 0x00006600ff0a7624 */ /* 0x000fe400078e00ff */
[----:B------:R-:W-:-:S02]  /*60e0*/  IMAD R2, R2, 0x11e, RZ ;  /* 0x0000011e02027824 */ /* 0x000fc400078e02ff */
[----:B------:R-:W-:Y:S01]  /*60f0*/  IMAD R20, R20, 0x11c, RZ ;  /* 0x0000011c14147824 */ /* 0x000fe200078e02ff */
[----:B------:R3:W-:Y:S01]  /*6100*/  STL.64 [R1+0xa68], R4 ;  /* 0x000a680401007387 */ /* 0x0007e20000100a00 */
[----:B------:R-:W-:Y:S01]  /*6110*/  IMAD R10, R10, 0x8b, RZ ;  /* 0x0000008b0a0a7824 */ /* 0x000fe200078e02ff */
[-C--:B------:R-:W-:Y:S01]  /*6120*/  IADD3 R8, P0, R9, R26.reuse, RZ ;  /* 0x0000001a09087210 */ /* 0x080fe20007f1e0ff */
[----:B-1----:R-:W-:Y:S01]  /*6130*/  IMAD.MOV.U32 R29, RZ, RZ, c[0x0][0x198] ;  /* 0x00006600ff1d7624 */ /* 0x002fe200078e00ff */
[----:B------:R-:W-:-:S03]  /*6140*/  IADD3 R28, P1, R20, R26, RZ ;  /* 0x0000001a141c7210 */ /* 0x000fc60007f3e0ff */
[----:B------:R-:W-:Y:S01]  /*6150*/  IMAD R29, R29, 0x8e, RZ ;  /* 0x0000008e1d1d7824 */ /* 0x000fe200078e02ff */
[----:B---3--:R-:W-:Y:S02]  /*6160*/  IADD3 R4, P4, R2, R26, RZ ;  /* 0x0000001a02047210 */ /* 0x008fe40007f9e0ff */
[----:B------:R-:W-:Y:S02]  /*6170*/  MOV R2, c[0x0][0x198] ;  /* 0x0000660000027a02 */ /* 0x000fe40000000f00 */
[----:B------:R-:W-:Y:S02]  /*6180*/  MOV R20, c[0x0][0x198] ;  /* 0x0000660000147a02 */ /* 0x000fe40000000f00 */
[-C--:B------:R-:W-:Y:S01]  /*6190*/  LEA.HI.X.SX32 R9, R10, R27.reuse, 0x1, P0 ;  /* 0x0000001b0a097211 */ /* 0x080fe200000f0eff */
[----:B------:R-:W-:Y:S01]  /*61a0*/  IMAD R2, R2, 0x12c, RZ ;  /* 0x0000012c02027824 */ /* 0x000fe200078e02ff */
[----:B------:R-:W-:Y:S01]  /*61b0*/  LEA.HI.X.SX32 R29, R29, R27, 0x1, P1 ;  /* 0x0000001b1d1d7211 */ /* 0x000fe200008f0eff */
[----:B------:R-:W-:-:S02]  /*61c0*/  IMAD R20, R20, 0x126, RZ ;  /* 0x0000012614147824 */ /* 0x000fc400078e02ff */
[----:B------:R-:W-:Y:S01]  /*61d0*/  IMAD.MOV.U32 R10, RZ, RZ, c[0x0][0x198] ;  /* 0x00006600ff0a7624 */ /* 0x000fe200078e00ff */
[----:B------:R1:W-:Y:S04]  /*61e0*/  STL.64 [R1+0xa60], R8 ;  /* 0x000a600801007387 */ /* 0x0003e80000100a00 */
[----:B------:R3:W-:Y:S01]  /*61f0*/  STL.64 [R1+0xa58], R28 ;  /* 0x000a581c01007387 */ /* 0x0007e20000100a00 */
[----:B------:R-:W-:Y:S01]  /*6200*/  IMAD R10, R10, 0x8f, RZ ;  /* 0x0000008f0a0a7824 */ /* 0x000fe200078e02ff */
[-C--:B-1----:R-:W-:Y:S02]  /*6210*/  IADD3 R8, P0, R20, R26.reuse, RZ ;  /* 0x0000001a14087210 */ /* 0x082fe40007f1e0ff */
[----:B---3--:R-:W-:Y:S01]  /*6220*/  IADD3 R28, P1, R2, R26, RZ ;  /* 0x0000001a021c7210 */ /* 0x008fe20007f3e0ff */
[----:B------:R-:W-:Y:S01]  /*6230*/  IMAD.MOV.U32 R2, RZ, RZ, c[0x0][0x198] ;  /* 0x00006600ff027624 */ /* 0x000fe200078e00ff */
[----:B------:R-:W-:-:S02]  /*6240*/  MOV R20, c[0x0][0x198] ;  /* 0x0000660000147a02 */ /* 0x000fc40000000f00 */
[----:B------:R-:W-:Y:S01]  /*6250*/  LEA.HI.X.SX32 R5, R10, R27, 0x1, P4 ;  /* 0x0000001b0a057211 */ /* 0x000fe200020f0eff */
[----:B------:R-:W-:Y:S01]  /*6260*/  IMAD R2, R2, 0x93, RZ ;  /* 0x0000009302027824 */ /* 0x000fe200078e02ff */
[----:B------:R-:W-:Y:S01]  /*6270*/  MOV R10, c[0x0][0x198] ;  /* 0x00006600000a7a02 */ /* 0x000fe20000000f00 */
[----:B------:R-:W-:-:S03]  /*6280*/  IMAD R20, R20, 0x12e, RZ ;  /* 0x0000012e14147824 */ /* 0x000fc600078e02ff */
[-C--:B------:R-:W-:Y:S01]  /*6290*/  LEA.HI.X.SX32 R9, R2, R27.reuse, 0x1, P0 ;  /* 0x0000001b02097211 */ /* 0x080fe200000f0eff */
[----:B------:R1:W-:Y:S01]  /*62a0*/  STL.64 [R1+0xa50], R4 ;  /* 0x000a500401007387 */ /* 0x0003e20000100a00 */
[----:B------:R-:W-:Y:S01]  /*62b0*/  MOV R2, c[0x0][0x198] ;  /* 0x0000660000027a02 */ /* 0x000fe20000000f00 */
[----:B------:R-:W-:Y:S01]  /*62c0*/  IMAD R10, R10, 0x136, RZ ;  /* 0x000001360a0a7824 */ /* 0x000fe200078e02ff */
[----:B------:R-:W-:Y:S01]  /*62d0*/  LEA.HI.X.SX32 R29, R15, R27, 0x1, P1 ;  /* 0x0000001b0f1d7211 */ /* 0x000fe200008f0eff */
[----:B------:R3:W-:Y:S01]  /*62e0*/  STL.64 [R1+0xa48], R8 ;  /* 0x000a480801007387 */ /* 0x0007e20000100a00 */
[----:B------:R-:W-:Y:S01]  /*62f0*/  MOV R15, c[0x0][0x198] ;  /* 0x00006600000f7a02 */ /* 0x000fe20000000f00 */
[----:B------:R-:W-:Y:S01]  /*6300*/  IMAD R2, R2, 0x97, RZ ;  /* 0x0000009702027824 */ /* 0x000fe200078e02ff */
[----:B-1----:R-:W-:Y:S02]  /*6310*/  IADD3 R4, P4, R20, R26, RZ ;  /* 0x0000001a14047210 */ /* 0x002fe40007f9e0ff */
[----:B------:R-:W-:-:S02]  /*6320*/  MOV R20, c[0x0][0x198] ;  /* 0x0000660000147a02 */ /* 0x000fc40000000f00 */
[----:B---3--:R-:W-:Y:S01]  /*6330*/  IADD3 R8, P0, R10, R26, RZ ;  /* 0x0000001a0a087210 */ /* 0x008fe20007f1e0ff */
[----:B------:R-:W-:Y:S02]  /*6340*/  IMAD.MOV.U32 R10, RZ, RZ, c[0x0][0x198] ;  /* 0x00006600ff0a7624 */ /* 0x000fe400078e00ff */
[----:B------:R-:W-:Y:S01]  /*6350*/  IMAD R20, R20, 0x13c, RZ ;  /* 0x0000013c14147824 */ /* 0x000fe200078e02ff */
[----:B------:R-:W-:Y:S01]  /*6360*/  LEA.HI.X.SX32 R5, R2, R27, 0x1, P4 ;  /* 0x0000001b02057211 */ /* 0x000fe200020f0eff */
[----:B------:R-:W-:Y:S01]  /*6370*/  IMAD R10, R10, 0x13e, RZ ;  /* 0x0000013e0a0a7824 */ /* 0x000fe200078e02ff */
[----:B------:R1:W-:Y:S01]  /*6380*/  STL.64 [R1+0xa40], R28 ;  /* 0x000a401c01007387 */ /* 0x0003e20000100a00 */
[----:B------:R-:W-:-:S03]  /*6390*/  IMAD R15, R15, 0x9b, RZ ;  /* 0x0000009b0f0f7824 */ /* 0x000fc600078e02ff */
[----:B------:R3:W-:Y:S02]  /*63a0*/  STL.64 [R1+0xa38], R4 ;  /* 0x000a380401007387 */ /* 0x0007e40000100a00 */
[-C--:B------:R-:W-:Y:S02]  /*63b0*/  LEA.HI.X.SX32 R9, R15, R27.reuse, 0x1, P0 ;  /* 0x0000001b0f097211 */ /* 0x080fe400000f0eff */
[----:B------:R-:W-:Y:S02]  /*63c0*/  MOV R15, c[0x0][0x198] ;  /* 0x00006600000f7a02 */ /* 0x000fe40000000f00 */
[-C--:B-1----:R-:W-:Y:S01]  /*63d0*/  IADD3 R28, P1, R20, R26.reuse, RZ ;  /* 0x0000001a141c7210 */ /* 0x082fe20007f3e0ff */
[----:B------:R-:W-:Y:S01]  /*63e0*/  IMAD.MOV.U32 R20, RZ, RZ, c[0x0][0x198] ;  /* 0x00006600ff147624 */ /* 0x000fe200078e00ff */
        /* <DEDUP_REMOVED lines=8> */
[----:B------:R-:W-:Y:S02]  /*6470*/  LEA.HI.X.SX32 R5, R15, R27, 0x1, P4 ;  /* 0x0000001b0f057211 */ /* 0x000fe400020f0eff */
[-C--:B-1----:R-:W-:Y:S01]  /*6480*/  IADD3 R8, P0, R20, R26.reuse, RZ ;  /* 0x0000001a14087210 */ /* 0x082fe20007f1e0ff */
[----:B------:R-:W-:Y:S01]  /*6490*/  IMAD.MOV.U32 R20, RZ, RZ, c[0x0][0x198] ;  /* 0x00006600ff147624 */ /* 0x000fe200078e00ff */
[----:B---3--:R-:W-:Y:S01]  /*64a0*/  IADD3 R28, P1, R10, R26, RZ ;  /* 0x0000001a0a1c7210 */ /* 0x008fe20007f3e0ff */
[----:B------:R-:W-:Y:S02]  /*64b0*/  IMAD.MOV.U32 R10, RZ, RZ, c[0x0][0x198] ;  /* 0x00006600ff0a7624 */ /* 0x000fe400078e00ff */
[----:B------:R-:W-:Y:S01]  /*64c0*/  IMAD R20, R20, 0x14e, RZ ;  /* 0x0000014e14147824 */ /* 0x000fe200078e02ff */
[----:B------:R1:W-:Y:S01]  /*64d0*/  STL.64 [R1+0xa20], R4 ;  /* 0x000a200401007387 */ /* 0x0003e20000100a00 */
[----:B------:R-:W-:Y:S01]  /*64e0*/  IMAD R10, R10, 0xa3, RZ ;  /* 0x000000a30a0a7824 */ /* 0x000fe200078e02ff */
[----:B------:R-:W-:-:S02]  /*64f0*/  MOV R15, c[0x0][0x198] ;  /* 0x00006600000f7a02 */ /* 0x000fc40000000f00 */
[-C--:B------:R-:W-:Y:S02]  /*6500*/  LEA.HI.X.SX32 R29, R19, R27.reuse, 0x1, P1 ;  /* 0x0000001b131d7211 */ /* 0x080fe400008f0eff */
[----:B------:R-:W-:Y:S02]  /*6510*/  LEA.HI.X.SX32 R9, R10, R27, 0x1, P0 ;  /* 0x0000001b0a097211 */ /* 0x000fe400000f0eff */
[----:B------:R-:W-:Y:S02]  /*6520*/  MOV R10, c[0x0][0x198] ;  /* 0x00006600000a7a02 */ /* 0x000fe40000000f00 */
[----:B-1----:R-:W-:Y:S02]  /*6530*/  IADD3 R4, P4, R20, R26, RZ ;  /* 0x0000001a14047210 */ /* 0x002fe40007f9e0ff */
[----:B------:R-:W-:Y:S01]  /*6540*/  MOV R20, c[0x0][0x198] ;  /* 0x0000660000147a02 */ /* 0x000fe20000000f00 */
[----:B------:R-:W-:Y:S01]  /*6550*/  IMAD R15, R15, 0x156, RZ ;  /* 0x000001560f0f7824 */ /* 0x000fe200078e02ff */
[----:B------:R-:W-:-:S03]  /*6560*/  MOV R19, c[0x0][0x198] ;  /* 0x0000660000137a02 */ /* 0x000fc60000000f00 */
[----:B------:R-:W-:Y:S01]  /*6570*/  IMAD R20, R20, 0x15c, RZ ;  /* 0x0000015c14147824 */ /* 0x000fe200078e02ff */
[----:B------:R1:W-:Y:S01]  /*6580*/  STL.64 [R1+0xa18], R8 ;  /* 0x000a180801007387 */ /* 0x0003e20000100a00 */
[----:B------:R-:W-:Y:S02]  /*6590*/  IMAD R10, R10, 0xa7, RZ ;  /* 0x000000a70a0a7824 */ /* 0x000fe400078e02ff */
[----:B------:R-:W-:Y:S01]  /*65a0*/  IMAD R19, R19, 0xab, RZ ;  /* 0x000000ab13137824 */ /* 0x000fe200078e02ff */
[----:B------:R3:W-:Y:S02]  /*65b0*/  STL.64 [R1+0xa10], R28 ;  /* 0x000a101c01007387 */ /* 0x0007e40000100a00 */
[-C--:B------:R-:W-:Y:S02]  /*65c0*/  LEA.HI.X.SX32 R5, R10, R27.reuse, 0x1, P4 ;  /* 0x0000001b0a057211 */ /* 0x080fe400020f0eff */
[-C--:B-1----:R-:W-:Y:S01]  /*65d0*/  IADD3 R8, P0, R15, R26.reuse, RZ ;  /* 0x0000001a0f087210 */ /* 0x082fe20007f1e0ff */
[----:B------:R-:W-:Y:S01]  /*65e0*/  IMAD.MOV.U32 R15, RZ, RZ, c[0x0][0x198] ;  /* 0x00006600ff0f7624 */ /* 0x000fe200078e00ff */
[-C--:B---3--:R-:W-:Y:S01]  /*65f0*/  IADD3 R28, P1, R20, R26.reuse, RZ ;  /* 0x0000001a141c7210 */ /* 0x088fe20007f3e0ff */
[----:B------:R-:W-:Y:S01]  /*6600*/  IMAD.MOV.U32 R20, RZ, RZ, c[0x0][0x198] ;  /* 0x00006600ff147624 */ /* 0x000fe200078e00ff */
[----:B------:R-:W-:Y:S01]  /*6610*/  LEA.HI.X.SX32 R9, R19, R27, 0x1, P0 ;  /* 0x0000001b13097211 */ /* 0x000fe200000f0eff */
[----:B------:R-:W-:Y:S01]  /*6620*/  IMAD R15, R15, 0x15e, RZ ;  /* 0x0000015e0f0f7824 */ /* 0x000fe200078e02ff */
[----:B------:R-:W-:Y:S01]  /*6630*/  MOV R19, c[0x0][0x198] ;  /* 0x0000660000137a02 */ /* 0x000fe20000000f00 */
[----:B------:R-:W-:Y:S01]  /*6640*/  IMAD R20, R20, 0x166, RZ ;  /* 0x0000016614147824 */ /* 0x000fe200078e02ff */
[----:B------:R1:W-:Y:S03]  /*6650*/  STL.64 [R1+0xa08], R4 ;  /* 0x000a080401007387 */ /* 0x0003e60000100a00 */
[----:B------:R-:W-:Y:S01]  /*6660*/  IMAD R19, R19, 0xaf, RZ ;  /* 0x000000af13137824 */ /* 0x000fe200078e02ff */
[----:B------:R3:W-:Y:S01]  /*6670*/  STL.64 [R1+0xa00], R8 ;  /* 0x000a000801007387 */ /* 0x0007e20000100a00 */
[----:B-1----:R-:W-:-:S02]  /*6680*/  IADD3 R4, P4, R15, R26, RZ ;  /* 0x0000001a0f047210 */ /* 0x002fc40007f9e0ff */
[-C--:B---3--:R-:W-:Y:S01]  /*6690*/  IADD3 R8, P0, R20, R26.reuse, RZ ;  /* 0x0000001a14087210 */ /* 0x088fe20007f1e0ff */
[----:B------:R-:W-:Y:S01]  /*66a0*/  IMAD.MOV.U32 R20, RZ, RZ, c[0x0][0x198] ;  /* 0x00006600ff147624 */ /* 0x000fe200078e00ff */
[-C--:B------:R-:W-:Y:S01]  /*66b0*/  LEA.HI.X.SX32 R5, R19, R27.reuse, 0x1, P4 ;  /* 0x0000001b13057211 */ /* 0x080fe200020f0eff */
[----:B------:R-:W-:Y:S02]  /*66c0*/  IMAD.MOV.U32 R19, RZ, RZ, c[0x0][0x198] ;  /* 0x00006600ff137624 */ /* 0x000fe400078e00ff */
[----:B------:R-:W-:Y:S01]  /*66d0*/  IMAD R20, R20, 0x16e, RZ ;  /* 0x0000016e14147824 */ /* 0x000fe200078e02ff */
[----:B------:R-:W-:Y:S01]  /*66e0*/  LEA.HI.X.SX32 R29, R14, R27, 0x1, P1 ;  /* 0x0000001b0e1d7211 */ /* 0x000fe200008f0eff */
[----:B------:R-:W-:Y:S02]  /*66f0*/  IMAD.MOV.U32 R15, RZ, RZ, c[0x0][0x198] ;  /* 0x00006600ff0f7624 */ /* 0x000fe400078e00ff */
[----:B------:R-:W-:Y:S01]  /*6700*/  IMAD R19, R19, 0xb3, RZ ;  /* 0x000000b313137824 */ /* 0x000fe200078e02ff */
[----:B------:R-:W-:-:S02]  /*6710*/  IADD3 R14, P4, R20, R26, RZ ;  /* 0x0000001a140e7210 */ /* 0x000fc40007f9e0ff */
[----:B------:R-:W-:Y:S01]  /*6720*/  MOV R20, c[0x0][0x198] ;  /* 0x0000660000147a02 */ /* 0x000fe20000000f00 */
[----:B------:R-:W-:Y:S01]  /*6730*/  IMAD R15, R15, 0x16c, RZ ;  /* 0x0000016c0f0f7824 */ /* 0x000fe200078e02ff */
[----:B------:R-:W-:Y:S01]  /*6740*/  LEA.HI.X.SX32 R9, R19, R27, 0x1, P0 ;  /* 0x0000001b13097211 */ /* 0x000fe200000f0eff */
[----:B------:R1:W-:Y:S02]  /*6750*/  STL.64 [R1+0x9f8], R28 ;  /* 0x0009f81c01007387 */ /* 0x0003e40000100a00 */
[----:B------:R-:W-:Y:S02]  /*6760*/  IMAD R20, R20, 0x176, RZ ;  /* 0x0000017614147824 */ /* 0x000fe400078e02ff */
[----:B------:R-:W-:Y:S04]  /*6770*/  STL.64 [R1+0x9f0], R4 ;  /* 0x0009f00401007387 */ /* 0x000fe80000100a00 */
[----:B------:R3:W-:Y:S01]  /*6780*/  STL.64 [R1+0x9e8], R8 ;  /* 0x0009e80801007387 */ /* 0x0007e20000100a00 */
[----:B-1----:R-:W-:-:S04]  /*6790*/  IADD3 R28, P1, R15, R26, RZ ;  /* 0x0000001a0f1c7210 */ /* 0x002fc80007f3e0ff */
[----:B------:R-:W-:Y:S02]  /*67a0*/  LEA.HI.X.SX32 R29, R22, R27, 0x1, P1 ;  /* 0x0000001b161d7211 */ /* 0x000fe400008f0eff */
[----:B------:R-:W-:Y:S02]  /*67b0*/  MOV R22, c[0x0][0x198] ;  /* 0x0000660000167a02 */ /* 0x000fe40000000f00 */
[----:B---3--:R-:W-:Y:S01]  /*67c0*/  IADD3 R8, P0, R20, R26, RZ ;  /* 0x0000001a14087210 */ /* 0x008fe20007f1e0ff */
[----:B------:R-:W-:Y:S01]  /*67d0*/  IMAD.MOV.U32 R20, RZ, RZ, c[0x0][0x198] ;  /* 0x00006600ff147624 */ /* 0x000fe200078e00ff */
[----:B------:R-:W-:Y:S01]  /*67e0*/  MOV R5, c[0x0][0x198] ;  /* 0x0000660000057a02 */ /* 0x000fe20000000f00 */
[----:B------:R-:W-:Y:S02]  /*67f0*/  IMAD R22, R22, 0xbb, RZ ;  /* 0x000000bb16167824 */ /* 0x000fe400078e02ff */
[----:B------:R-:W-:Y:S02]  /*6800*/  IMAD R20, R20, 0xb7, RZ ;  /* 0x000000b714147824 */ /* 0x000fe400078e02ff */
[----:B------:R-:W-:Y:S01]  /*6810*/  IMAD.MOV.U32 R7, RZ, RZ, c[0x0][0x198] ;  /* 0x00006600ff077624 */ /* 0x000fe200078e00ff */
[----:B------:R-:W-:-:S02]  /*6820*/  MOV R4, c[0x0][0x198] ;  /* 0x0000660000047a02 */ /* 0x000fc40000000f00 */
[-C--:B------:R-:W-:Y:S01]  /*6830*/  LEA.HI.X.SX32 R15, R20, R27.reuse, 0x1, P4 ;  /* 0x0000001b140f7211 */ /* 0x080fe200020f0eff */
[----:B------:R-:W-:Y:S01]  /*6840*/  IMAD R7, R7, 0x17e, RZ ;  /* 0x0000017e07077824 */ /* 0x000fe200078e02ff */
[----:B------:R-:W-:Y:S01]  /*6850*/  MOV R20, c[0x0][0x198] ;  /* 0x0000660000147a02 */ /* 0x000fe20000000f00 */
[----:B------:R-:W-:Y:S01]  /*6860*/  IMAD R5, R5, 0x17c, RZ ;  /* 0x0000017c05057824 */ /* 0x000fe200078e02ff */
[----:B------:R-:W-:Y:S01]  /*6870*/  LEA.HI.X.SX32 R9, R22, R27, 0x1, P0 ;  /* 0x0000001b16097211 */ /* 0x000fe200000f0eff */
[----:B------:R-:W-:Y:S01]  /*6880*/  IMAD.MOV.U32 R22, RZ, RZ, c[0x0][0x198] ;  /* 0x00006600ff167624 */ /* 0x000fe200078e00ff */
[----:B------:R1:W-:Y:S01]  /*6890*/  STL.64 [R1+0x9e0], R28 ;  /* 0x0009e01c01007387 */ /* 0x0003e20000100a00 */
[----:B------:R-:W-:Y:S02]  /*68a0*/  IMAD.MOV.U32 R19, RZ, RZ, c[0x0][0x198] ;  /* 0x00006600ff137624 */ /* 0x000fe400078e00ff */
[----:B------:R-:W-:Y:S01]  /*68b0*/  IMAD R20, R20, 0xbf, RZ ;  /* 0x000000bf14147824 */ /* 0x000fe200078e02ff */
[----:B------:R3:W-:Y:S01]  /*68c0*/  STL.64 [R1+0x9d8], R14 ;  /* 0x0009d80e01007387 */ /* 0x0007e20000100a00 */
[----:B------:R-:W-:-:S02]  /*68d0*/  IMAD R4, R4, 0x186, RZ ;  /* 0x0000018604047824 */ /* 0x000fc400078e02ff */
[----:B------:R-:W-:Y:S02]  /*68e0*/  IMAD R22, R22, 0x18e, RZ ;  /* 0x0000018e16167824 */ /* 0x000fe400078e02ff */
[----:B------:R-:W-:Y:S01]  /*68f0*/  IMAD R19, R19, 0x18c, RZ ;  /* 0x0000018c13137824 */ /* 0x000fe200078e02ff */
[----:B------:R4:W-:Y:S01]  /*6900*/  STL.64 [R1+0x1ce0], R6 ;  /* 0x001ce00601007387 */ /* 0x0009e20000100a00 */
[-C--:B-1----:R-:W-:Y:S02]  /*6910*/  IADD3 R28, P1, R5, R26.reuse, RZ ;  /* 0x0000001a051c7210 */ /* 0x082fe40007f3e0ff */
[-C--:B---3--:R-:W-:Y:S01]  /*6920*/  IADD3 R14, P4, R7, R26.reuse, RZ ;  /* 0x0000001a070e7210 */ /* 0x088fe20007f9e0ff */
[----:B------:R1:W-:Y:S01]  /*6930*/  STL.64 [R1+0x9d0], R8 ;  /* 0x0009d00801007387 */ /* 0x0003e20000100a00 */
[-C--:B------:R-:W-:Y:S02]  /*6940*/  LEA.HI.X.SX32 R29, R0, R27.reuse, 0x1, P1 ;  /* 0x0000001b001d7211 */ /* 0x080fe400008f0eff */
[----:B------:R-:W-:Y:S01]  /*6950*/  LEA.HI.X.SX32 R15, R20, R27, 0x1, P4 ;  /* 0x0000001b140f7211 */ /* 0x000fe200020f0eff */
[----:B------:R3:W-:Y:S01]  /*6960*/  STL.64 [R1+0x1ce8], R4 ;  /* 0x001ce80401007387 */ /* 0x0007e20000100a00 */
[----:B----4-:R-:W-:-:S02]  /*6970*/  IADD3 R6, P4, R22, R26, RZ ;  /* 0x0000001a16067210 */ /* 0x010fc40007f9e0ff */
[----:B------:R-:W-:Y:S02]  /*6980*/  MOV R22, c[0x0][0x198] ;  /* 0x0000660000167a02 */ /* 0x000fe40000000f00 */
[-C--:B-1----:R-:W-:Y:S02]  /*6990*/  IADD3 R8, P0, R4, R26.reuse, RZ ;  /* 0x0000001a04087210 */ /* 0x082fe40007f1e0ff */
[----:B---3--:R-:W-:Y:S01]  /*69a0*/  IADD3 R4, P1, R19, R26, RZ ;  /* 0x0000001a13047210 */ /* 0x008fe20007f3e0ff */
[----:B------:R-:W-:Y:S02]  /*69b0*/  IMAD.MOV.U32 R19, RZ, RZ, c[0x0][0x198] ;  /* 0x00006600ff137624 */ /* 0x000fe400078e00ff */
[----:B------:R-:W-:Y:S01]  /*69c0*/  IMAD R22, R22, 0x19c, RZ ;  /* 0x0000019c16167824 */ /* 0x000fe200078e02ff */
[----:B------:R-:W-:Y:S01]  /*69d0*/  LEA.HI.X.SX32 R5, R21, R27, 0x1, P1 ;  /* 0x0000001b15057211 */ /* 0x000fe200008f0eff */
[----:B------:R-:W-:Y:S01]  /*69e0*/  STL.64 [R1+0x9c8], R28 ;  /* 0x0009c81c01007387 */ /* 0x000fe20000100a00 */
[----:B------:R-:W-:Y:S01]  /*69f0*/  MOV R20, c[0x0][0x198] ;  /* 0x0000660000147a02 */ /* 0x000fe20000000f00 */
[----:B------:R-:W-:-:S02]  /*6a00*/  IMAD R19, R19, 0xc3, RZ ;  /* 0x000000c313137824 */ /* 0x000fc400078e02ff */
[----:B------:R-:W-:Y:S04]  /*6a10*/  STL.64 [R1+0x9c0], R14 ;  /* 0x0009c00e01007387 */ /* 0x000fe80000100a00 */
[----:B------:R1:W-:Y:S01]  /*6a20*/  STL.64 [R1+0x9b0], R4 ;  /* 0x0009b00401007387 */ /* 0x0003e20000100a00 */
[----:B------:R-:W-:Y:S01]  /*6a30*/  IMAD R20, R20, 0x196, RZ ;  /* 0x0000019614147824 */ /* 0x000fe200078e02ff */
[-C--:B------:R-:W-:Y:S01]  /*6a40*/  LEA.HI.X.SX32 R9, R19, R27.reuse, 0x1, P0 ;  /* 0x0000001b13097211 */ /* 0x080fe200000f0eff */
[----:B------:R-:W-:Y:S01]  /*6a50*/  IMAD.MOV.U32 R21, RZ, RZ, c[0x0][0x198] ;  /* 0x00006600ff157624 */ /* 0x000fe200078e00ff */
[-C--:B-1----:R-:W-:Y:S02]  /*6a60*/  IADD3 R4, P1, R22, R26.reuse, RZ ;  /* 0x0000001a16047210 */ /* 0x082fe40007f3e0ff */
[----:B------:R-:W-:Y:S01]  /*6a70*/  MOV R22, c[0x0][0x198] ;  /* 0x0000660000167a02 */ /* 0x000fe20000000f00 */
[----:B------:R-:W-:Y:S01]  /*6a80*/  IMAD R21, R21, 0xc7, RZ ;  /* 0x000000c715157824 */ /* 0x000fe200078e02ff */
[----:B------:R-:W-:Y:S01]  /*6a90*/  IADD3 R14, P0, R20, R26, RZ ;  /* 0x0000001a140e7210 */ /* 0x000fe20007f1e0ff */
[----:B------:R1:W-:Y:S02]  /*6aa0*/  STL.64 [R1+0x9b8], R8 ;  /* 0x0009b80801007387 */ /* 0x0003e40000100a00 */
[----:B------:R-:W-:Y:S01]  /*6ab0*/  IMAD R22, R22, 0xcb, RZ ;  /* 0x000000cb16167824 */ /* 0x000fe200078e02ff */
[----:B------:R-:W-:-:S04]  /*6ac0*/  LEA.HI.X.SX32 R7, R21, R27, 0x1, P4 ;  /* 0x0000001b15077211 */ /* 0x000fc800020f0eff */
[----:B------:R-:W-:Y:S02]  /*6ad0*/  LEA.HI.X.SX32 R15, R22, R27, 0x1, P0 ;  /* 0x0000001b160f7211 */ /* 0x000fe400000f0eff */
[----:B------:R-:W-:Y:S01]  /*6ae0*/  MOV R22, c[0x0][0x198] ;  /* 0x0000660000167a02 */ /* 0x000fe20000000f00 */
[----:B-1----:R-:W-:Y:S01]  /*6af0*/  IMAD.MOV.U32 R9, RZ, RZ, c[0x0][0x198] ;  /* 0x00006600ff097624 */ /* 0x002fe200078e00ff */
[----:B------:R-:W-:-:S03]  /*6b00*/  MOV R8, c[0x0][0x198] ;  /* 0x0000660000087a02 */ /* 0x000fc60000000f00 */
[----:B------:R-:W-:Y:S01]  /*6b10*/  IMAD R9, R9, 0x19e, RZ ;  /* 0x0000019e09097824 */ /* 0x000fe200078e02ff */
[----:B------:R1:W-:Y:S01]  /*6b20*/  STL.64 [R1+0x9a8], R6 ;  /* 0x0009a80601007387 */ /* 0x0003e20000100a00 */
[----:B------:R-:W-:Y:S02]  /*6b30*/  IMAD R22, R22, 0xcf, RZ ;  /* 0x000000cf16167824 */ /* 0x000fe400078e02ff */
[----:B------:R-:W-:Y:S02]  /*6b40*/  IMAD.MOV.U32 R19, RZ, RZ, c[0x0][0x198] ;  /* 0x00006600ff137624 */ /* 0x000fe400078e00ff */
[----:B------:R-:W-:Y:S01]  /*6b50*/  IMAD R8, R8, 0x1a6, RZ ;  /* 0x000001a608087824 */ /* 0x000fe200078e02ff */
[-C--:B------:R-:W-:Y:S01]  /*6b60*/  LEA.HI.X.SX32 R5, R17, R27.reuse, 0x1, P1 ;  /* 0x0000001b11057211 */ /* 0x080fe200008f0eff */
[----:B------:R-:W-:Y:S01]  /*6b70*/  IMAD R19, R19, 0x1ac, RZ ;  /* 0x000001ac13137824 */ /* 0x000fe200078e02ff */
[-C--:B-1----:R-:W-:Y:S02]  /*6b80*/  IADD3 R6, P4, R9, R26.reuse, RZ ;  /* 0x0000001a09067210 */ /* 0x082fe40007f9e0ff */
[----:B------:R-:W-:Y:S02]  /*6b90*/  STL.64 [R1+0x1cd8], R8 ;  /* 0x001cd80801007387 */ /* 0x000fe40000100a00 */
[----:B------:R-:W-:Y:S01]  /*6ba0*/  LEA.HI.X.SX32 R7, R22, R27, 0x1, P4 ;  /* 0x0000001b16077211 */ /* 0x000fe200020f0eff */
[----:B------:R-:W-:Y:S01]  /*6bb0*/  IMAD.MOV.U32 R22, RZ, RZ, c[0x0][0x198] ;  /* 0x00006600ff167624 */ /* 0x000fe200078e00ff */
[----:B------:R-:W-:Y:S01]  /*6bc0*/  STL.64 [R1+0x9a0], R14 ;  /* 0x0009a00e01007387 */ /* 0x000fe20000100a00 */
[----:B------:R-:W-:-:S02]  /*6bd0*/  IADD3 R20, P0, R8, R26, RZ ;  /* 0x0000001a08147210 */ /* 0x000fc40007f1e0ff */
[----:B------:R-:W-:Y:S01]  /*6be0*/  IMAD R22, R22, 0xd3, RZ ;  /* 0x000000d316167824 */ /* 0x000fe200078e02ff */
[----:B------:R1:W-:Y:S01]  /*6bf0*/  STL.64 [R1+0x998], R4 ;  /* 0x0009980401007387 */ /* 0x0003e20000100a00 */
[----:B------:R-:W-:Y:S01]  /*6c00*/  MOV R28, c[0x0][0x198] ;  /* 0x00006600001c7a02 */ /* 0x000fe20000000f00 */
[----:B------:R-:W-:Y:S02]  /*6c10*/  IMAD.MOV.U32 R29, RZ, RZ, c[0x0][0x198] ;  /* 0x00006600ff1d7624 */ /* 0x000fe400078e00ff */
[-C--:B------:R-:W-:Y:S01]  /*6c20*/  LEA.HI.X.SX32 R21, R22, R27.reuse, 0x1, P0 ;  /* 0x0000001b16157211 */ /* 0x080fe200000f0eff */
[----:B------:R-:W-:Y:S01]  /*6c30*/  IMAD.MOV.U32 R22, RZ, RZ, c[0x0][0x198] ;  /* 0x00006600ff167624 */ /* 0x000fe200078e00ff */
[----:B-1----:R-:W-:Y:S01]  /*6c40*/  IADD3 R4, P1, R19, R26, RZ ;  /* 0x0000001a13047210 */ /* 0x002fe20007f3e0ff */
[----:B------:R-:W-:Y:S01]  /*6c50*/  IMAD R29, R29, 0x1ae, RZ ;  /* 0x000001ae1d1d7824 */ /* 0x000fe200078e02ff */
[----:B------:R-:W-:Y:S02]  /*6c60*/  MOV R15, c[0x0][0x198] ;  /* 0x00006600000f7a02 */ /* 0x000fe40000000f00 */
[----:B------:R-:W-:Y:S01]  /*6c70*/  LEA.HI.X.SX32 R5, R25, R27, 0x1, P1 ;  /* 0x0000001b19057211 */ /* 0x000fe200008f0eff */
[----:B------:R-:W-:Y:S01]  /*6c80*/  IMAD R28, R28, 0x1b6, RZ ;  /* 0x000001b61c1c7824 */ /* 0x000fe200078e02ff */
[----:B------:R-:W-:Y:S01]  /*6c90*/  MOV R25, c[0x0][0x198] ;  /* 0x0000660000197a02 */ /* 0x000fe20000000f00 */
[----:B------:R1:W-:Y:S01]  /*6ca0*/  STL.64 [R1+0x990], R6 ;  /* 0x0009900601007387 */ /* 0x0003e20000100a00 */
[----:B------:R-:W-:-:S02]  /*6cb0*/  IMAD R15, R15, 0x1bc, RZ ;  /* 0x000001bc0f0f7824 */ /* 0x000fc400078e02ff */
[----:B------:R-:W-:Y:S01]  /*6cc0*/  IMAD R22, R22, 0xd7, RZ ;  /* 0x000000d716167824 */ /* 0x000fe200078e02ff */
[-C--:B------:R-:W-:Y:S01]  /*6cd0*/  IADD3 R8, P0, R28, R26.reuse, RZ ;  /* 0x0000001a1c087210 */ /* 0x080fe20007f1e0ff */
[----:B------:R-:W-:Y:S01]  /*6ce0*/  IMAD R25, R25, 0xdb, RZ ;  /* 0x000000db19197824 */ /* 0x000fe200078e02ff */
[----:B------:R-:W-:Y:S01]  /*6cf0*/  STL.64 [R1+0x1cd0], R28 ;  /* 0x001cd01c01007387 */ /* 0x000fe20000100a00 */
[----:B------:R-:W-:Y:S01]  /*6d00*/  IMAD.MOV.U32 R19, RZ, RZ, c[0x0][0x198] ;  /* 0x00006600ff137624 */ /* 0x000fe200078e00ff */
[----:B------:R-:W-:Y:S02]  /*6d10*/  MOV R14, c[0x0][0x198] ;  /* 0x00006600000e7a02 */ /* 0x000fe40000000f00 */
[----:B------:R-:W-:Y:S01]  /*6d20*/  STL.64 [R1+0x988], R20 ;  /* 0x0009881401007387 */ /* 0x000fe20000100a00 */
[----:B-1----:R-:W-:-:S03]  /*6d30*/  IADD3 R6, P4, R29, R26, RZ ;  /* 0x0000001a1d067210 */ /* 0x002fc60007f9e0ff */
[----:B------:R1:W-:Y:S01]  /*6d40*/  STL.64 [R1+0x980], R4 ;  /* 0x0009800401007387 */ /* 0x0003e20000100a00 */
[-C--:B------:R-:W-:Y:S01]  /*6d50*/  LEA.HI.X.SX32 R9, R25, R27.reuse, 0x1, P0 ;  /* 0x0000001b19097211 */ /* 0x080fe200000f0eff */
[----:B------:R-:W-:Y:S01]  /*6d60*/  IMAD R19, R19, 0x1be, RZ ;  /* 0x000001be13137824 */ /* 0x000fe200078e02ff */
[-C--:B------:R-:W-:Y:S01]  /*6d70*/  LEA.HI.X.SX32 R7, R22, R27.reuse, 0x1, P4 ;  /* 0x0000001b16077211 */ /* 0x080fe200020f0eff */
[----:B------:R-:W-:Y:S02]  /*6d80*/  IMAD.MOV.U32 R25, RZ, RZ, c[0x0][0x198] ;  /* 0x00006600ff197624 */ /* 0x000fe400078e00ff */
[----:B------:R-:W-:Y:S01]  /*6d90*/  IMAD R14, R14, 0x1c6, RZ ;  /* 0x000001c60e0e7824 */ /* 0x000fe200078e02ff */
[----:B-1----:R-:W-:Y:S01]  /*6da0*/  IADD3 R4, P1, R15, R26, RZ ;  /* 0x0000001a0f047210 */ /* 0x002fe20007f3e0ff */
[----:B------:R1:W-:Y:S01]  /*6db0*/  STL.64 [R1+0x978], R6 ;  /* 0x0009780601007387 */ /* 0x0003e20000100a00 */
[----:B------:R-:W-:Y:S02]  /*6dc0*/  IMAD R25, R25, 0x1cc, RZ ;  /* 0x000001cc19197824 */ /* 0x000fe400078e02ff */
[----:B------:R-:W-:Y:S01]  /*6dd0*/  LEA.HI.X.SX32 R5, R23, R27, 0x1, P1 ;  /* 0x0000001b17057211 */ /* 0x000fe200008f0eff */
[----:B------:R-:W-:Y:S04]  /*6de0*/  STL.64 [R1+0x1cc0], R18 ;  /* 0x001cc01201007387 */ /* 0x000fe80000100a00 */
[----:B------:R3:W-:Y:S01]  /*6df0*/  STL.64 [R1+0x970], R8 ;  /* 0x0009700801007387 */ /* 0x0007e20000100a00 */
[----:B------:R-:W-:-:S03]  /*6e00*/  MOV R23, c[0x0][0x198] ;  /* 0x0000660000177a02 */ /* 0x000fc60000000f00 */
[----:B------:R-:W-:Y:S04]  /*6e10*/  STL.64 [R1+0x1cc8], R14 ;  /* 0x001cc80e01007387 */ /* 0x000fe80000100a00 */
[----:B------:R4:W-:Y:S01]  /*6e20*/  STL.64 [R1+0x968], R4 ;  /* 0x0009680401007387 */ /* 0x0009e20000100a00 */
[----:B------:R-:W-:Y:S01]  /*6e30*/  IMAD R23, R23, 0xdf, RZ ;  /* 0x000000df17177824 */ /* 0x000fe200078e02ff */
[-C--:B-1----:R-:W-:Y:S02]  /*6e40*/  IADD3 R6, P4, R19, R26.reuse, RZ ;  /* 0x0000001a13067210 */ /* 0x082fe40007f9e0ff */
[-C--:B---3--:R-:W-:Y:S02]  /*6e50*/  IADD3 R8, P0, R14, R26.reuse, RZ ;  /* 0x0000001a0e087210 */ /* 0x088fe40007f1e0ff */
[----:B----4-:R-:W-:Y:S01]  /*6e60*/  IADD3 R4, P1, R25, R26, RZ ;  /* 0x0000001a19047210 */ /* 0x010fe20007f3e0ff */
[----:B------:R-:W-:Y:S01]  /*6e70*/  IMAD.MOV.U32 R25, RZ, RZ, c[0x0][0x198] ;  /* 0x00006600ff197624 */ /* 0x000fe200078e00ff */
[----:B------:R-:W-:-:S03]  /*6e80*/  MOV R17, c[0x0][0x198] ;  /* 0x0000660000117a02 */ /* 0x000fc60000000f00 */
[----:B------:R-:W-:Y:S01]  /*6e90*/  IMAD R25, R25, 0xe3, RZ ;  /* 0x000000e319197824 */ /* 0x000fe200078e02ff */
[----:B------:R-:W-:Y:S01]  /*6ea0*/  LEA.HI.X.SX32 R7, R23, R27, 0x1, P4 ;  /* 0x0000001b17077211 */ /* 0x000fe200020f0eff */
[----:B------:R-:W-:-:S03]  /*6eb0*/  IMAD R17, R17, 0x1ce, RZ ;  /* 0x000001ce11117824 */ /* 0x000fc600078e02ff */
[----:B------:R-:W-:Y:S02]  /*6ec0*/  LEA.HI.X.SX32 R9, R25, R27, 0x1, P0 ;  /* 0x0000001b19097211 */ /* 0x000fe400000f0eff */
[----:B------:R-:W-:Y:S01]  /*6ed0*/  MOV R25, c[0x0][0x198] ;  /* 0x0000660000197a02 */ /* 0x000fe20000000f00 */
[----:B------:R1:W-:Y:S01]  /*6ee0*/  STL.64 [R1+0x960], R6 ;  /* 0x0009600601007387 */ /* 0x0003e20000100a00 */
[----:B------:R-:W-:-:S03]  /*6ef0*/  IMAD.MOV.U32 R10, RZ, RZ, c[0x0][0x198] ;  /* 0x00006600ff0a7624 */ /* 0x000fc600078e00ff */
[----:B------:R-:W-:Y:S02]  /*6f00*/  IMAD R25, R25, 0xe7, RZ ;  /* 0x000000e719197824 */ /* 0x000fe400078e02ff */
[----:B------:R-:W-:Y:S01]  /*6f10*/  IMAD R10, R10, 0x1d6, RZ ;  /* 0x000001d60a0a7824 */ /* 0x000fe200078e02ff */
[----:B-1----:R-:W-:-:S04]  /*6f20*/  IADD3 R6, P4, R17, R26, RZ ;  /* 0x0000001a11067210 */ /* 0x002fc80007f9e0ff */
[-C--:B------:R-:W-:Y:S02]  /*6f30*/  LEA.HI.X.SX32 R7, R25, R27.reuse, 0x1, P4 ;  /* 0x0000001b19077211 */ /* 0x080fe400020f0eff */
[----:B------:R-:W-:Y:S01]  /*6f40*/  MOV R25, c[0x0][0x198] ;  /* 0x0000660000197a02 */ /* 0x000fe20000000f00 */
[----:B------:R-:W-:Y:S01]  /*6f50*/  STL.64 [R1+0x1cb8], R16 ;  /* 0x001cb81001007387 */ /* 0x000fe20000100a00 */
[----:B------:R-:W-:Y:S01]  /*6f60*/  MOV R20, c[0x0][0x198] ;  /* 0x0000660000147a02 */ /* 0x000fe20000000f00 */
[----:B------:R-:W-:Y:S02]  /*6f70*/  IMAD.MOV.U32 R21, RZ, RZ, c[0x0][0x198] ;  /* 0x00006600ff157624 */ /* 0x000fe400078e00ff */
[----:B------:R1:W-:Y:S01]  /*6f80*/  STL.64 [R1+0x958], R8 ;  /* 0x0009580801007387 */ /* 0x0003e20000100a00 */
[----:B------:R-:W-:Y:S01]  /*6f90*/  IMAD R25, R25, 0xeb, RZ ;  /* 0x000000eb19197824 */ /* 0x000fe200078e02ff */
[----:B------:R-:W-:Y:S01]  /*6fa0*/  LEA.HI.X.SX32 R5, R24, R27, 0x1, P1 ;  /* 0x0000001b18057211 */ /* 0x000fe200008f0eff */
[----:B------:R-:W-:-:S02]  /*6fb0*/  IMAD R20, R20, 0x1dc, RZ ;  /* 0x000001dc14147824 */ /* 0x000fc400078e02ff */
[----:B------:R-:W-:Y:S01]  /*6fc0*/  IMAD R21, R21, 0x1de, RZ ;  /* 0x000001de15157824 */ /* 0x000fe200078e02ff */
[----:B------:R-:W-:Y:S01]  /*6fd0*/  STL [R1+0x1cb0], R10 ;  /* 0x001cb00a01007387 */ /* 0x000fe20000100800 */
[----:B-1----:R-:W-:-:S03]  /*6fe0*/  IADD3 R8, P0, R10, R26, RZ ;  /* 0x0000001a0a087210 */ /* 0x002fc60007f1e0ff */
[----:B------:R-:W-:Y:S01]  /*6ff0*/  STL.64 [R1+0x950], R4 ;  /* 0x0009500401007387 */ /* 0x000fe20000100a00 */
[----:B------:R-:W-:-:S03]  /*7000*/  LEA.HI.X.SX32 R9, R25, R27, 0x1, P0 ;  /* 0x0000001b19097211 */ /* 0x000fc600000f0eff */
[----:B------:R-:W-:Y:S04]  /*7010*/  STL.64 [R1+0x948], R6 ;  /* 0x0009480601007387 */ /* 0x000fe80000100a00 */
[----:B------:R-:W-:Y:S04]  /*7020*/  STL.64 [R1+0x1ca8], R20 ;  /* 0x001ca81401007387 */ /* 0x000fe80000100a00 */
[----:B------:R1:W-:Y:S04]  /*7030*/  STL.64 [R1+0x940], R8 ;  /* 0x0009400801007387 */ /* 0x0003e80000100a00 */
[----:B------:R0:W3:Y:S04]  /*7040*/  LDL.64 R14, [R1+0x8f0] ;  /* 0x0008f000010e7983 */ /* 0x0000e80000100a00 */
[----:B------:R0:W4:Y:S04]  /*7050*/  LDL.64 R28, [R1+0x8e8] ;  /* 0x0008e800011c7983 */ /* 0x0001280000100a00 */
[----:B-1----:R0:W5:Y:S04]  /*7060*/  LDL.64 R8, [R1+0x8f8] ;  /* 0x0008f80001087983 */ /* 0x0021680000100a00 */
[----:B------:R0:W2:Y:S01]  /*7070*/  LDL.64 R16, [R1+0x8e0] ;  /* 0x0008e00001107983 */ /* 0x0000a20000100a00 */
[----:B------:R-:W-:Y:S01]  /*7080*/  MOV R24, c[0x0][0x198] ;  /* 0x0000660000187a02 */ /* 0x000fe20000000f00 */
[----:B------:R-:W-:Y:S01]  /*7090*/  IMAD.MOV.U32 R2, RZ, RZ, c[0x0][0x198] ;  /* 0x00006600ff027624 */ /* 0x000fe200078e00ff */
[-C--:B------:R-:W-:Y:S01]  /*70a0*/  IADD3 R4, P1, R20, R26.reuse, RZ ;  /* 0x0000001a14047210 */ /* 0x080fe20007f3e0ff */
[----:B------:R-:W-:Y:S01]  /*70b0*/  IMAD.MOV.U32 R22, RZ, RZ, c[0x0][0x198] ;  /* 0x00006600ff167624 */ /* 0x000fe200078e00ff */
[----:B------:R-:W-:Y:S01]  /*70c0*/  IADD3 R6, P4, R21, R26, RZ ;  /* 0x0000001a15067210 */ /* 0x000fe20007f9e0ff */
[----:B------:R-:W-:Y:S01]  /*70d0*/  IMAD R24, R24, 0xef, RZ ;  /* 0x000000ef18187824 */ /* 0x000fe200078e02ff */
[----:B------:R-:W-:Y:S01]  /*70e0*/  MOV R23, c[0x0][0x198] ;  /* 0x0000660000177a02 */ /* 0x000fe20000000f00 */
[----:B------:R-:W-:Y:S01]  /*70f0*/  IMAD R2, R2, 0x1e6, RZ ;  /* 0x000001e602027824 */ /* 0x000fe200078e02ff */
[-C--:B------:R-:W-:Y:S01]  /*7100*/  LEA.HI.X.SX32 R5, R12, R27.reuse, 0x1, P1 ;  /* 0x0000001b0c057211 */ /* 0x080fe200008f0eff */
[----:B------:R-:W-:Y:S01]  /*7110*/  IMAD.MOV.U32 R12, RZ, RZ, c[0x0][0x198] ;  /* 0x00006600ff0c7624 */ /* 0x000fe200078e00ff */
[----:B------:R-:W-:Y:S01]  /*7120*/  MOV R10, c[0x0][0x198] ;  /* 0x00006600000a7a02 */ /* 0x000fe20000000f00 */
[----:B------:R-:W-:Y:S01]  /*7130*/  IMAD R22, R22, 0x1ec, RZ ;  /* 0x000001ec16167824 */ /* 0x000fe200078e02ff */
[----:B------:R-:W-:Y:S01]  /*7140*/  LEA.HI.X.SX32 R7, R24, R27, 0x1, P4 ;  /* 0x0000001b18077211 */ /* 0x000fe200020f0eff */
[----:B------:R-:W-:-:S02]  /*7150*/  IMAD R23, R23, 0x1ee, RZ ;  /* 0x000001ee17177824 */ /* 0x000fc400078e02ff */
[----:B------:R-:W-:Y:S01]  /*7160*/  IMAD.MOV.U32 R24, RZ, RZ, c[0x0][0x198] ;  /* 0x00006600ff187624 */ /* 0x000fe200078e00ff */
[----:B------:R-:W-:Y:S01]  /*7170*/  IADD3 R18, P0, R2, R26, RZ ;  /* 0x0000001a02127210 */ /* 0x000fe20007f1e0ff */
[----:B------:R-:W-:Y:S01]  /*7180*/  IMAD R12, R12, 0xf3, RZ ;  /* 0x000000f30c0c7824 */ /* 0x000fe200078e02ff */
[----:B------:R1:W-:Y:S01]  /*7190*/  STL.64 [R1+0x938], R4 ;  /* 0x0009380401007387 */ /* 0x0003e20000100a00 */
[----:B------:R-:W-:Y:S02]  /*71a0*/  IMAD R10, R10, 0xf6, RZ ;  /* 0x000000f60a0a7824 */ /* 0x000fe400078e02ff */
[----:B------:R-:W-:Y:S01]  /*71b0*/  IMAD R24, R24, 0xf7, RZ ;  /* 0x000000f718187824 */ /* 0x000fe200078e02ff */
[----:B------:R0:W-:Y:S01]  /*71c0*/  STL.64 [R1+0x930], R6 ;  /* 0x0009300601007387 */ /* 0x0001e20000100a00 */
[----:B------:R-:W-:Y:S02]  /*71d0*/  LEA.HI.X.SX32 R19, R12, R27, 0x1, P0 ;  /* 0x0000001b0c137211 */ /* 0x000fe400000f0eff */
[----:B------:R-:W-:-:S02]  /*71e0*/  MOV R12, c[0x0][0x198] ;  /* 0x00006600000c7a02 */ /* 0x000fc40000000f00 */
[-C--:B-1----:R-:W-:Y:S02]  /*71f0*/  IADD3 R4, P1, R22, R26.reuse, RZ ;  /* 0x0000001a16047210 */ /* 0x082fe40007f3e0ff */
[----:B0-----:R-:W-:Y:S02]  /*7200*/  IADD3 R6, P4, R23, R26, RZ ;  /* 0x0000001a17067210 */ /* 0x001fe40007f9e0ff */
[-C--:B------:R-:W-:Y:S02]  /*7210*/  LEA.HI.X.SX32 R5, R10, R27.reuse, 0x1, P1 ;  /* 0x0000001b0a057211 */ /* 0x080fe400008f0eff */
[----:B------:R-:W-:Y:S01]  /*7220*/  LEA.HI.X.SX32 R7, R24, R27, 0x1, P4 ;  /* 0x0000001b18077211 */ /* 0x000fe200020f0eff */
[----:B------:R-:W-:Y:S01]  /*7230*/  IMAD.MOV.U32 R25, RZ, RZ, c[0x0][0x198] ;  /* 0x00006600ff197624 */ /* 0x000fe200078e00ff */
[----:B------:R0:W-:Y:S01]  /*7240*/  STL.64 [R1+0x928], R18 ;  /* 0x0009281201007387 */ /* 0x0001e20000100a00 */
[----:B------:R-:W-:-:S03]  /*7250*/  IMAD R12, R12, 0x1fc, RZ ;  /* 0x000001fc0c0c7824 */ /* 0x000fc600078e02ff */
[----:B------:R1:W-:Y:S01]  /*7260*/  STL.64 [R1+0x920], R4 ;  /* 0x0009200401007387 */ /* 0x0003e20000100a00 */
[----:B------:R-:W-:-:S03]  /*7270*/  IMAD R25, R25, 0x1f6, RZ ;  /* 0x000001f619197824 */ /* 0x000fc600078e02ff */
[----:B------:R1:W-:Y:S02]  /*7280*/  STL.64 [R1+0x918], R6 ;  /* 0x0009180601007387 */ /* 0x0003e40000100a00 */
[-C--:B0-----:R-:W-:Y:S02]  /*7290*/  IADD3 R18, P0, R25, R26.reuse, RZ ;  /* 0x0000001a19127210 */ /* 0x081fe40007f1e0ff */
[----:B-1----:R-:W-:Y:S01]  /*72a0*/  IADD3 R4, P1, R12, R26, RZ ;  /* 0x0000001a0c047210 */ /* 0x002fe20007f3e0ff */
[----:B------:R-:W-:-:S03]  /*72b0*/  IMAD.MOV.U32 R6, RZ, RZ, c[0x0][0x198] ;  /* 0x00006600ff067624 */ /* 0x000fc600078e00ff */
[----:B------:R-:W-:Y:S01]  /*72c0*/  LEA.HI.X.SX32 R5, R11, R27, 0x1, P1 ;  /* 0x0000001b0b057211 */ /* 0x000fe200008f0eff */
[----:B------:R-:W-:Y:S01]  /*72d0*/  IMAD R6, R6, 0xfb, RZ ;  /* 0x000000fb06067824 */ /* 0x000fe200078e02ff */
[----:B------:R-:W-:-:S04]  /*72e0*/  MOV R11, c[0x0][0x198] ;  /* 0x00006600000b7a02 */ /* 0x000fc80000000f00 */
[----:B------:R-:W-:Y:S01]  /*72f0*/  LEA.HI.X.SX32 R19, R6, R27, 0x1, P0 ;  /* 0x0000001b06137211 */ /* 0x000fe200000f0eff */
[----:B------:R-:W-:Y:S02]  /*7300*/  IMAD.MOV.U32 R0, RZ, RZ, c[0x0][0x198] ;  /* 0x00006600ff007624 */ /* 0x000fe400078e00ff */
[----:B------:R-:W-:Y:S02]  /*7310*/  IMAD R11, R11, 0x103, RZ ;  /* 0x000001030b0b7824 */ /* 0x000fe400078e02ff */
[----:B------:R-:W-:Y:S01]  /*7320*/  STL.64 [R1+0x910], R18 ;  /* 0x0009101201007387 */ /* 0x000fe20000100a00 */
[----:B------:R-:W-:-:S03]  /*7330*/  IMAD R0, R0, 0x1fe, RZ ;  /* 0x000001fe00007824 */ /* 0x000fc600078e02ff */
[----:B------:R0:W-:Y:S02]  /*7340*/  STL.64 [R1+0x908], R4 ;  /* 0x0009080401007387 */ /* 0x0001e40000100a00 */
[----:B------:R-:W-:Y:S02]  /*7350*/  IADD3 R20, P4, R0, R26, RZ ;  /* 0x0000001a00147210 */ /* 0x000fe40007f9e0ff */
[----:B0-----:R-:W-:-:S05]  /*7360*/  MOV R4, c[0x0][0x198] ;  /* 0x0000660000047a02 */ /* 0x001fca0000000f00 */
[----:B------:R-:W-:-:S05]  /*7370*/  IMAD R4, R4, 0xff, RZ ;  /* 0x000000ff04047824 */ /* 0x000fca00078e02ff */
[----:B------:R-:W-:Y:S02]  /*7380*/  LEA.HI.X.SX32 R21, R4, R27, 0x1, P4 ;  /* 0x0000001b04157211 */ /* 0x000fe400020f0eff */
[----:B------:R-:W-:-:S03]  /*7390*/  MOV R7, c[0x0][0x198] ;  /* 0x0000660000077a02 */ /* 0x000fc60000000f00 */
[----:B------:R-:W-:Y:S02]  /*73a0*/  STL.64 [R1+0x900], R20 ;  /* 0x0009001401007387 */ /* 0x000fe40000100a00 */
[----:B------:R-:W-:-:S05]  /*73b0*/  IMAD R7, R7, 0x20e, RZ ;  /* 0x0000020e07077824 */ /* 0x000fca00078e02ff */
[----:B------:R-:W-:Y:S02]  /*73c0*/  IADD3 R6, P0, R7, R26, RZ ;  /* 0x0000001a07067210 */ /* 0x000fe40007f1e0ff */
[----:B------:R-:W-:Y:S01]  /*73d0*/  MOV R24, c[0x0][0x198] ;  /* 0x0000660000187a02 */ /* 0x000fe20000000f00 */
[----:B------:R-:W-:-:S04]  /*73e0*/  IMAD.MOV.U32 R5, RZ, RZ, c[0x0][0x198] ;  /* 0x00006600ff057624 */ /* 0x000fc800078e00ff */
[----:B------:R-:W-:Y:S02]  /*73f0*/  IMAD R24, R24, 0x216, RZ ;  /* 0x0000021618187824 */ /* 0x000fe400078e02ff */
[----:B------:R-:W-:-:S03]  /*7400*/  IMAD R5, R5, 0x218, RZ ;  /* 0x0000021805057824 */ /* 0x000fc600078e02ff */
[-C--:B------:R-:W-:Y:S02]  /*7410*/  IADD3 R18, P1, R24, R26.reuse, RZ ;  /* 0x0000001a18127210 */ /* 0x080fe40007f3e0ff */
[----:B------:R-:W-:Y:S01]  /*7420*/  IADD3 R4, P4, R5, R26, RZ ;  /* 0x0000001a05047210 */ /* 0x000fe20007f9e0ff */
[----:B------:R-:W-:-:S04]  /*7430*/  IMAD.MOV.U32 R24, RZ, RZ, c[0x0][0x198] ;  /* 0x00006600ff187624 */ /* 0x000fc800078e00ff */
[----:B------:R-:W-:Y:S01]  /*7440*/  IMAD R24, R24, 0x21a, RZ ;  /* 0x0000021a18187824 */ /* 0x000fe200078e02ff */
[----:B-----5:R-:W-:Y:S02]  /*7450*/  LEA.HI.X.SX32 R9, R11, R27, 0x1, P2 ;  /* 0x0000001b0b097211 */ /* 0x020fe400010f0eff */
[----:B------:R-:W-:Y:S02]  /*7460*/  MOV R8, c[0x0][0x198] ;  /* 0x0000660000087a02 */ /* 0x000fe40000000f00 */
[----:B------:R-:W-:-:S03]  /*7470*/  MOV R11, c[0x0][0x198] ;  /* 0x00006600000b7a02 */ /* 0x000fc60000000f00 */
[----:B------:R-:W-:Y:S02]  /*7480*/  IMAD R8, R8, 0x104, RZ ;  /* 0x0000010408087824 */ /* 0x000fe400078e02ff */
[----:B------:R-:W-:-:S03]  /*7490*/  IMAD R11, R11, 0x105, RZ ;  /* 0x000001050b0b7824 */ /* 0x000fc600078e02ff */
[-C--:B---3--:R-:W-:Y:S02]  /*74a0*/  LEA.HI.X.SX32 R15, R8, R27.reuse, 0x1, P3 ;  /* 0x0000001b080f7211 */ /* 0x088fe400018f0eff */
[----:B----4-:R-:W-:Y:S01]  /*74b0*/  LEA.HI.X.SX32 R29, R11, R27, 0x1, P5 ;  /* 0x0000001b0b1d7211 */ /* 0x010fe200028f0eff */
[----:B------:R-:W-:Y:S01]  /*74c0*/  STL [R1+0x8fc], R9 ;  /* 0x0008fc0901007387 */ /* 0x000fe20000100800 */
[----:B------:R-:W-:-:S03]  /*74d0*/  MOV R28, c[0x0][0x198] ;  /* 0x00006600001c7a02 */ /* 0x000fc60000000f00 */
[----:B------:R-:W-:Y:S04]  /*74e0*/  STL [R1+0x8f4], R15 ;  /* 0x0008f40f01007387 */ /* 0x000fe80000100800 */
[----:B------:R0:W-:Y:S01]  /*74f0*/  STL [R1+0x8ec], R29 ;  /* 0x0008ec1d01007387 */ /* 0x0001e20000100800 */
[----:B------:R-:W-:Y:S01]  /*7500*/  IMAD R28, R28, 0x106, RZ ;  /* 0x000001061c1c7824 */ /* 0x000fe200078e02ff */
[----:B0-----:R-:W-:-:S05]  /*7510*/  MOV R29, c[0x0][0x198] ;  /* 0x00006600001d7a02 */ /* 0x001fca0000000f00 */
[----:B------:R-:W-:Y:S01]  /*7520*/  IMAD R29, R29, 0x107, RZ ;  /* 0x000001071d1d7824 */ /* 0x000fe200078e02ff */
[----:B--2---:R-:W-:-:S04]  /*7530*/  LEA.HI.X.SX32 R17, R28, R27, 0x1, P6 ;  /* 0x0000001b1c117211 */ /* 0x004fc800030f0eff */
[----:B------:R-:W-:Y:S01]  /*7540*/  LEA.HI.X.SX32 R7, R29, R27, 0x1, P0 ;  /* 0x0000001b1d077211 */ /* 0x000fe200000f0eff */
[----:B------:R-:W-:Y:S01]  /*7550*/  STL [R1+0x8e4], R17 ;  /* 0x0008e41101007387 */ /* 0x000fe20000100800 */
[----:B------:R-:W-:-:S03]  /*7560*/  MOV R29, c[0x0][0x198] ;  /* 0x00006600001d7a02 */ /* 0x000fc60000000f00 */
[----:B------:R0:W-:Y:S02]  /*7570*/  STL.64 [R1+0x8d8], R6 ;  /* 0x0008d80601007387 */ /* 0x0001e40000100a00 */
[----:B------:R-:W-:Y:S01]  /*7580*/  IMAD R29, R29, 0x10c, RZ ;  /* 0x0000010c1d1d7824 */ /* 0x000fe200078e02ff */
[----:B0-----:R-:W-:-:S05]  /*7590*/  MOV R6, c[0x0][0x198] ;  /* 0x0000660000067a02 */ /* 0x001fca0000000f00 */
[----:B------:R-:W-:Y:S01]  /*75a0*/  IMAD R6, R6, 0x10b, RZ ;  /* 0x0000010b06067824 */ /* 0x000fe200078e02ff */
[----:B------:R-:W-:Y:S01]  /*75b0*/  LEA.HI.X.SX32 R5, R29, R27, 0x1, P4 ;  /* 0x0000001b1d057211 */ /* 0x000fe200020f0eff */
[----:B------:R-:W-:-:S03]  /*75c0*/  IMAD.MOV.U32 R9, RZ, RZ, c[0x0][0x198] ;  /* 0x00006600ff097624 */ /* 0x000fc600078e00ff */
[----:B------:R-:W-:Y:S01]  /*75d0*/  LEA.HI.X.SX32 R19, R6, R27, 0x1, P1 ;  /* 0x0000001b06137211 */ /* 0x000fe200008f0eff */
[----:B------:R-:W-:Y:S01]  /*75e0*/  IMAD R9, R9, 0x21c, RZ ;  /* 0x0000021c09097824 */ /* 0x000fe200078e02ff */
[----:B------:R-:W-:-:S03]  /*75f0*/  MOV R29, c[0x0][0x198] ;  /* 0x00006600001d7a02 */ /* 0x000fc60000000f00 */
[----:B------:R-:W-:Y:S04]  /*7600*/  STL.64 [R1+0x8d0], R18 ;  /* 0x0008d01201007387 */ /* 0x000fe80000100a00 */
[----:B------:R0:W-:Y:S01]  /*7610*/  STL.64 [R1+0x8c8], R4 ;  /* 0x0008c80401007387 */ /* 0x0001e20000100a00 */
[----:B------:R-:W-:Y:S01]  /*7620*/  IMAD R29, R29, 0x10e, RZ ;  /* 0x0000010e1d1d7824 */ /* 0x000fe200078e02ff */
[-C--:B------:R-:W-:Y:S01]  /*7630*/  IADD3 R8, P3, R9, R26.reuse, RZ ;  /* 0x0000001a09087210 */ /* 0x080fe20007f7e0ff */
[----:B------:R-:W-:Y:S01]  /*7640*/  IMAD.MOV.U32 R11, RZ, RZ, c[0x0][0x198] ;  /* 0x00006600ff0b7624 */ /* 0x000fe200078e00ff */
[----:B------:R-:W-:Y:S01]  /*7650*/  IADD3 R20, P2, R24, R26, RZ ;  /* 0x0000001a18147210 */ /* 0x000fe20007f5e0ff */
[----:B------:R-:W-:Y:S01]  /*7660*/  IMAD.MOV.U32 R24, RZ, RZ, c[0x0][0x198] ;  /* 0x00006600ff187624 */ /* 0x000fe200078e00ff */
[----:B0-----:R-:W-:-:S02]  /*7670*/  MOV R4, c[0x0][0x198] ;  /* 0x0000660000047a02 */ /* 0x001fc40000000f00 */
[----:B------:R-:W-:-:S03]  /*7680*/  LEA.HI.X.SX32 R9, R29, R27, 0x1, P3 ;  /* 0x0000001b1d097211 */ /* 0x000fc600018f0eff */
[----:B------:R-:W-:Y:S01]  /*7690*/  IMAD R4, R4, 0x10d, RZ ;  /* 0x0000010d04047824 */ /* 0x000fe200078e02ff */
[----:B------:R-:W-:Y:S01]  /*76a0*/  MOV R29, c[0x0][0x198] ;  /* 0x00006600001d7a02 */ /* 0x000fe20000000f00 */
[----:B------:R-:W-:Y:S02]  /*76b0*/  IMAD R24, R24, 0x21e, RZ ;  /* 0x0000021e18187824 */ /* 0x000fe400078e02ff */
[----:B------:R-:W-:Y:S01]  /*76c0*/  IMAD R11, R11, 0x226, RZ ;  /* 0x000002260b0b7824 */ /* 0x000fe200078e02ff */
[----:B------:R-:W-:Y:S01]  /*76d0*/  LEA.HI.X.SX32 R21, R4, R27, 0x1, P2 ;  /* 0x0000001b04157211 */ /* 0x000fe200010f0eff */
[----:B------:R-:W-:Y:S01]  /*76e0*/  IMAD R29, R29, 0x113, RZ ;  /* 0x000001131d1d7824 */ /* 0x000fe200078e02ff */
[-C--:B------:R-:W-:Y:S01]  /*76f0*/  IADD3 R14, P5, R24, R26.reuse, RZ ;  /* 0x0000001a180e7210 */ /* 0x080fe20007fbe0ff */
[----:B------:R-:W-:Y:S01]  /*7700*/  IMAD.MOV.U32 R24, RZ, RZ, c[0x0][0x198] ;  /* 0x00006600ff187624 */ /* 0x000fe200078e00ff */
[----:B------:R-:W-:Y:S01]  /*7710*/  IADD3 R10, P6, R11, R26, RZ ;  /* 0x0000001a0b0a7210 */ /* 0x000fe20007fde0ff */
[----:B------:R-:W-:Y:S01]  /*7720*/  STL.64 [R1+0xbd8], R20 ;  /* 0x000bd81401007387 */ /* 0x000fe20000100a00 */
[----:B------:R-:W-:-:S03]  /*7730*/  IMAD.MOV.U32 R7, RZ, RZ, c[0x0][0x198] ;  /* 0x00006600ff077624 */ /* 0x000fc600078e00ff */
[----:B------:R0:W-:Y:S01]  /*7740*/  STL.64 [R1+0xbe0], R8 ;  /* 0x000be00801007387 */ /* 0x0001e20000100a00 */
[----:B------:R-:W-:Y:S01]  /*7750*/  LEA.HI.X.SX32 R11, R29, R27, 0x1, P6 ;  /* 0x0000001b1d0b7211 */ /* 0x000fe200030f0eff */
[----:B------:R-:W-:Y:S01]  /*7760*/  IMAD R24, R24, 0x228, RZ ;  /* 0x0000022818187824 */ /* 0x000fe200078e02ff */
[----:B------:R-:W-:Y:S01]  /*7770*/  MOV R28, c[0x0][0x198] ;  /* 0x00006600001c7a02 */ /* 0x000fe20000000f00 */
[----:B------:R-:W-:Y:S01]  /*7780*/  IMAD R7, R7, 0x22a, RZ ;  /* 0x0000022a07077824 */ /* 0x000fe200078e02ff */
[----:B------:R-:W-:Y:S02]  /*7790*/  MOV R29, c[0x0][0x198] ;  /* 0x00006600001d7a02 */ /* 0x000fe40000000f00 */
[----:B0-----:R-:W-:Y:S01]  /*77a0*/  MOV R8, c[0x0][0x198] ;  /* 0x0000660000087a02 */ /* 0x001fe20000000f00 */
[----:B------:R-:W-:Y:S01]  /*77b0*/  IMAD R28, R28, 0x114, RZ ;  /* 0x000001141c1c7824 */ /* 0x000fe200078e02ff */
[----:B------:R-:W-:-:S03]  /*77c0*/  IADD3 R16, P0, R24, R26, RZ ;  /* 0x0000001a18107210 */ /* 0x000fc60007f1e0ff */
[----:B------:R-:W-:Y:S01]  /*77d0*/  IMAD R8, R8, 0x10f, RZ ;  /* 0x0000010f08087824 */ /* 0x000fe200078e02ff */
[----:B------:R-:W-:Y:S01]  /*77e0*/  IADD3 R6, P1, R7, R26, RZ ;  /* 0x0000001a07067210 */ /* 0x000fe20007f3e0ff */
[----:B------:R-:W-:Y:S01]  /*77f0*/  IMAD R29, R29, 0x115, RZ ;  /* 0x000001151d1d7824 */ /* 0x000fe200078e02ff */
[-C--:B------:R-:W-:Y:S02]  /*7800*/  LEA.HI.X.SX32 R17, R28, R27.reuse, 0x1, P0 ;  /* 0x0000001b1c117211 */ /* 0x080fe400000f0eff */
[-C--:B------:R-:W-:Y:S02]  /*7810*/  LEA.HI.X.SX32 R15, R8, R27.reuse, 0x1, P5 ;  /* 0x0000001b080f7211 */ /* 0x080fe400028f0eff */
[----:B------:R-:W-:Y:S01]  /*7820*/  LEA.HI.X.SX32 R7, R29, R27, 0x1, P1 ;  /* 0x0000001b1d077211 */ /* 0x000fe200008f0eff */
[----:B------:R-:W-:Y:S02]  /*7830*/  IMAD.MOV.U32 R24, RZ, RZ, c[0x0][0x198] ;  /* 0x00006600ff187624 */ /* 0x000fe400078e00ff */
[----:B------:R-:W-:Y:S01]  /*7840*/  STL.64 [R1+0xbe8], R14 ;  /* 0x000be80e01007387 */ /* 0x000fe20000100a00 */
[----:B------:R-:W-:-:S03]  /*7850*/  IMAD.MOV.U32 R5, RZ, RZ, c[0x0][0x198] ;  /* 0x00006600ff057624 */ /* 0x000fc600078e00ff */
[----:B------:R-:W-:Y:S01]  /*7860*/  STL.64 [R1+0x8c0], R10 ;  /* 0x0008c00a01007387 */ /* 0x000fe20000100a00 */
[----:B------:R-:W-:-:S03]  /*7870*/  IMAD R24, R24, 0x22c, RZ ;  /* 0x0000022c18187824 */ /* 0x000fc600078e02ff */
[----:B------:R-:W-:Y:S01]  /*7880*/  STL.64 [R1+0xbf0], R16 ;  /* 0x000bf01001007387 */ /* 0x000fe20000100a00 */
[----:B------:R-:W-:-:S03]  /*7890*/  MOV R29, c[0x0][0x198] ;  /* 0x00006600001d7a02 */ /* 0x000fc60000000f00 */
[----:B------:R0:W-:Y:S01]  /*78a0*/  STL.64 [R1+0xce0], R6 ;  /* 0x000ce00601007387 */ /* 0x0001e20000100a00 */
[----:B------:R-:W-:Y:S01]  /*78b0*/  IMAD R5, R5, 0x22e, RZ ;  /* 0x0000022e05057824 */ /* 0x000fe200078e02ff */
[-C--:B------:R-:W-:Y:S01]  /*78c0*/  IADD3 R18, P4, R24, R26.reuse, RZ ;  /* 0x0000001a18127210 */ /* 0x080fe20007f9e0ff */
[----:B------:R-:W-:Y:S01]  /*78d0*/  IMAD R29, R29, 0x117, RZ ;  /* 0x000001171d1d7824 */ /* 0x000fe200078e02ff */
[----:B0-----:R-:W-:Y:S02]  /*78e0*/  MOV R6, c[0x0][0x198] ;  /* 0x0000660000067a02 */ /* 0x001fe40000000f00 */
[----:B------:R-:W-:-:S03]  /*78f0*/  IADD3 R4, P2, R5, R26, RZ ;  /* 0x0000001a05047210 */ /* 0x000fc60007f5e0ff */
[----:B------:R-:W-:Y:S01]  /*7900*/  IMAD R6, R6, 0x116, RZ ;  /* 0x0000011606067824 */ /* 0x000fe200078e02ff */
[----:B------:R-:W-:Y:S01]  /*7910*/  LEA.HI.X.SX32 R5, R29, R27, 0x1, P2 ;  /* 0x0000001b1d057211 */ /* 0x000fe200010f0eff */
[----:B------:R-:W-:-:S03]  /*7920*/  IMAD.MOV.U32 R9, RZ, RZ, c[0x0][0x198] ;  /* 0x00006600ff097624 */ /* 0x000fc600078e00ff */
[----:B------:R-:W-:Y:S01]  /*7930*/  LEA.HI.X.SX32 R19, R6, R27, 0x1, P4 ;  /* 0x0000001b06137211 */ /* 0x000fe200020f0eff */
[----:B------:R-:W-:Y:S01]  /*7940*/  IMAD.MOV.U32 R24, RZ, RZ, c[0x0][0x198] ;  /* 0x00006600ff187624 */ /* 0x000fe200078e00ff */
[----:B------:R-:W-:Y:S01]  /*7950*/  MOV R29, c[0x0][0x198] ;  /* 0x00006600001d7a02 */ /* 0x000fe20000000f00 */
[----:B------:R-:W-:Y:S02]  /*7960*/  IMAD R9, R9, 0x238, RZ ;  /* 0x0000023809097824 */ /* 0x000fe400078e02ff */
[----:B------:R-:W-:Y:S01]  /*7970*/  STL.64 [R1+0xce8], R18 ;  /* 0x000ce81201007387 */ /* 0x000fe20000100a00 */
[----:B------:R-:W-:-:S03]  /*7980*/  IMAD R24, R24, 0x236, RZ ;  /* 0x0000023618187824 */ /* 0x000fc600078e02ff */
[----:B------:R0:W-:Y:S01]  /*7990*/  STL.64 [R1+0xcf0], R4 ;  /* 0x000cf00401007387 */ /* 0x0001e20000100a00 */
[----:B------:R-:W-:Y:S01]  /*79a0*/  IMAD R29, R29, 0x11c, RZ ;  /* 0x0000011c1d1d7824 */ /* 0x000fe200078e02ff */
[-C--:B------:R-:W-:Y:S01]  /*79b0*/  IADD3 R8, P5, R9, R26.reuse, RZ ;  /* 0x0000001a09087210 */ /* 0x080fe20007fbe0ff */
[----:B------:R-:W-:Y:S01]  /*79c0*/  IMAD.MOV.U32 R11, RZ, RZ, c[0x0][0x198] ;  /* 0x00006600ff0b7624 */ /* 0x000fe200078e00ff */
[----:B------:R-:W-:Y:S01]  /*79d0*/  IADD3 R20, P3, R24, R26, RZ ;  /* 0x0000001a18147210 */ /* 0x000fe20007f7e0ff */
[----:B------:R-:W-:Y:S01]  /*79e0*/  IMAD.MOV.U32 R24, RZ, RZ, c[0x0][0x198] ;  /* 0x00006600ff187624 */ /* 0x000fe200078e00ff */
[----:B0-----:R-:W-:Y:S02]  /*79f0*/  MOV R4, c[0x0][0x198] ;  /* 0x0000660000047a02 */ /* 0x001fe40000000f00 */
        /* <DEDUP_REMOVED lines=265> */
[----:B------:R-:W-:-:S04]  /*8a90*/  LEA.HI.X.SX32 R5, R29, R27, 0x1, P1 ;  /* 0x0000001b1d057211 */ /* 0x000fc800008f0eff */
[----:B------:R-:W-:Y:S01]  /*8aa0*/  LEA.HI.X.SX32 R19, R6, R27, 0x1, P0 ;  /* 0x0000001b06137211 */ /* 0x000fe200000f0eff */
[----:B------:R-:W-:Y:S02]  /*8ab0*/  IMAD.MOV.U32 R24, RZ, RZ, c[0x0][0x198] ;  /* 0x00006600ff187624 */ /* 0x000fe400078e00ff */
[----:B------:R-:W-:Y:S02]  /*8ac0*/  IMAD.MOV.U32 R9, RZ, RZ, c[0x0][0x198] ;  /* 0x00006600ff097624 */ /* 0x000fe400078e00ff */
[----:B------:R0:W-:Y:S01]  /*8ad0*/  STL.64 [R1+0xe38], R18 ;  /* 0x000e381201007387 */ /* 0x0001e20000100a00 */
[----:B------:R-:W-:-:S03]  /*8ae0*/  IMAD R24, R24, 0x2b6, RZ ;  /* 0x000002b618187824 */ /* 0x000fc600078e02ff */
[----:B------:R1:W-:Y:S01]  /*8af0*/  STL.64 [R1+0xf00], R4 ;  /* 0x000f000401007387 */ /* 0x0003e20000100a00 */
[----:B------:R-:W-:Y:S01]  /*8b00*/  IMAD R9, R9, 0x2b8, RZ ;  /* 0x000002b809097824 */ /* 0x000fe200078e02ff */
[----:B------:R-:W-:Y:S02]  /*8b10*/  IADD3 R20, P4, R24, R26, RZ ;  /* 0x0000001a18147210 */ /* 0x000fe40007f9e0ff */
[----:B0-----:R-:W-:Y:S02]  /*8b20*/  MOV R19, c[0x0][0x198] ;  /* 0x0000660000137a02 */ /* 0x001fe40000000f00 */
[----:B-1----:R-:W-:-:S03]  /*8b30*/  MOV R4, c[0x0][0x198] ;  /* 0x0000660000047a02 */ /* 0x002fc60000000f00 */
[----:B------:R-:W-:Y:S01]  /*8b40*/  IMAD R19, R19, 0x15c, RZ ;  /* 0x0000015c13137824 */ /* 0x000fe200078e02ff */
[----:B------:R-:W-:Y:S01]  /*8b50*/  IADD3 R8, P2, R9, R26, RZ ;  /* 0x0000001a09087210 */ /* 0x000fe20007f5e0ff */
[----:B------:R-:W-:-:S03]  /*8b60*/  IMAD R4, R4, 0x15b, RZ ;  /* 0x0000015b04047824 */ /* 0x000fc600078e02ff */
[-C--:B------:R-:W-:Y:S02]  /*8b70*/  LEA.HI.X.SX32 R9, R19, R27.reuse, 0x1, P2 ;  /* 0x0000001b13097211 */ /* 0x080fe400010f0eff */
[----:B------:R-:W-:Y:S01]  /*8b80*/  LEA.HI.X.SX32 R21, R4, R27, 0x1, P4 ;  /* 0x0000001b04157211 */ /* 0x000fe200020f0eff */
[----:B------:R-:W-:Y:S02]  /*8b90*/  IMAD.MOV.U32 R24, RZ, RZ, c[0x0][0x198] ;  /* 0x00006600ff187624 */ /* 0x000fe400078e00ff */
[----:B------:R-:W-:Y:S02]  /*8ba0*/  IMAD.MOV.U32 R11, RZ, RZ, c[0x0][0x198] ;  /* 0x00006600ff0b7624 */ /* 0x000fe400078e00ff */
[----:B------:R-:W-:Y:S01]  /*8bb0*/  STL.64 [R1+0xb20], R20 ;  /* 0x000b201401007387 */ /* 0x000fe20000100a00 */
[----:B------:R-:W-:Y:S01]  /*8bc0*/  IMAD R24, R24, 0x2ba, RZ ;  /* 0x000002ba18187824 */ /* 0x000fe200078e02ff */
[----:B------:R-:W-:Y:S02]  /*8bd0*/  MOV R19, c[0x0][0x198] ;  /* 0x0000660000137a02 */ /* 0x000fe40000000f00 */
[----:B------:R0:W-:Y:S01]  /*8be0*/  STL.64 [R1+0xc38], R8 ;  /* 0x000c380801007387 */ /* 0x0001e20000100a00 */
[----:B------:R-:W-:Y:S01]  /*8bf0*/  IMAD R11, R11, 0x2bc, RZ ;  /* 0x000002bc0b0b7824 */ /* 0x000fe200078e02ff */
[----:B------:R-:W-:Y:S01]  /*8c00*/  IADD3 R14, P3, R24, R26, RZ ;  /* 0x0000001a180e7210 */ /* 0x000fe20007f7e0ff */
[----:B------:R-:W-:Y:S01]  /*8c10*/  IMAD R19, R19, 0x15e, RZ ;  /* 0x0000015e13137824 */ /* 0x000fe200078e02ff */
[----:B0-----:R-:W-:-:S02]  /*8c20*/  MOV R8, c[0x0][0x198] ;  /* 0x0000660000087a02 */ /* 0x001fc40000000f00 */
[----:B------:R-:W-:-:S03]  /*8c30*/  IADD3 R10, P5, R11, R26, RZ ;  /* 0x0000001a0b0a7210 */ /* 0x000fc60007fbe0ff */
[----:B------:R-:W-:Y:S01]  /*8c40*/  IMAD R8, R8, 0x15d, RZ ;  /* 0x0000015d08087824 */ /* 0x000fe200078e02ff */
[----:B------:R-:W-:Y:S01]  /*8c50*/  LEA.HI.X.SX32 R11, R19, R27, 0x1, P5 ;  /* 0x0000001b130b7211 */ /* 0x000fe200028f0eff */
[----:B------:R-:W-:-:S03]  /*8c60*/  IMAD.MOV.U32 R24, RZ, RZ, c[0x0][0x198] ;  /* 0x00006600ff187624 */ /* 0x000fc600078e00ff */
[----:B------:R-:W-:Y:S01]  /*8c70*/  LEA.HI.X.SX32 R15, R8, R27, 0x1, P3 ;  /* 0x0000001b080f7211 */ /* 0x000fe200018f0eff */
[----:B------:R-:W-:Y:S02]  /*8c80*/  IMAD.MOV.U32 R7, RZ, RZ, c[0x0][0x198] ;  /* 0x00006600ff077624 */ /* 0x000fe400078e00ff */
[----:B------:R-:W-:Y:S02]  /*8c90*/  IMAD R24, R24, 0x2be, RZ ;  /* 0x000002be18187824 */ /* 0x000fe400078e02ff */
[----:B------:R0:W-:Y:S01]  /*8ca0*/  STL.64 [R1+0xd38], R14 ;  /* 0x000d380e01007387 */ /* 0x0001e20000100a00 */
[----:B------:R-:W-:-:S03]  /*8cb0*/  IMAD R7, R7, 0x2c6, RZ ;  /* 0x000002c607077824 */ /* 0x000fc600078e02ff */
[----:B------:R1:W-:Y:S01]  /*8cc0*/  STL.64 [R1+0xe40], R10 ;  /* 0x000e400a01007387 */ /* 0x0003e20000100a00 */
[----:B------:R-:W-:Y:S02]  /*8cd0*/  IADD3 R16, P6, R24, R26, RZ ;  /* 0x0000001a18107210 */ /* 0x000fe40007fde0ff */
[----:B0-----:R-:W-:Y:S02]  /*8ce0*/  MOV R14, c[0x0][0x198] ;  /* 0x00006600000e7a02 */ /* 0x001fe40000000f00 */
[----:B-1----:R-:W-:-:S03]  /*8cf0*/  MOV R11, c[0x0][0x198] ;  /* 0x00006600000b7a02 */ /* 0x002fc60000000f00 */
[----:B------:R-:W-:Y:S01]  /*8d00*/  IMAD R14, R14, 0x15f, RZ ;  /* 0x0000015f0e0e7824 */ /* 0x000fe200078e02ff */
[----:B------:R-:W-:Y:S01]  /*8d10*/  IADD3 R6, P0, R7, R26, RZ ;  /* 0x0000001a07067210 */ /* 0x000fe20007f1e0ff */
[----:B------:R-:W-:-:S03]  /*8d20*/  IMAD R11, R11, 0x163, RZ ;  /* 0x000001630b0b7824 */ /* 0x000fc600078e02ff */
[-C--:B------:R-:W-:Y:S01]  /*8d30*/  LEA.HI.X.SX32 R17, R14, R27.reuse, 0x1, P6 ;  /* 0x0000001b0e117211 */ /* 0x080fe200030f0eff */
[----:B------:R-:W-:Y:S01]  /*8d40*/  IMAD.MOV.U32 R5, RZ, RZ, c[0x0][0x198] ;  /* 0x00006600ff057624 */ /* 0x000fe200078e00ff */
[----:B------:R-:W-:Y:S01]  /*8d50*/  LEA.HI.X.SX32 R7, R11, R27, 0x1, P0 ;  /* 0x0000001b0b077211 */ /* 0x000fe200000f0eff */
[----:B------:R-:W-:Y:S02]  /*8d60*/  IMAD.MOV.U32 R24, RZ, RZ, c[0x0][0x198] ;  /* 0x00006600ff187624 */ /* 0x000fe400078e00ff */
[----:B------:R-:W-:Y:S01]  /*8d70*/  STL.64 [R1+0xf08], R16 ;  /* 0x000f081001007387 */ /* 0x000fe20000100a00 */
[----:B------:R-:W-:-:S03]  /*8d80*/  IMAD R5, R5, 0x2ca, RZ ;  /* 0x000002ca05057824 */ /* 0x000fc600078e02ff */
[----:B------:R0:W-:Y:S01]  /*8d90*/  STL.64 [R1+0xb28], R6 ;  /* 0x000b280601007387 */ /* 0x0001e20000100a00 */
[----:B------:R-:W-:Y:S01]  /*8da0*/  IMAD R24, R24, 0x2c8, RZ ;  /* 0x000002c818187824 */ /* 0x000fe200078e02ff */
[----:B------:R-:W-:Y:S02]  /*8db0*/  IADD3 R4, P4, R5, R26, RZ ;  /* 0x0000001a05047210 */ /* 0x000fe40007f9e0ff */
[----:B0-----:R-:W-:Y:S02]  /*8dc0*/  MOV R7, c[0x0][0x198] ;  /* 0x0000660000077a02 */ /* 0x001fe40000000f00 */
[----:B------:R-:W-:-:S03]  /*8dd0*/  MOV R6, c[0x0][0x198] ;  /* 0x0000660000067a02 */ /* 0x000fc60000000f00 */
[----:B------:R-:W-:Y:S01]  /*8de0*/  IMAD R7, R7, 0x165, RZ ;  /* 0x0000016507077824 */ /* 0x000fe200078e02ff */
[----:B------:R-:W-:Y:S01]  /*8df0*/  IADD3 R28, P1, R24, R26, RZ ;  /* 0x0000001a181c7210 */ /* 0x000fe20007f3e0ff */
[----:B------:R-:W-:-:S03]  /*8e00*/  IMAD R6, R6, 0x164, RZ ;  /* 0x0000016406067824 */ /* 0x000fc600078e02ff */
[-C--:B------:R-:W-:Y:S02]  /*8e10*/  LEA.HI.X.SX32 R5, R7, R27.reuse, 0x1, P4 ;  /* 0x0000001b07057211 */ /* 0x080fe400020f0eff */
[----:B------:R-:W-:Y:S01]  /*8e20*/  LEA.HI.X.SX32 R29, R6, R27, 0x1, P1 ;  /* 0x0000001b061d7211 */ /* 0x000fe200008f0eff */
[----:B------:R-:W-:Y:S02]  /*8e30*/  IMAD.MOV.U32 R24, RZ, RZ, c[0x0][0x198] ;  /* 0x00006600ff187624 */ /* 0x000fe400078e00ff */
[----:B------:R-:W-:Y:S01]  /*8e40*/  IMAD.MOV.U32 R9, RZ, RZ, c[0x0][0x198] ;  /* 0x00006600ff097624 */ /* 0x000fe200078e00ff */
[----:B------:R-:W-:Y:S01]  /*8e50*/  STL.64 [R1+0xd40], R4 ;  /* 0x000d400401007387 */ /* 0x000fe20000100a00 */
[----:B------:R-:W-:Y:S01]  /*8e60*/  MOV R6, c[0x0][0x198] ;  /* 0x0000660000067a02 */ /* 0x000fe20000000f00 */
[----:B------:R-:W-:Y:S02]  /*8e70*/  IMAD R24, R24, 0x2cc, RZ ;  /* 0x000002cc18187824 */ /* 0x000fe400078e02ff */
[----:B------:R0:W-:Y:S01]  /*8e80*/  STL.64 [R1+0xc40], R28 ;  /* 0x000c401c01007387 */ /* 0x0001e20000100a00 */
[----:B------:R-:W-:-:S02]  /*8e90*/  IMAD R9, R9, 0x2ce, RZ ;  /* 0x000002ce09097824 */ /* 0x000fc400078e02ff */
[----:B------:R-:W-:Y:S01]  /*8ea0*/  IMAD R6, R6, 0x166, RZ ;  /* 0x0000016606067824 */ /* 0x000fe200078e02ff */
[-C--:B------:R-:W-:Y:S02]  /*8eb0*/  IADD3 R20, P2, R24, R26.reuse, RZ ;  /* 0x0000001a18147210 */ /* 0x080fe40007f5e0ff */
[----:B------:R-:W-:Y:S02]  /*8ec0*/  IADD3 R8, P3, R9, R26, RZ ;  /* 0x0000001a09087210 */ /* 0x000fe40007f7e0ff */
[----:B0-----:R-:W-:-:S05]  /*8ed0*/  MOV R29, c[0x0][0x198] ;  /* 0x00006600001d7a02 */ /* 0x001fca0000000f00 */
[----:B------:R-:W-:Y:S01]  /*8ee0*/  IMAD R29, R29, 0x167, RZ ;  /* 0x000001671d1d7824 */ /* 0x000fe200078e02ff */
[----:B------:R-:W-:Y:S01]  /*8ef0*/  LEA.HI.X.SX32 R21, R6, R27, 0x1, P2 ;  /* 0x0000001b06157211 */ /* 0x000fe200010f0eff */
[----:B------:R-:W-:-:S03]  /*8f00*/  IMAD.MOV.U32 R15, RZ, RZ, c[0x0][0x198] ;  /* 0x00006600ff0f7624 */ /* 0x000fc600078e00ff */
[----:B------:R-:W-:Y:S01]  /*8f10*/  LEA.HI.X.SX32 R9, R29, R27, 0x1, P3 ;  /* 0x0000001b1d097211 */ /* 0x000fe200018f0eff */
[----:B------:R-:W-:Y:S01]  /*8f20*/  IMAD.MOV.U32 R24, RZ, RZ, c[0x0][0x198] ;  /* 0x00006600ff187624 */ /* 0x000fe200078e00ff */
[----:B------:R-:W-:Y:S01]  /*8f30*/  STL.64 [R1+0xe48], R20 ;  /* 0x000e481401007387 */ /* 0x000fe20000100a00 */
[----:B------:R-:W-:Y:S01]  /*8f40*/  MOV R29, c[0x0][0x198] ;  /* 0x00006600001d7a02 */ /* 0x000fe20000000f00 */
[----:B------:R-:W-:Y:S02]  /*8f50*/  IMAD R15, R15, 0x2d8, RZ ;  /* 0x000002d80f0f7824 */ /* 0x000fe400078e02ff */
[----:B------:R0:W-:Y:S01]  /*8f60*/  STL.64 [R1+0xf10], R8 ;  /* 0x000f100801007387 */ /* 0x0001e20000100a00 */
[----:B------:R-:W-:Y:S02]  /*8f70*/  IMAD R24, R24, 0x2d6, RZ ;  /* 0x000002d618187824 */ /* 0x000fe400078e02ff */
[----:B------:R-:W-:Y:S01]  /*8f80*/  IMAD R29, R29, 0x16c, RZ ;  /* 0x0000016c1d1d7824 */ /* 0x000fe200078e02ff */
[----:B------:R-:W-:-:S02]  /*8f90*/  IADD3 R14, P6, R15, R26, RZ ;  /* 0x0000001a0f0e7210 */ /* 0x000fc40007fde0ff */
[----:B------:R-:W-:Y:S02]  /*8fa0*/  IADD3 R18, P5, R24, R26, RZ ;  /* 0x0000001a18127210 */ /* 0x000fe40007fbe0ff */
[----:B0-----:R-:W-:-:S05]  /*8fb0*/  MOV R8, c[0x0][0x198] ;  /* 0x0000660000087a02 */ /* 0x001fca0000000f00 */
[----:B------:R-:W-:Y:S01]  /*8fc0*/  IMAD R8, R8, 0x16b, RZ ;  /* 0x0000016b08087824 */ /* 0x000fe200078e02ff */
[----:B------:R-:W-:Y:S01]  /*8fd0*/  LEA.HI.X.SX32 R15, R29, R27, 0x1, P6 ;  /* 0x0000001b1d0f7211 */ /* 0x000fe200030f0eff */
[----:B------:R-:W-:-:S03]  /*8fe0*/  IMAD.MOV.U32 R24, RZ, RZ, c[0x0][0x198] ;  /* 0x00006600ff187624 */ /* 0x000fc600078e00ff */
[----:B------:R-:W-:Y:S01]  /*8ff0*/  LEA.HI.X.SX32 R19, R8, R27, 0x1, P5 ;  /* 0x0000001b08137211 */ /* 0x000fe200028f0eff */
[----:B------:R-:W-:Y:S01]  /*9000*/  STL.64 [R1+0xc48], R14 ;  /* 0x000c480e01007387 */ /* 0x000fe20000100a00 */
[----:B------:R-:W-:-:S03]  /*9010*/  IMAD R24, R24, 0x2da, RZ ;  /* 0x000002da18187824 */ /* 0x000fc600078e02ff */
[----:B------:R0:W-:Y:S01]  /*9020*/  STL.64 [R1+0xb30], R18 ;  /* 0x000b301201007387 */ /* 0x0001e20000100a00 */
[----:B------:R-:W-:Y:S01]  /*9030*/  IMAD.MOV.U32 R28, RZ, RZ, c[0x0][0x198] ;  /* 0x00006600ff1c7624 */ /* 0x000fe200078e00ff */
[----:B------:R-:W-:Y:S01]  /*9040*/  IADD3 R16, P0, R24, R26, RZ ;  /* 0x0000001a18107210 */ /* 0x000fe20007f1e0ff */
[----:B------:R-:W-:Y:S02]  /*9050*/  IMAD.MOV.U32 R11, RZ, RZ, c[0x0][0x198] ;  /* 0x00006600ff0b7624 */ /* 0x000fe400078e00ff */
[----:B------:R-:W-:Y:S01]  /*9060*/  IMAD R28, R28, 0x2ee, RZ ;  /* 0x000002ee1c1c7824 */ /* 0x000fe200078e02ff */
[----:B0-----:R-:W-:Y:S01]  /*9070*/  MOV R19, c[0x0][0x198] ;  /* 0x0000660000137a02 */ /* 0x001fe20000000f00 */
[----:B------:R-:W-:-:S04]  /*9080*/  IMAD.MOV.U32 R24, RZ, RZ, c[0x0][0x198] ;  /* 0x00006600ff187624 */ /* 0x000fc800078e00ff */
[----:B------:R-:W-:Y:S01]  /*9090*/  IMAD R19, R19, 0x16d, RZ ;  /* 0x0000016d13137824 */ /* 0x000fe200078e02ff */
[----:B------:R-:W-:Y:S01]  /*90a0*/  MOV R29, c[0x0][0x198] ;  /* 0x00006600001d7a02 */ /* 0x000fe20000000f00 */
[----:B------:R-:W-:-:S03]  /*90b0*/  IMAD R11, R11, 0x2dc, RZ ;  /* 0x000002dc0b0b7824 */ /* 0x000fc600078e02ff */
[-C--:B------:R-:W-:Y:S02]  /*90c0*/  LEA.HI.X.SX32 R17, R19, R27.reuse, 0x1, P0 ;  /* 0x0000001b13117211 */ /* 0x080fe400000f0eff */
[-C--:B------:R-:W-:Y:S01]  /*90d0*/  IADD3 R18, P0, R28, R26.reuse, RZ ;  /* 0x0000001a1c127210 */ /* 0x080fe20007f1e0ff */
[----:B------:R-:W-:Y:S01]  /*90e0*/  IMAD R24, R24, 0x2de, RZ ;  /* 0x000002de18187824 */ /* 0x000fe200078e02ff */
[----:B------:R-:W-:Y:S01]  /*90f0*/  MOV R28, c[0x0][0x198] ;  /* 0x00006600001c7a02 */ /* 0x000fe20000000f00 */
[----:B------:R-:W-:Y:S01]  /*9100*/  IMAD R29, R29, 0x16e, RZ ;  /* 0x0000016e1d1d7824 */ /* 0x000fe200078e02ff */
[-C--:B------:R-:W-:Y:S02]  /*9110*/  IADD3 R10, P1, R11, R26.reuse, RZ ;  /* 0x0000001a0b0a7210 */ /* 0x080fe40007f3e0ff */
[----:B------:R-:W-:Y:S01]  /*9120*/  IADD3 R4, P4, R24, R26, RZ ;  /* 0x0000001a18047210 */ /* 0x000fe20007f9e0ff */
[----:B------:R-:W-:Y:S01]  /*9130*/  IMAD R28, R28, 0x16f, RZ ;  /* 0x0000016f1c1c7824 */ /* 0x000fe200078e02ff */
[-C--:B------:R-:W-:Y:S01]  /*9140*/  LEA.HI.X.SX32 R11, R29, R27.reuse, 0x1, P1 ;  /* 0x0000001b1d0b7211 */ /* 0x080fe200008f0eff */
[----:B------:R-:W-:Y:S03]  /*9150*/  STL.64 [R1+0xd48], R16 ;  /* 0x000d481001007387 */ /* 0x000fe60000100a00 */
[----:B------:R-:W-:Y:S01]  /*9160*/  LEA.HI.X.SX32 R5, R28, R27, 0x1, P4 ;  /* 0x0000001b1c057211 */ /* 0x000fe200020f0eff */
[----:B------:R-:W-:Y:S04]  /*9170*/  STL.64 [R1+0xe50], R10 ;  /* 0x000e500a01007387 */ /* 0x000fe80000100a00 */
[----:B------:R0:W-:Y:S04]  /*9180*/  STL.64 [R1+0xf18], R4 ;  /* 0x000f180401007387 */ /* 0x0001e80000100a00 */
[----:B0-----:R-:W2:Y:S01]  /*9190*/  LDL.LU.64 R4, [R1+0x1ce8] ;  /* 0x001ce80001047983 */ /* 0x001ea20000300a00 */
[----:B------:R-:W-:Y:S01]  /*91a0*/  IMAD.MOV.U32 R7, RZ, RZ, c[0x0][0x198] ;  /* 0x00006600ff077624 */ /* 0x000fe200078e00ff */
[----:B------:R-:W-:-:S03]  /*91b0*/  MOV R29, c[0x0][0x198] ;  /* 0x00006600001d7a02 */ /* 0x000fc60000000f00 */
[----:B------:R-:W-:Y:S02]  /*91c0*/  IMAD R7, R7, 0x2e6, RZ ;  /* 0x000002e607077824 */ /* 0x000fe400078e02ff */
[----:B------:R-:W-:Y:S02]  /*91d0*/  IMAD R29, R29, 0x173, RZ ;  /* 0x000001731d1d7824 */ /* 0x000fe400078e02ff */
[----:B------:R-:W-:Y:S01]  /*91e0*/  IMAD.MOV.U32 R24, RZ, RZ, c[0x0][0x198] ;  /* 0x00006600ff187624 */ /* 0x000fe200078e00ff */
[----:B------:R-:W-:Y:S01]  /*91f0*/  IADD3 R6, P2, R7, R26, RZ ;  /* 0x0000001a07067210 */ /* 0x000fe20007f5e0ff */
[----:B------:R-:W-:Y:S02]  /*9200*/  IMAD.MOV.U32 R9, RZ, RZ, c[0x0][0x198] ;  /* 0x00006600ff097624 */ /* 0x000fe400078e00ff */
[----:B------:R-:W-:Y:S01]  /*9210*/  IMAD R24, R24, 0x2e8, RZ ;  /* 0x000002e818187824 */ /* 0x000fe200078e02ff */
[----:B------:R-:W-:Y:S01]  /*9220*/  LEA.HI.X.SX32 R7, R29, R27, 0x1, P2 ;  /* 0x0000001b1d077211 */ /* 0x000fe200010f0eff */
[----:B------:R-:W-:Y:S01]  /*9230*/  IMAD R9, R9, 0x2ea, RZ ;  /* 0x000002ea09097824 */ /* 0x000fe200078e02ff */
[----:B------:R-:W-:-:S02]  /*9240*/  MOV R29, c[0x0][0x198] ;  /* 0x00006600001d7a02 */ /* 0x000fc40000000f00 */
[-C--:B------:R-:W-:Y:S01]  /*9250*/  IADD3 R20, P3, R24, R26.reuse, RZ ;  /* 0x0000001a18147210 */ /* 0x080fe20007f7e0ff */
[----:B------:R-:W-:Y:S01]  /*9260*/  IMAD.MOV.U32 R24, RZ, RZ, c[0x0][0x198] ;  /* 0x00006600ff187624 */ /* 0x000fe200078e00ff */
[-C--:B------:R-:W-:Y:S01]  /*9270*/  IADD3 R8, P5, R9, R26.reuse, RZ ;  /* 0x0000001a09087210 */ /* 0x080fe20007fbe0ff */
[----:B------:R-:W-:Y:S01]  /*9280*/  IMAD R29, R29, 0x175, RZ ;  /* 0x000001751d1d7824 */ /* 0x000fe200078e02ff */
[----:B------:R-:W-:Y:S01]  /*9290*/  MOV R21, c[0x0][0x198] ;  /* 0x0000660000157a02 */ /* 0x000fe20000000f00 */
[----:B------:R-:W-:Y:S01]  /*92a0*/  IMAD R24, R24, 0x2ec, RZ ;  /* 0x000002ec18187824 */ /* 0x000fe200078e02ff */
[----:B------:R-:W-:Y:S02]  /*92b0*/  MOV R15, c[0x0][0x198] ;  /* 0x00006600000f7a02 */ /* 0x000fe40000000f00 */
[----:B------:R-:W-:Y:S02]  /*92c0*/  LEA.HI.X.SX32 R9, R29, R27, 0x1, P5 ;  /* 0x0000001b1d097211 */ /* 0x000fe400028f0eff */
[----:B------:R-:W-:Y:S01]  /*92d0*/  MOV R29, c[0x0][0x198] ;  /* 0x00006600001d7a02 */ /* 0x000fe20000000f00 */
[----:B------:R-:W-:Y:S01]  /*92e0*/  IMAD R21, R21, 0x174, RZ ;  /* 0x0000017415157824 */ /* 0x000fe200078e02ff */
[----:B------:R-:W-:Y:S01]  /*92f0*/  IADD3 R14, P6, R24, R26, RZ ;  /* 0x0000001a180e7210 */ /* 0x000fe20007fde0ff */
[----:B------:R-:W-:-:S02]  /*9300*/  IMAD R15, R15, 0x176, RZ ;  /* 0x000001760f0f7824 */ /* 0x000fc400078e02ff */
[----:B------:R-:W-:Y:S02]  /*9310*/  IMAD.MOV.U32 R24, RZ, RZ, c[0x0][0x198] ;  /* 0x00006600ff187624 */ /* 0x000fe400078e00ff */
[----:B------:R-:W-:Y:S02]  /*9320*/  IMAD.MOV.U32 R11, RZ, RZ, c[0x0][0x198] ;  /* 0x00006600ff0b7624 */ /* 0x000fe400078e00ff */
[----:B------:R-:W-:Y:S01]  /*9330*/  IMAD R29, R29, 0x177, RZ ;  /* 0x000001771d1d7824 */ /* 0x000fe200078e02ff */
[-C--:B------:R-:W-:Y:S01]  /*9340*/  LEA.HI.X.SX32 R21, R21, R27.reuse, 0x1, P3 ;  /* 0x0000001b15157211 */ /* 0x080fe200018f0eff */
[----:B------:R-:W-:Y:S01]  /*9350*/  IMAD R24, R24, 0x2f6, RZ ;  /* 0x000002f618187824 */ /* 0x000fe200078e02ff */
[-C--:B------:R-:W-:Y:S01]  /*9360*/  LEA.HI.X.SX32 R15, R15, R27.reuse, 0x1, P6 ;  /* 0x0000001b0f0f7211 */ /* 0x080fe200030f0eff */
[----:B------:R-:W-:Y:S01]  /*9370*/  IMAD R11, R11, 0x2f8, RZ ;  /* 0x000002f80b0b7824 */ /* 0x000fe200078e02ff */
[----:B------:R-:W-:Y:S01]  /*9380*/  LEA.HI.X.SX32 R19, R29, R27, 0x1, P0 ;  /* 0x0000001b1d137211 */ /* 0x000fe200000f0eff */
[----:B------:R-:W-:Y:S01]  /*9390*/  STL.64 [R1+0xb40], R6 ;  /* 0x000b400601007387 */ /* 0x000fe20000100a00 */
[----:B------:R-:W-:-:S03]  /*93a0*/  IADD3 R16, P1, R24, R26, RZ ;  /* 0x0000001a18107210 */ /* 0x000fc60007f3e0ff */
[----:B------:R-:W-:Y:S01]  /*93b0*/  STL.64 [R1+0xc50], R20 ;  /* 0x000c501401007387 */ /* 0x000fe20000100a00 */
[----:B------:R-:W-:Y:S01]  /*93c0*/  IADD3 R10, P4, R11, R26, RZ ;  /* 0x0000001a0b0a7210 */ /* 0x000fe20007f9e0ff */
[----:B------:R-:W-:Y:S02]  /*93d0*/  IMAD.MOV.U32 R24, RZ, RZ, c[0x0][0x198] ;  /* 0x00006600ff187624 */ /* 0x000fe400078e00ff */
[----:B------:R-:W-:Y:S04]  /*93e0*/  STL.64 [R1+0xd50], R8 ;  /* 0x000d500801007387 */ /* 0x000fe80000100a00 */
[----:B------:R-:W-:Y:S04]  /*93f0*/  STL.64 [R1+0xe58], R14 ;  /* 0x000e580e01007387 */ /* 0x000fe80000100a00 */
[----:B------:R0:W-:Y:S01]  /*9400*/  STL.64 [R1+0xf20], R18 ;  /* 0x000f201201007387 */ /* 0x0001e20000100a00 */
[----:B------:R-:W-:Y:S01]  /*9410*/  IMAD R24, R24, 0x2fa, RZ ;  /* 0x000002fa18187824 */ /* 0x000fe200078e02ff */
[----:B0-----:R-:W-:-:S04]  /*9420*/  MOV R18, c[0x0][0x198] ;  /* 0x0000660000127a02 */ /* 0x001fc80000000f00 */
[----:B------:R-:W-:Y:S01]  /*9430*/  IADD3 R6, P2, R24, R26, RZ ;  /* 0x0000001a18067210 */ /* 0x000fe20007f5e0ff */
[----:B------:R-:W-:-:S05]  /*9440*/  IMAD R18, R18, 0x17b, RZ ;  /* 0x0000017b12127824 */ /* 0x000fca00078e02ff */
[----:B------:R-:W-:-:S05]  /*9450*/  LEA.HI.X.SX32 R17, R18, R27, 0x1, P1 ;  /* 0x0000001b12117211 */ /* 0x000fca00008f0eff */
[----:B------:R-:W-:Y:S01]  /*9460*/  STL.64 [R1+0xb48], R16 ;  /* 0x000b481001007387 */ /* 0x000fe20000100a00 */
[----:B--2---:R-:W-:Y:S01]  /*9470*/  LEA.HI.X.SX32 R11, R5, R27, 0x1, P4 ;  /* 0x0000001b050b7211 */ /* 0x004fe200020f0eff */
[----:B------:R-:W-:-:S04]  /*9480*/  IMAD.MOV.U32 R5, RZ, RZ, c[0x0][0x198] ;  /* 0x00006600ff057624 */ /* 0x000fc800078e00ff */
[----:B------:R-:W-:Y:S01]  /*9490*/  IMAD R5, R5, 0x17d, RZ ;  /* 0x0000017d05057824 */ /* 0x000fe200078e02ff */
[----:B------:R-:W-:Y:S04]  /*94a0*/  STL.64 [R1+0xc58], R10 ;  /* 0x000c580a01007387 */ /* 0x000fe80000100a00 */
[----:B------:R-:W-:-:S05]  /*94b0*/  LEA.HI.X.SX32 R7, R5, R27, 0x1, P2 ;  /* 0x0000001b05077211 */ /* 0x000fca00010f0eff */
[----:B------:R0:W-:Y:S04]  /*94c0*/  STL.64 [R1+0xd58], R6 ;  /* 0x000d580601007387 */ /* 0x0001e80000100a00 */
[----:B0-----:R-:W2:Y:S01]  /*94d0*/  LDL.LU.64 R6, [R1+0x1ce0] ;  /* 0x001ce00001067983 */ /* 0x001ea20000300a00 */
[----:B------:R-:W-:Y:S02]  /*94e0*/  IMAD.MOV.U32 R28, RZ, RZ, c[0x0][0x198] ;  /* 0x00006600ff1c7624 */ /* 0x000fe400078e00ff */
[----:B------:R-:W-:Y:S01]  /*94f0*/  IMAD.MOV.U32 R24, RZ, RZ, c[0x0][0x198] ;  /* 0x00006600ff187624 */ /* 0x000fe200078e00ff */
[----:B------:R-:W-:Y:S01]  /*9500*/  MOV R9, c[0x0][0x198] ;  /* 0x0000660000097a02 */ /* 0x000fe20000000f00 */
[----:B------:R-:W-:Y:S02]  /*9510*/  IMAD R28, R28, 0x2fc, RZ ;  /* 0x000002fc1c1c7824 */ /* 0x000fe400078e02ff */
[----:B------:R-:W-:-:S02]  /*9520*/  IMAD R24, R24, 0x2fe, RZ ;  /* 0x000002fe18187824 */ /* 0x000fc400078e02ff */
[----:B------:R-:W-:Y:S01]  /*9530*/  IMAD R9, R9, 0x17f, RZ ;  /* 0x0000017f09097824 */ /* 0x000fe200078e02ff */
[-C--:B------:R-:W-:Y:S01]  /*9540*/  IADD3 R20, P3, R28, R26.reuse, RZ ;  /* 0x0000001a1c147210 */ /* 0x080fe20007f7e0ff */
[----:B------:R-:W-:Y:S01]  /*9550*/  IMAD.MOV.U32 R5, RZ, RZ, c[0x0][0x198] ;  /* 0x00006600ff057624 */ /* 0x000fe200078e00ff */
[----:B------:R-:W-:Y:S01]  /*9560*/  IADD3 R8, P5, R24, R26, RZ ;  /* 0x0000001a18087210 */ /* 0x000fe20007fbe0ff */
[----:B------:R-:W-:Y:S02]  /*9570*/  IMAD.MOV.U32 R28, RZ, RZ, c[0x0][0x198] ;  /* 0x00006600ff1c7624 */ /* 0x000fe400078e00ff */
[----:B------:R-:W-:Y:S01]  /*9580*/  IMAD R5, R5, 0x318, RZ ;  /* 0x0000031805057824 */ /* 0x000fe200078e02ff */
[----:B------:R-:W-:Y:S01]  /*9590*/  LEA.HI.X.SX32 R9, R9, R27, 0x1, P5 ;  /* 0x0000001b09097211 */ /* 0x000fe200028f0eff */
[----:B------:R-:W-:Y:S02]  /*95a0*/  IMAD.MOV.U32 R19, RZ, RZ, c[0x0][0x198] ;  /* 0x00006600ff137624 */ /* 0x000fe400078e00ff */
[----:B------:R-:W-:-:S02]  /*95b0*/  IMAD.MOV.U32 R24, RZ, RZ, c[0x0][0x198] ;  /* 0x00006600ff187624 */ /* 0x000fc400078e00ff */
[----:B------:R-:W-:Y:S02]  /*95c0*/  IMAD R28, R28, 0x306, RZ ;  /* 0x000003061c1c7824 */ /* 0x000fe400078e02ff */
[----:B------:R-:W-:Y:S02]  /*95d0*/  IMAD R19, R19, 0x30a, RZ ;  /* 0x0000030a13137824 */ /* 0x000fe400078e02ff */
[----:B------:R-:W-:Y:S01]  /*95e0*/  IMAD R24, R24, 0x308, RZ ;  /* 0x0000030818187824 */ /* 0x000fe200078e02ff */
[-C--:B------:R-:W-:Y:S02]  /*95f0*/  IADD3 R14, P6, R28, R26.reuse, RZ ;  /* 0x0000001a1c0e7210 */ /* 0x080fe40007fde0ff */
[-C--:B------:R-:W-:Y:S02]  /*9600*/  IADD3 R18, P1, R19, R26.reuse, RZ ;  /* 0x0000001a13127210 */ /* 0x080fe40007f3e0ff */
[----:B------:R-:W-:Y:S01]  /*9610*/  IADD3 R28, P0, R24, R26, RZ ;  /* 0x0000001a181c7210 */ /* 0x000fe20007f1e0ff */
[----:B------:R-:W-:Y:S01]  /*9620*/  IMAD.MOV.U32 R24, RZ, RZ, c[0x0][0x198] ;  /* 0x00006600ff187624 */ /* 0x000fe200078e00ff */
[----:B------:R-:W-:-:S03]  /*9630*/  MOV R11, c[0x0][0x198] ;  /* 0x00006600000b7a02 */ /* 0x000fc60000000f00 */
[----:B------:R-:W-:Y:S02]  /*9640*/  IMAD R24, R24, 0x30c, RZ ;  /* 0x0000030c18187824 */ /* 0x000fe400078e02ff */
[----:B------:R-:W-:-:S03]  /*9650*/  IMAD R11, R11, 0x30e, RZ ;  /* 0x0000030e0b0b7824 */ /* 0x000fc600078e02ff */
[-C--:B------:R-:W-:Y:S02]  /*9660*/  IADD3 R16, P4, R24, R26.reuse, RZ ;  /* 0x0000001a18107210 */ /* 0x080fe40007f9e0ff */
[----:B------:R-:W-:Y:S02]  /*9670*/  MOV R24, c[0x0][0x198] ;  /* 0x0000660000187a02 */ /* 0x000fe40000000f00 */
[----:B------:R-:W-:-:S03]  /*9680*/  IADD3 R10, P2, R11, R26, RZ ;  /* 0x0000001a0b0a7210 */ /* 0x000fc60007f5e0ff */
[----:B------:R-:W-:Y:S01]  /*9690*/  IMAD R24, R24, 0x316, RZ ;  /* 0x0000031618187824 */ /* 0x000fe200078e02ff */
[-C--:B------:R-:W-:Y:S02]  /*96a0*/  LEA.HI.X.SX32 R17, R4, R27.reuse, 0x1, P4 ;  /* 0x0000001b04117211 */ /* 0x080fe400020f0eff */
[----:B--2---:R-:W-:Y:S02]  /*96b0*/  LEA.HI.X.SX32 R21, R7, R27, 0x1, P3 ;  /* 0x0000001b07157211 */ /* 0x004fe400018f0eff */
[----:B------:R-:W-:-:S03]  /*96c0*/  MOV R7, c[0x0][0x198] ;  /* 0x0000660000077a02 */ /* 0x000fc60000000f00 */
[----:B------:R-:W-:Y:S04]  /*96d0*/  STL.64 [R1+0xe60], R20 ;  /* 0x000e601401007387 */ /* 0x000fe80000100a00 */
[----:B------:R0:W-:Y:S01]  /*96e0*/  STL.64 [R1+0xf28], R8 ;  /* 0x000f280801007387 */ /* 0x0001e20000100a00 */
[----:B------:R-:W-:Y:S01]  /*96f0*/  IMAD R7, R7, 0x183, RZ ;  /* 0x0000018307077824 */ /* 0x000fe200078e02ff */
[----:B0-----:R-:W-:Y:S02]  /*9700*/  IADD3 R8, P5, R5, R26, RZ ;  /* 0x0000001a05087210 */ /* 0x001fe40007fbe0ff */
[----:B------:R-:W-:-:S05]  /*9710*/  MOV R5, c[0x0][0x198] ;  /* 0x0000660000057a02 */ /* 0x000fca0000000f00 */
[----:B------:R-:W-:Y:S01]  /*9720*/  IMAD R5, R5, 0x185, RZ ;  /* 0x0000018505057824 */ /* 0x000fe200078e02ff */
[-C--:B------:R-:W-:Y:S02]  /*9730*/  LEA.HI.X.SX32 R15, R7, R27.reuse, 0x1, P6 ;  /* 0x0000001b070f7211 */ /* 0x080fe400030f0eff */
[-C--:B------:R-:W-:Y:S02]  /*9740*/  LEA.HI.X.SX32 R29, R6, R27.reuse, 0x1, P0 ;  /* 0x0000001b061d7211 */ /* 0x080fe400000f0eff */
[----:B------:R-:W-:Y:S01]  /*9750*/  LEA.HI.X.SX32 R19, R5, R27, 0x1, P1 ;  /* 0x0000001b05137211 */ /* 0x000fe200008f0eff */
[----:B------:R-:W-:Y:S04]  /*9760*/  STL.64 [R1+0xb50], R14 ;  /* 0x000b500e01007387 */ /* 0x000fe80000100a00 */
[----:B------:R-:W-:Y:S04]  /*9770*/  STL.64 [R1+0xd60], R18 ;  /* 0x000d601201007387 */ /* 0x000fe80000100a00 */
[----:B------:R0:W-:Y:S02]  /*9780*/  STL.64 [R1+0xc60], R28 ;  /* 0x000c601c01007387 */ /* 0x0001e40000100a00 */
[----:B0-----:R-:W-:-:S04]  /*9790*/  IMAD.MOV.U32 R29, RZ, RZ, c[0x0][0x198] ;  /* 0x00006600ff1d7624 */ /* 0x001fc800078e00ff */
[----:B------:R-:W-:Y:S01]  /*97a0*/  IMAD R29, R29, 0x187, RZ ;  /* 0x000001871d1d7824 */ /* 0x000fe200078e02ff */
[----:B------:R-:W-:-:S04]  /*97b0*/  MOV R28, c[0x0][0x198] ;  /* 0x00006600001c7a02 */ /* 0x000fc80000000f00 */
[----:B------:R-:W-:Y:S02]  /*97c0*/  LEA.HI.X.SX32 R11, R29, R27, 0x1, P2 ;  /* 0x0000001b1d0b7211 */ /* 0x000fe400010f0eff */
[----:B------:R-:W-:Y:S01]  /*97d0*/  MOV R29, c[0x0][0x198] ;  /* 0x00006600001d7a02 */ /* 0x000fe20000000f00 */
[----:B------:R-:W-:Y:S01]  /*97e0*/  IMAD R28, R28, 0x18b, RZ ;  /* 0x0000018b1c1c7824 */ /* 0x000fe200078e02ff */
[----:B------:R-:W-:-:S03]  /*97f0*/  IADD3 R20, P3, R24, R26, RZ ;  /* 0x0000001a18147210 */ /* 0x000fc60007f7e0ff */
[----:B------:R-:W-:Y:S01]  /*9800*/  IMAD R29, R29, 0x18c, RZ ;  /* 0x0000018c1d1d7824 */ /* 0x000fe200078e02ff */
[-C--:B------:R-:W-:Y:S01]  /*9810*/  LEA.HI.X.SX32 R21, R28, R27.reuse, 0x1, P3 ;  /* 0x0000001b1c157211 */ /* 0x080fe200018f0eff */
[----:B------:R-:W-:Y:S01]  /*9820*/  IMAD.MOV.U32 R24, RZ, RZ, c[0x0][0x198] ;  /* 0x00006600ff187624 */ /* 0x000fe200078e00ff */
[----:B------:R-:W-:Y:S02]  /*9830*/  STL.64 [R1+0xe68], R16 ;  /* 0x000e681001007387 */ /* 0x000fe40000100a00 */
[----:B------:R-:W-:Y:S01]  /*9840*/  LEA.HI.X.SX32 R9, R29, R27, 0x1, P5 ;  /* 0x0000001b1d097211 */ /* 0x000fe200028f0eff */
[----:B------:R-:W-:Y:S01]  /*9850*/  IMAD.MOV.U32 R7, RZ, RZ, c[0x0][0x198] ;  /* 0x00006600ff077624 */ /* 0x000fe200078e00ff */
[----:B------:R-:W-:Y:S01]  /*9860*/  STL.64 [R1+0xf30], R10 ;  /* 0x000f300a01007387 */ /* 0x000fe20000100a00 */
[----:B------:R-:W-:Y:S01]  /*9870*/  MOV R29, c[0x0][0x198] ;  /* 0x00006600001d7a02 */ /* 0x000fe20000000f00 */
[----:B------:R-:W-:Y:S02]  /*9880*/  IMAD R24, R24, 0x31a, RZ ;  /* 0x0000031a18187824 */ /* 0x000fe400078e02ff */
[----:B------:R-:W-:Y:S01]  /*9890*/  STL.64 [R1+0xb58], R20 ;  /* 0x000b581401007387 */ /* 0x000fe20000100a00 */
[----:B------:R-:W-:-:S03]  /*98a0*/  IMAD R7, R7, 0x31c, RZ ;  /* 0x0000031c07077824 */ /* 0x000fc600078e02ff */
[----:B------:R0:W-:Y:S01]  /*98b0*/  STL.64 [R1+0xc68], R8 ;  /* 0x000c680801007387 */ /* 0x0001e20000100a00 */
        /* <DEDUP_REMOVED lines=8> */
[----:B------:R-:W-:Y:S01]  /*9940*/  STL.64 [R1+0xd68], R14 ;  /* 0x000d680e01007387 */ /* 0x000fe20000100a00 */
[----:B------:R-:W-:Y:S01]  /*9950*/  MOV R5, c[0x0][0x198] ;  /* 0x0000660000057a02 */ /* 0x000fe20000000f00 */
[----:B------:R-:W-:Y:S02]  /*9960*/  IMAD R24, R24, 0x31e, RZ ;  /* 0x0000031e18187824 */ /* 0x000fe400078e02ff */
[----:B------:R0:W-:Y:S01]  /*9970*/  STL.64 [R1+0xe70], R6 ;  /* 0x000e700601007387 */ /* 0x0001e20000100a00 */
[----:B------:R-:W-:Y:S01]  /*9980*/  MOV R29, c[0x0][0x198] ;  /* 0x00006600001d7a02 */ /* 0x000fe20000000f00 */
[----:B------:R-:W-:Y:S01]  /*9990*/  IMAD R5, R5, 0x326, RZ ;  /* 0x0000032605057824 */ /* 0x000fe200078e02ff */
[----:B------:R-:W-:-:S03]  /*99a0*/  IADD3 R18, P1, R24, R26, RZ ;  /* 0x0000001a18127210 */ /* 0x000fc60007f3e0ff */
[----:B------:R-:W-:Y:S01]  /*99b0*/  IMAD R29, R29, 0x193, RZ ;  /* 0x000001931d1d7824 */ /* 0x000fe200078e02ff */
[----:B0-----:R-:W-:Y:S02]  /*99c0*/  MOV R6, c[0x0][0x198] ;  /* 0x0000660000067a02 */ /* 0x001fe40000000f00 */
[----:B------:R-:W-:-:S03]  /*99d0*/  IADD3 R4, P4, R5, R26, RZ ;  /* 0x0000001a05047210 */ /* 0x000fc60007f9e0ff */
[----:B------:R-:W-:Y:S01]  /*99e0*/  IMAD R6, R6, 0x18f, RZ ;  /* 0x0000018f06067824 */ /* 0x000fe200078e02ff */
[----:B------:R-:W-:-:S04]  /*99f0*/  LEA.HI.X.SX32 R5, R29, R27, 0x1, P4 ;  /* 0x0000001b1d057211 */ /* 0x000fc800020f0eff */
[----:B------:R-:W-:Y:S02]  /*9a00*/  LEA.HI.X.SX32 R19, R6, R27, 0x1, P1 ;  /* 0x0000001b06137211 */ /* 0x000fe400008f0eff */
[----:B------:R-:W-:-:S03]  /*9a10*/  MOV R24, c[0x0][0x198] ;  /* 0x0000660000187a02 */ /* 0x000fc60000000f00 */
[----:B------:R-:W-:Y:S02]  /*9a20*/  STL.64 [R1+0xf38], R18 ;  /* 0x000f381201007387 */ /* 0x000fe40000100a00 */
[----:B------:R-:W-:Y:S02]  /*9a30*/  IMAD R24, R24, 0x328, RZ ;  /* 0x0000032818187824 */ /* 0x000fe400078e02ff */
[----:B------:R0:W-:Y:S03]  /*9a40*/  STL.64 [R1+0xb60], R4 ;  /* 0x000b600401007387 */ /* 0x0001e60000100a00 */
[----:B------:R-:W-:Y:S02]  /*9a50*/  IADD3 R16, P2, R24, R26, RZ ;  /* 0x0000001a18107210 */ /* 0x000fe40007f5e0ff */
[----:B0-----:R-:W-:-:S05]  /*9a60*/  MOV R4, c[0x0][0x198] ;  /* 0x0000660000047a02 */ /* 0x001fca0000000f00 */
[----:B------:R-:W-:Y:S02]  /*9a70*/  IMAD R4, R4, 0x194, RZ ;  /* 0x0000019404047824 */ /* 0x000fe400078e02ff */
[----:B------:R-:W-:-:S03]  /*9a80*/  IMAD.MOV.U32 R11, RZ, RZ, c[0x0][0x198] ;  /* 0x00006600ff0b7624 */ /* 0x000fc600078e00ff */
[----:B------:R-:W-:Y:S01]  /*9a90*/  LEA.HI.X.SX32 R17, R4, R27, 0x1, P2 ;  /* 0x0000001b04117211 */ /* 0x000fe200010f0eff */
[----:B------:R-:W-:Y:S01]  /*9aa0*/  IMAD.MOV.U32 R24, RZ, RZ, c[0x0][0x198] ;  /* 0x00006600ff187624 */ /* 0x000fe200078e00ff */
[----:B------:R-:W-:Y:S01]  /*9ab0*/  MOV R19, c[0x0][0x198] ;  /* 0x0000660000137a02 */ /* 0x000fe20000000f00 */
[----:B------:R-:W-:Y:S02]  /*9ac0*/  IMAD.MOV.U32 R8, RZ, RZ, c[0x0][0x198] ;  /* 0x00006600ff087624 */ /* 0x000fe400078e00ff */
[----:B------:R0:W-:Y:S01]  /*9ad0*/  STL.64 [R1+0xc70], R16 ;  /* 0x000c701001007387 */ /* 0x0001e20000100a00 */
[----:B------:R-:W-:Y:S02]  /*9ae0*/  IMAD R11, R11, 0x32a, RZ ;  /* 0x0000032a0b0b7824 */ /* 0x000fe400078e02ff */
[----:B------:R-:W-:Y:S02]  /*9af0*/  IMAD R24, R24, 0x32c, RZ ;  /* 0x0000032c18187824 */ /* 0x000fe400078e02ff */
[----:B------:R-:W-:Y:S01]  /*9b00*/  IMAD R8, R8, 0x32e, RZ ;  /* 0x0000032e08087824 */ /* 0x000fe200078e02ff */
[----:B------:R-:W-:Y:S01]  /*9b10*/  IADD3 R10, P3, R11, R26, RZ ;  /* 0x0000001a0b0a7210 */ /* 0x000fe20007f7e0ff */
[----:B------:R-:W-:Y:S01]  /*9b20*/  IMAD R19, R19, 0x195, RZ ;  /* 0x0000019513137824 */ /* 0x000fe200078e02ff */
[----:B0-----:R-:W-:-:S02]  /*9b30*/  MOV R16, c[0x0][0x198] ;  /* 0x0000660000107a02 */ /* 0x001fc40000000f00 */
[----:B------:R-:W-:Y:S02]  /*9b40*/  MOV R17, c[0x0][0x198] ;  /* 0x0000660000117a02 */ /* 0x000fe40000000f00 */
[-C--:B------:R-:W-:Y:S01]  /*9b50*/  IADD3 R20, P5, R24, R26.reuse, RZ ;  /* 0x0000001a18147210 */ /* 0x080fe20007fbe0ff */
[----:B------:R-:W-:Y:S01]  /*9b60*/  IMAD R16, R16, 0x196, RZ ;  /* 0x0000019610107824 */ /* 0x000fe200078e02ff */
[----:B------:R-:W-:Y:S01]  /*9b70*/  IADD3 R14, P6, R8, R26, RZ ;  /* 0x0000001a080e7210 */ /* 0x000fe20007fde0ff */
[----:B------:R-:W-:Y:S01]  /*9b80*/  IMAD R17, R17, 0x197, RZ ;  /* 0x0000019711117824 */ /* 0x000fe200078e02ff */
[-C--:B------:R-:W-:Y:S02]  /*9b90*/  LEA.HI.X.SX32 R11, R19, R27.reuse, 0x1, P3 ;  /* 0x0000001b130b7211 */ /* 0x080fe400018f0eff */
[-C--:B------:R-:W-:Y:S02]  /*9ba0*/  LEA.HI.X.SX32 R21, R16, R27.reuse, 0x1, P5 ;  /* 0x0000001b10157211 */ /* 0x080fe400028f0eff */
[----:B------:R-:W-:Y:S01]  /*9bb0*/  LEA.HI.X.SX32 R15, R17, R27, 0x1, P6 ;  /* 0x0000001b110f7211 */ /* 0x000fe200030f0eff */
[----:B------:R-:W-:Y:S01]  /*9bc0*/  IMAD.MOV.U32 R24, RZ, RZ, c[0x0][0x198] ;  /* 0x00006600ff187624 */ /* 0x000fe200078e00ff */
[----:B------:R-:W-:Y:S04]  /*9bd0*/  STL.64 [R1+0xd70], R10 ;  /* 0x000d700a01007387 */ /* 0x000fe80000100a00 */
[----:B------:R-:W-:Y:S01]  /*9be0*/  STL.64 [R1+0xe78], R20 ;  /* 0x000e781401007387 */ /* 0x000fe20000100a00 */
[----:B------:R-:W-:-:S03]  /*9bf0*/  IMAD R24, R24, 0x336, RZ ;  /* 0x0000033618187824 */ /* 0x000fc600078e02ff */
[----:B------:R0:W-:Y:S02]  /*9c00*/  STL.64 [R1+0xf40], R14 ;  /* 0x000f400e01007387 */ /* 0x0001e40000100a00 */
[----:B------:R-:W-:Y:S02]  /*9c10*/  IADD3 R8, P0, R24, R26, RZ ;  /* 0x0000001a18087210 */ /* 0x000fe40007f1e0ff */
[----:B0-----:R-:W-:-:S05]  /*9c20*/  MOV R14, c[0x0][0x198] ;  /* 0x00006600000e7a02 */ /* 0x001fca0000000f00 */
[----:B------:R-:W-:-:S05]  /*9c30*/  IMAD R14, R14, 0x19b, RZ ;  /* 0x0000019b0e0e7824 */ /* 0x000fca00078e02ff */
[----:B------:R-:W-:-:S05]  /*9c40*/  LEA.HI.X.SX32 R9, R14, R27, 0x1, P0 ;  /* 0x0000001b0e097211 */ /* 0x000fca00000f0eff */
[----:B------:R0:W-:Y:S04]  /*9c50*/  STL.64 [R1+0xb70], R8 ;  /* 0x000b700801007387 */ /* 0x0001e80000100a00 */
[----:B0-----:R-:W2:Y:S01]  /*9c60*/  LDL.LU.64 R8, [R1+0x1cd8] ;  /* 0x001cd80001087983 */ /* 0x001ea20000300a00 */
[----:B------:R-:W-:Y:S01]  /*9c70*/  IMAD.MOV.U32 R7, RZ, RZ, c[0x0][0x198] ;  /* 0x00006600ff077624 */ /* 0x000fe200078e00ff */
[----:B------:R-:W-:-:S03]  /*9c80*/  MOV R17, c[0x0][0x198] ;  /* 0x0000660000117a02 */ /* 0x000fc60000000f00 */
[----:B------:R-:W-:Y:S02]  /*9c90*/  IMAD R7, R7, 0x338, RZ ;  /* 0x0000033807077824 */ /* 0x000fe400078e02ff */
[----:B------:R-:W-:-:S03]  /*9ca0*/  IMAD R17, R17, 0x19c, RZ ;  /* 0x0000019c11117824 */ /* 0x000fc600078e02ff */
[----:B------:R-:W-:Y:S01]  /*9cb0*/  IADD3 R6, P1, R7, R26, RZ ;  /* 0x0000001a07067210 */ /* 0x000fe20007f3e0ff */
[----:B------:R-:W-:-:S03]  /*9cc0*/  IMAD.MOV.U32 R24, RZ, RZ, c[0x0][0x198] ;  /* 0x00006600ff187624 */ /* 0x000fc600078e00ff */
[----:B------:R-:W-:Y:S01]  /*9cd0*/  LEA.HI.X.SX32 R7, R17, R27, 0x1, P1 ;  /* 0x0000001b11077211 */ /* 0x000fe200008f0eff */
[----:B------:R-:W-:Y:S02]  /*9ce0*/  IMAD.MOV.U32 R5, RZ, RZ, c[0x0][0x198] ;  /* 0x00006600ff057624 */ /* 0x000fe400078e00ff */
[----:B------:R-:W-:Y:S02]  /*9cf0*/  IMAD R24, R24, 0x33a, RZ ;  /* 0x0000033a18187824 */ /* 0x000fe400078e02ff */
[----:B------:R0:W-:Y:S01]  /*9d00*/  STL.64 [R1+0xc78], R6 ;  /* 0x000c780601007387 */ /* 0x0001e20000100a00 */
[----:B------:R-:W-:Y:S02]  /*9d10*/  IMAD R5, R5, 0x33c, RZ ;  /* 0x0000033c05057824 */ /* 0x000fe400078e02ff */
[----:B------:R-:W-:Y:S02]  /*9d20*/  IADD3 R28, P4, R24, R26, RZ ;  /* 0x0000001a181c7210 */ /* 0x000fe40007f9e0ff */
[----:B0-----:R-:W-:-:S02]  /*9d30*/  MOV R6, c[0x0][0x198] ;  /* 0x0000660000067a02 */ /* 0x001fc40000000f00 */
[----:B------:R-:W-:-:S03]  /*9d40*/  IADD3 R4, P2, R5, R26, RZ ;  /* 0x0000001a05047210 */ /* 0x000fc60007f5e0ff */
[----:B------:R-:W-:Y:S02]  /*9d50*/  IMAD R6, R6, 0x19d, RZ ;  /* 0x0000019d06067824 */ /* 0x000fe400078e02ff */
[----:B------:R-:W-:-:S03]  /*9d60*/  IMAD.MOV.U32 R24, RZ, RZ, c[0x0][0x198] ;  /* 0x00006600ff187624 */ /* 0x000fc600078e00ff */
[----:B------:R-:W-:Y:S01]  /*9d70*/  LEA.HI.X.SX32 R29, R6, R27, 0x1, P4 ;  /* 0x0000001b061d7211 */ /* 0x000fe200020f0eff */
[----:B------:R-:W-:Y:S02]  /*9d80*/  IMAD.MOV.U32 R11, RZ, RZ, c[0x0][0x198] ;  /* 0x00006600ff0b7624 */ /* 0x000fe400078e00ff */
[----:B------:R-:W-:Y:S02]  /*9d90*/  IMAD R24, R24, 0x33e, RZ ;  /* 0x0000033e18187824 */ /* 0x000fe400078e02ff */
[----:B------:R-:W-:Y:S01]  /*9da0*/  STL.64 [R1+0xd78], R28 ;  /* 0x000d781c01007387 */ /* 0x000fe20000100a00 */
[----:B------:R-:W-:Y:S02]  /*9db0*/  IMAD R11, R11, 0x346, RZ ;  /* 0x000003460b0b7824 */ /* 0x000fe400078e02ff */
[----:B------:R-:W-:-:S03]  /*9dc0*/  IADD3 R18, P3, R24, R26, RZ ;  /* 0x0000001a18127210 */ /* 0x000fc60007f7e0ff */
[----:B------:R-:W-:Y:S01]  /*9dd0*/  IADD3 R10, P5, R11, R26, RZ ;  /* 0x0000001a0b0a7210 */ /* 0x000fe20007fbe0ff */
[----:B------:R-:W-:Y:S02]  /*9de0*/  IMAD.MOV.U32 R24, RZ, RZ, c[0x0][0x198] ;  /* 0x00006600ff187624 */ /* 0x000fe400078e00ff */
[----:B------:R-:W-:Y:S02]  /*9df0*/  IMAD.MOV.U32 R15, RZ, RZ, c[0x0][0x198] ;  /* 0x00006600ff0f7624 */ /* 0x000fe400078e00ff */
[----:B------:R-:W-:Y:S02]  /*9e00*/  IMAD R24, R24, 0x348, RZ ;  /* 0x0000034818187824 */ /* 0x000fe400078e02ff */
[----:B------:R-:W-:-:S03]  /*9e10*/  IMAD R15, R15, 0x34a, RZ ;  /* 0x0000034a0f0f7824 */ /* 0x000fc600078e02ff */
[-C--:B------:R-:W-:Y:S02]  /*9e20*/  IADD3 R20, P6, R24, R26.reuse, RZ ;  /* 0x0000001a18147210 */ /* 0x080fe40007fde0ff */
[----:B------:R-:W-:Y:S01]  /*9e30*/  IADD3 R14, P0, R15, R26, RZ ;  /* 0x0000001a0f0e7210 */ /* 0x000fe20007f1e0ff */
[----:B------:R-:W-:Y:S02]  /*9e40*/  IMAD.MOV.U32 R24, RZ, RZ, c[0x0][0x198] ;  /* 0x00006600ff187624 */ /* 0x000fe400078e00ff */
[----:B------:R-:W-:Y:S02]  /*9e50*/  IMAD.MOV.U32 R7, RZ, RZ, c[0x0][0x198] ;  /* 0x00006600ff077624 */ /* 0x000fe400078e00ff */
[----:B------:R-:W-:Y:S02]  /*9e60*/  IMAD R24, R24, 0x34c, RZ ;  /* 0x0000034c18187824 */ /* 0x000fe400078e02ff */
[----:B------:R-:W-:-:S03]  /*9e70*/  IMAD R7, R7, 0x34e, RZ ;  /* 0x0000034e07077824 */ /* 0x000fc600078e02ff */
[-C--:B------:R-:W-:Y:S02]  /*9e80*/  IADD3 R16, P1, R24, R26.reuse, RZ ;  /* 0x0000001a18107210 */ /* 0x080fe40007f3e0ff */
[----:B------:R-:W-:Y:S01]  /*9e90*/  IADD3 R6, P4, R7, R26, RZ ;  /* 0x0000001a07067210 */ /* 0x000fe20007f9e0ff */
[----:B------:R-:W-:-:S04]  /*9ea0*/  IMAD.MOV.U32 R24, RZ, RZ, c[0x0][0x198] ;  /* 0x00006600ff187624 */ /* 0x000fc800078e00ff */
[----:B------:R-:W-:Y:S01]  /*9eb0*/  IMAD R24, R24, 0x356, RZ ;  /* 0x0000035618187824 */ /* 0x000fe200078e02ff */
[----:B--2---:R-:W-:Y:S01]  /*9ec0*/  LEA.HI.X.SX32 R5, R9, R27, 0x1, P2 ;  /* 0x0000001b09057211 */ /* 0x004fe200010f0eff */
[----:B------:R-:W-:-:S04]  /*9ed0*/  IMAD.MOV.U32 R9, RZ, RZ, c[0x0][0x198] ;  /* 0x00006600ff097624 */ /* 0x000fc800078e00ff */
[----:B------:R0:W-:Y:S01]  /*9ee0*/  STL.64 [R1+0xe80], R4 ;  /* 0x000e800401007387 */ /* 0x0001e20000100a00 */
[----:B------:R-:W-:Y:S02]  /*9ef0*/  IMAD R9, R9, 0x1a3, RZ ;  /* 0x000001a309097824 */ /* 0x000fe400078e02ff */
[----:B0-----:R-:W-:-:S04]  /*9f00*/  IMAD.MOV.U32 R4, RZ, RZ, c[0x0][0x198] ;  /* 0x00006600ff047624 */ /* 0x001fc800078e00ff */
[----:B------:R-:W-:Y:S01]  /*9f10*/  IMAD R4, R4, 0x19f, RZ ;  /* 0x0000019f04047824 */ /* 0x000fe200078e02ff */
[----:B------:R-:W-:-:S04]  /*9f20*/  LEA.HI.X.SX32 R11, R9, R27, 0x1, P5 ;  /* 0x0000001b090b7211 */ /* 0x000fc800028f0eff */
[----:B------:R-:W-:Y:S01]  /*9f30*/  LEA.HI.X.SX32 R19, R4, R27, 0x1, P3 ;  /* 0x0000001b04137211 */ /* 0x000fe200018f0eff */
[----:B------:R-:W-:-:S04]  /*9f40*/  IMAD.MOV.U32 R9, RZ, RZ, c[0x0][0x198] ;  /* 0x00006600ff097624 */ /* 0x000fc800078e00ff */
[----:B------:R-:W-:Y:S04]  /*9f50*/  STL.64 [R1+0xf48], R18 ;  /* 0x000f481201007387 */ /* 0x000fe80000100a00 */
[----:B------:R0:W-:Y:S01]  /*9f60*/  STL.64 [R1+0xb78], R10 ;  /* 0x000b780a01007387 */ /* 0x0001e20000100a00 */
[----:B------:R-:W-:Y:S02]  /*9f70*/  IMAD R9, R9, 0x1a5, RZ ;  /* 0x000001a509097824 */ /* 0x000fe400078e02ff */
[----:B0-----:R-:W-:-:S04]  /*9f80*/  IMAD.MOV.U32 R10, RZ, RZ, c[0x0][0x198] ;  /* 0x00006600ff0a7624 */ /* 0x001fc800078e00ff */
[----:B------:R-:W-:Y:S01]  /*9f90*/  IMAD R10, R10, 0x1a4, RZ ;  /* 0x000001a40a0a7824 */ /* 0x000fe200078e02ff */
[----:B------:R-:W-:-:S04]  /*9fa0*/  LEA.HI.X.SX32 R15, R9, R27, 0x1, P0 ;  /* 0x0000001b090f7211 */ /* 0x000fc800000f0eff */
[----:B------:R-:W-:-:S05]  /*9fb0*/  LEA.HI.X.SX32 R21, R10, R27, 0x1, P6 ;  /* 0x0000001b0a157211 */ /* 0x000fca00030f0eff */
[----:B------:R-:W-:Y:S04]  /*9fc0*/  STL.64 [R1+0xc80], R20 ;  /* 0x000c801401007387 */ /* 0x000fe80000100a00 */
[----:B------:R0:W-:Y:S01]  /*9fd0*/  STL.64 [R1+0xd80], R14 ;  /* 0x000d800e01007387 */ /* 0x0001e20000100a00 */
[----:B------:R-:W-:Y:S01]  /*9fe0*/  LEA.HI.X.SX32 R17, R8, R27, 0x1, P1 ;  /* 0x0000001b08117211 */ /* 0x000fe200008f0eff */
[----:B0-----:R-:W-:-:S04]  /*9ff0*/  IMAD.MOV.U32 R15, RZ, RZ, c[0x0][0x198] ;  /* 0x00006600ff0f7624 */ /* 0x001fc800078e00ff */
[----:B------:R-:W-:Y:S01]  /*a000*/  IMAD R15, R15, 0x1a7, RZ ;  /* 0x000001a70f0f7824 */ /* 0x000fe200078e02ff */
[----:B------:R-:W-:Y:S04]  /*a010*/  STL.64 [R1+0xe88], R16 ;  /* 0x000e881001007387 */ /* 0x000fe80000100a00 */
[----:B------:R-:W-:-:S05]  /*a020*/  LEA.HI.X.SX32 R7, R15, R27, 0x1, P4 ;  /* 0x0000001b0f077211 */ /* 0x000fca00020f0eff */
[----:B------:R0:W-:Y:S01]  /*a030*/  STL.64 [R1+0xf50], R6 ;  /* 0x000f500601007387 */ /* 0x0001e20000100a00 */
[----:B------:R-:W-:Y:S02]  /*a040*/  IADD3 R28, P2, R24, R26, RZ ;  /* 0x0000001a181c7210 */ /* 0x000fe40007f5e0ff */
[----:B0-----:R-:W-:-:S05]  /*a050*/  MOV R6, c[0x0][0x198] ;  /* 0x0000660000067a02 */ /* 0x001fca0000000f00 */
[----:B------:R-:W-:-:S05]  /*a060*/  IMAD R6, R6, 0x1ab, RZ ;  /* 0x000001ab06067824 */ /* 0x000fca00078e02ff */
[----:B------:R-:W-:-:S05]  /*a070*/  LEA.HI.X.SX32 R29, R6, R27, 0x1, P2 ;  /* 0x0000001b061d7211 */ /* 0x000fca00010f0eff */
[----:B------:R0:W-:Y:S04]  /*a080*/  STL.64 [R1+0xb80], R28 ;  /* 0x000b801c01007387 */ /* 0x0001e80000100a00 */
[----:B0-----:R-:W2:Y:S01]  /*a090*/  LDL.LU.64 R28, [R1+0x1cd0] ;  /* 0x001cd000011c7983 */ /* 0x001ea20000300a00 */
[----:B------:R-:W-:Y:S02]  /*a0a0*/  MOV R5, c[0x0][0x198] ;  /* 0x0000660000057a02 */ /* 0x000fe40000000f00 */
[----:B------:R-:W-:-:S03]  /*a0b0*/  MOV R15, c[0x0][0x198] ;  /* 0x00006600000f7a02 */ /* 0x000fc60000000f00 */
[----:B------:R-:W-:Y:S02]  /*a0c0*/  IMAD R5, R5, 0x358, RZ ;  /* 0x0000035805057824 */ /* 0x000fe400078e02ff */
[----:B------:R-:W-:-:S03]  /*a0d0*/  IMAD R15, R15, 0x1ac, RZ ;  /* 0x000001ac0f0f7824 */ /* 0x000fc600078e02ff */
[-C--:B------:R-:W-:Y:S02]  /*a0e0*/  IADD3 R4, P3, R5, R26.reuse, RZ ;  /* 0x0000001a05047210 */ /* 0x080fe40007f7e0ff */
[----:B------:R-:W-:Y:S02]  /*a0f0*/  MOV R24, c[0x0][0x198] ;  /* 0x0000660000187a02 */ /* 0x000fe40000000f00 */
[----:B------:R-:W-:Y:S02]  /*a100*/  LEA.HI.X.SX32 R5, R15, R27, 0x1, P3 ;  /* 0x0000001b0f057211 */ /* 0x000fe400018f0eff */
[----:B------:R-:W-:Y:S01]  /*a110*/  MOV R11, c[0x0][0x198] ;  /* 0x00006600000b7a02 */ /* 0x000fe20000000f00 */
[----:B------:R-:W-:Y:S02]  /*a120*/  IMAD R24, R24, 0x35a, RZ ;  /* 0x0000035a18187824 */ /* 0x000fe400078e02ff */
[----:B------:R0:W-:Y:S02]  /*a130*/  STL.64 [R1+0xc88], R4 ;  /* 0x000c880401007387 */ /* 0x0001e40000100a00 */
[----:B------:R-:W-:Y:S01]  /*a140*/  IMAD R11, R11, 0x35c, RZ ;  /* 0x0000035c0b0b7824 */ /* 0x000fe200078e02ff */
[----:B------:R-:W-:-:S02]  /*a150*/  IADD3 R18, P5, R24, R26, RZ ;  /* 0x0000001a18127210 */ /* 0x000fc40007fbe0ff */
[----:B0-----:R-:W-:Y:S02]  /*a160*/  MOV R4, c[0x0][0x198] ;  /* 0x0000660000047a02 */ /* 0x001fe40000000f00 */
[----:B------:R-:W-:-:S03]  /*a170*/  IADD3 R10, P6, R11, R26, RZ ;  /* 0x0000001a0b0a7210 */ /* 0x000fc60007fde0ff */
[----:B------:R-:W-:Y:S01]  /*a180*/  IMAD R4, R4, 0x1ad, RZ ;  /* 0x000001ad04047824 */ /* 0x000fe200078e02ff */
[----:B------:R-:W-:Y:S02]  /*a190*/  MOV R24, c[0x0][0x198] ;  /* 0x0000660000187a02 */ /* 0x000fe40000000f00 */
[----:B------:R-:W-:Y:S02]  /*a1a0*/  MOV R9, c[0x0][0x198] ;  /* 0x0000660000097a02 */ /* 0x000fe40000000f00 */
[----:B------:R-:W-:Y:S01]  /*a1b0*/  LEA.HI.X.SX32 R19, R4, R27, 0x1, P5 ;  /* 0x0000001b04137211 */ /* 0x000fe200028f0eff */
[----:B------:R-:W-:Y:S02]  /*a1c0*/  IMAD R24, R24, 0x35e, RZ ;  /* 0x0000035e18187824 */ /* 0x000fe400078e02ff */
[----:B------:R-:W-:Y:S02]  /*a1d0*/  IMAD R9, R9, 0x366, RZ ;  /* 0x0000036609097824 */ /* 0x000fe400078e02ff */
[----:B------:R-:W-:Y:S01]  /*a1e0*/  STL.64 [R1+0xd88], R18 ;  /* 0x000d881201007387 */ /* 0x000fe20000100a00 */
[----:B------:R-:W-:-:S02]  /*a1f0*/  IADD3 R20, P0, R24, R26, RZ ;  /* 0x0000001a18147210 */ /* 0x000fc40007f1e0ff */
[----:B------:R-:W-:Y:S01]  /*a200*/  MOV R24, c[0x0][0x198] ;  /* 0x0000660000187a02 */ /* 0x000fe20000000f00 */
[----:B------:R-:W-:Y:S01]  /*a210*/  IMAD.MOV.U32 R7, RZ, RZ, c[0x0][0x198] ;  /* 0x00006600ff077624 */ /* 0x000fe200078e00ff */
[----:B------:R-:W-:-:S03]  /*a220*/  IADD3 R8, P1, R9, R26, RZ ;  /* 0x0000001a09087210 */ /* 0x000fc60007f3e0ff */
[----:B------:R-:W-:Y:S02]  /*a230*/  IMAD R24, R24, 0x368, RZ ;  /* 0x0000036818187824 */ /* 0x000fe400078e02ff */
[----:B------:R-:W-:-:S03]  /*a240*/  IMAD R7, R7, 0x36a, RZ ;  /* 0x0000036a07077824 */ /* 0x000fc600078e02ff */
[-C--:B------:R-:W-:Y:S01]  /*a250*/  IADD3 R16, P4, R24, R26.reuse, RZ ;  /* 0x0000001a18107210 */ /* 0x080fe20007f9e0ff */
[----:B------:R-:W-:Y:S01]  /*a260*/  IMAD.MOV.U32 R24, RZ, RZ, c[0x0][0x198] ;  /* 0x00006600ff187624 */ /* 0x000fe200078e00ff */
[----:B------:R-:W-:Y:S01]  /*a270*/  IADD3 R6, P2, R7, R26, RZ ;  /* 0x0000001a07067210 */ /* 0x000fe20007f5e0ff */
[----:B------:R-:W-:Y:S02]  /*a280*/  IMAD.MOV.U32 R5, RZ, RZ, c[0x0][0x198] ;  /* 0x00006600ff057624 */ /* 0x000fe400078e00ff */
[----:B------:R-:W-:Y:S02]  /*a290*/  IMAD R24, R24, 0x36c, RZ ;  /* 0x0000036c18187824 */ /* 0x000fe400078e02ff */
[----:B------:R-:W-:-:S03]  /*a2a0*/  IMAD R5, R5, 0x36e, RZ ;  /* 0x0000036e05057824 */ /* 0x000fc600078e02ff */
[-C--:B------:R-:W-:Y:S02]  /*a2b0*/  IADD3 R14, P3, R24, R26.reuse, RZ ;  /* 0x0000001a180e7210 */ /* 0x080fe40007f7e0ff */
[----:B------:R-:W-:Y:S01]  /*a2c0*/  IADD3 R4, P5, R5, R26, RZ ;  /* 0x0000001a05047210 */ /* 0x000fe20007fbe0ff */
[----:B------:R-:W-:-:S04]  /*a2d0*/  IMAD.MOV.U32 R24, RZ, RZ, c[0x0][0x198] ;  /* 0x00006600ff187624 */ /* 0x000fc800078e00ff */
[----:B------:R-:W-:Y:S01]  /*a2e0*/  IMAD R24, R24, 0x376, RZ ;  /* 0x0000037618187824 */ /* 0x000fe200078e02ff */
[----:B--2---:R-:W-:-:S05]  /*a2f0*/  LEA.HI.X.SX32 R11, R29, R27, 0x1, P6 ;  /* 0x0000001b1d0b7211 */ /* 0x004fca00030f0eff */
[----:B------:R0:W-:Y:S02]  /*a300*/  STL.64 [R1+0xe90], R10 ;  /* 0x000e900a01007387 */ /* 0x0001e40000100a00 */
[----:B0-----:R-:W-:Y:S02]  /*a310*/  IMAD.MOV.U32 R11, RZ, RZ, c[0x0][0x198] ;  /* 0x00006600ff0b7624 */ /* 0x001fe400078e00ff */
[----:B------:R-:W-:Y:S02]  /*a320*/  IMAD.MOV.U32 R10, RZ, RZ, c[0x0][0x198] ;  /* 0x00006600ff0a7624 */ /* 0x000fe400078e00ff */
[----:B------:R-:W-:Y:S02]  /*a330*/  IMAD R11, R11, 0x1b3, RZ ;  /* 0x000001b30b0b7824 */ /* 0x000fe400078e02ff */
[----:B------:R-:W-:-:S03]  /*a340*/  IMAD R10, R10, 0x1af, RZ ;  /* 0x000001af0a0a7824 */ /* 0x000fc600078e02ff */
[-C--:B------:R-:W-:Y:S01]  /*a350*/  LEA.HI.X.SX32 R9, R11, R27.reuse, 0x1, P1 ;  /* 0x0000001b0b097211 */ /* 0x080fe200008f0eff */
[----:B------:R-:W-:Y:S01]  /*a360*/  IMAD.MOV.U32 R11, RZ, RZ, c[0x0][0x198] ;  /* 0x00006600ff0b7624 */ /* 0x000fe200078e00ff */
[----:B------:R-:W-:Y:S01]  /*a370*/  LEA.HI.X.SX32 R21, R10, R27, 0x1, P0 ;  /* 0x0000001b0a157211 */ /* 0x000fe200000f0eff */
[----:B------:R-:W-:Y:S02]  /*a380*/  IMAD.MOV.U32 R10, RZ, RZ, c[0x0][0x198] ;  /* 0x00006600ff0a7624 */ /* 0x000fe400078e00ff */
[----:B------:R-:W-:Y:S02]  /*a390*/  IMAD R11, R11, 0x1b5, RZ ;  /* 0x000001b50b0b7824 */ /* 0x000fe400078e02ff */
[----:B------:R-:W-:-:S03]  /*a3a0*/  IMAD R10, R10, 0x1b4, RZ ;  /* 0x000001b40a0a7824 */ /* 0x000fc600078e02ff */
[-C--:B------:R-:W-:Y:S01]  /*a3b0*/  LEA.HI.X.SX32 R7, R11, R27.reuse, 0x1, P2 ;  /* 0x0000001b0b077211 */ /* 0x080fe200010f0eff */
[----:B------:R-:W-:Y:S01]  /*a3c0*/  IMAD.MOV.U32 R11, RZ, RZ, c[0x0][0x198] ;  /* 0x00006600ff0b7624 */ /* 0x000fe200078e00ff */
[----:B------:R-:W-:-:S03]  /*a3d0*/  LEA.HI.X.SX32 R17, R10, R27, 0x1, P4 ;  /* 0x0000001b0a117211 */ /* 0x000fc600020f0eff */
[----:B------:R-:W-:Y:S01]  /*a3e0*/  IMAD R11, R11, 0x1b7, RZ ;  /* 0x000001b70b0b7824 */ /* 0x000fe200078e02ff */
[-C--:B------:R-:W-:Y:S01]  /*a3f0*/  LEA.HI.X.SX32 R15, R28, R27.reuse, 0x1, P3 ;  /* 0x0000001b1c0f7211 */ /* 0x080fe200018f0eff */
[----:B------:R-:W-:Y:S03]  /*a400*/  STL.64 [R1+0xf58], R20 ;  /* 0x000f581401007387 */ /* 0x000fe60000100a00 */
[----:B------:R-:W-:Y:S01]  /*a410*/  LEA.HI.X.SX32 R5, R11, R27, 0x1, P5 ;  /* 0x0000001b0b057211 */ /* 0x000fe200028f0eff */
[----:B------:R-:W-:Y:S04]  /*a420*/  STL.64 [R1+0xb88], R8 ;  /* 0x000b880801007387 */ /* 0x000fe80000100a00 */
[----:B------:R-:W-:Y:S04]  /*a430*/  STL.64 [R1+0xc90], R16 ;  /* 0x000c901001007387 */ /* 0x000fe80000100a00 */
[----:B------:R-:W-:Y:S04]  /*a440*/  STL.64 [R1+0xd90], R6 ;  /* 0x000d900601007387 */ /* 0x000fe80000100a00 */
[----:B------:R0:W-:Y:S01]  /*a450*/  STL.64 [R1+0xe98], R14 ;  /* 0x000e980e01007387 */ /* 0x0001e20000100a00 */
[----:B------:R-:W-:-:S03]  /*a460*/  IADD3 R18, P6, R24, R26, RZ ;  /* 0x0000001a18127210 */ /* 0x000fc60007fde0ff */
[----:B0-----:R-:W2:Y:S04]  /*a470*/  LDL.LU.64 R14, [R1+0x1cc8] ;  /* 0x001cc800010e7983 */ /* 0x001ea80000300a00 */
[----:B------:R0:W-:Y:S02]  /*a480*/  STL.64 [R1+0xf60], R4 ;  /* 0x000f600401007387 */ /* 0x0001e40000100a00 */
[----:B0-----:R-:W-:-:S05]  /*a490*/  MOV R4, c[0x0][0x198] ;  /* 0x0000660000047a02 */ /* 0x001fca0000000f00 */
[----:B------:R-:W-:-:S05]  /*a4a0*/  IMAD R4, R4, 0x1bb, RZ ;  /* 0x000001bb04047824 */ /* 0x000fca00078e02ff */
[----:B------:R-:W-:-:S05]  /*a4b0*/  LEA.HI.X.SX32 R19, R4, R27, 0x1, P6 ;  /* 0x0000001b04137211 */ /* 0x000fca00030f0eff */
[----:B------:R0:W-:Y:S04]  /*a4c0*/  STL.64 [R1+0xb90], R18 ;  /* 0x000b901201007387 */ /* 0x0001e80000100a00 */
[----:B0-----:R-:W3:Y:S01]  /*a4d0*/  LDL.LU.64 R18, [R1+0x1cc0] ;  /* 0x001cc00001127983 */ /* 0x001ee20000300a00 */
[----:B------:R-:W-:Y:S02]  /*a4e0*/  MOV R29, c[0x0][0x198] ;  /* 0x00006600001d7a02 */ /* 0x000fe40000000f00 */
[----:B------:R-:W-:-:S03]  /*a4f0*/  MOV R24, c[0x0][0x198] ;  /* 0x0000660000187a02 */ /* 0x000fc60000000f00 */
[----:B------:R-:W-:Y:S02]  /*a500*/  IMAD R29, R29, 0x378, RZ ;  /* 0x000003781d1d7824 */ /* 0x000fe400078e02ff */
[----:B------:R-:W-:Y:S02]  /*a510*/  IMAD R24, R24, 0x37a, RZ ;  /* 0x0000037a18187824 */ /* 0x000fe400078e02ff */
[----:B------:R-:W-:Y:S01]  /*a520*/  IMAD.MOV.U32 R9, RZ, RZ, c[0x0][0x198] ;  /* 0x00006600ff097624 */ /* 0x000fe200078e00ff */
[-C--:B------:R-:W-:Y:S02]  /*a530*/  IADD3 R20, P0, R29, R26.reuse, RZ ;  /* 0x0000001a1d147210 */ /* 0x080fe40007f1e0ff */
[----:B------:R-:W-:Y:S01]  /*a540*/  IADD3 R8, P1, R24, R26, RZ ;  /* 0x0000001a18087210 */ /* 0x000fe20007f3e0ff */
[----:B------:R-:W-:Y:S01]  /*a550*/  IMAD R9, R9, 0x1bd, RZ ;  /* 0x000001bd09097824 */ /* 0x000fe200078e02ff */
[----:B------:R-:W-:Y:S02]  /*a560*/  MOV R29, c[0x0][0x198] ;  /* 0x00006600001d7a02 */ /* 0x000fe40000000f00 */
[----:B------:R-:W-:-:S02]  /*a570*/  MOV R24, c[0x0][0x198] ;  /* 0x0000660000187a02 */ /* 0x000fc40000000f00 */
[----:B------:R-:W-:Y:S01]  /*a580*/  LEA.HI.X.SX32 R9, R9, R27, 0x1, P1 ;  /* 0x0000001b09097211 */ /* 0x000fe200008f0eff */
[----:B------:R-:W-:Y:S01]  /*a590*/  IMAD R29, R29, 0x37c, RZ ;  /* 0x0000037c1d1d7824 */ /* 0x000fe200078e02ff */
[----:B------:R-:W-:Y:S01]  /*a5a0*/  MOV R7, c[0x0][0x198] ;  /* 0x0000660000077a02 */ /* 0x000fe20000000f00 */
[----:B------:R-:W-:-:S03]  /*a5b0*/  IMAD R24, R24, 0x37e, RZ ;  /* 0x0000037e18187824 */ /* 0x000fc600078e02ff */
[-C--:B------:R-:W-:Y:S01]  /*a5c0*/  IADD3 R16, P4, R29, R26.reuse, RZ ;  /* 0x0000001a1d107210 */ /* 0x080fe20007f9e0ff */
[----:B------:R-:W-:Y:S01]  /*a5d0*/  IMAD R7, R7, 0x1bf, RZ ;  /* 0x000001bf07077824 */ /* 0x000fe200078e02ff */
[----:B------:R-:W-:Y:S02]  /*a5e0*/  IADD3 R6, P2, R24, R26, RZ ;  /* 0x0000001a18067210 */ /* 0x000fe40007f5e0ff */
[----:B------:R-:W-:Y:S02]  /*a5f0*/  MOV R29, c[0x0][0x198] ;  /* 0x00006600001d7a02 */ /* 0x000fe40000000f00 */
[----:B------:R-:W-:Y:S01]  /*a600*/  LEA.HI.X.SX32 R7, R7, R27, 0x1, P2 ;  /* 0x0000001b07077211 */ /* 0x000fe200010f0eff */
[----:B------:R-:W-:Y:S01]  /*a610*/  IMAD.MOV.U32 R5, RZ, RZ, c[0x0][0x198] ;  /* 0x00006600ff057624 */ /* 0x000fe200078e00ff */
[----:B------:R-:W-:Y:S01]  /*a620*/  MOV R24, c[0x0][0x198] ;  /* 0x0000660000187a02 */ /* 0x000fe20000000f00 */
[----:B------:R-:W-:Y:S02]  /*a630*/  IMAD R29, R29, 0x386, RZ ;  /* 0x000003861d1d7824 */ /* 0x000fe400078e02ff */
[----:B------:R-:W-:-:S02]  /*a640*/  IMAD R5, R5, 0x38a, RZ ;  /* 0x0000038a05057824 */ /* 0x000fc400078e02ff */
[----:B------:R-:W-:Y:S01]  /*a650*/  IMAD R24, R24, 0x388, RZ ;  /* 0x0000038818187824 */ /* 0x000fe200078e02ff */
[-C--:B------:R-:W-:Y:S02]  /*a660*/  IADD3 R28, P3, R29, R26.reuse, RZ ;  /* 0x0000001a1d1c7210 */ /* 0x080fe40007f7e0ff */
[-C--:B------:R-:W-:Y:S02]  /*a670*/  IADD3 R4, P6, R5, R26.reuse, RZ ;  /* 0x0000001a05047210 */ /* 0x080fe40007fde0ff */
[----:B------:R-:W-:Y:S01]  /*a680*/  IADD3 R10, P5, R24, R26, RZ ;  /* 0x0000001a180a7210 */ /* 0x000fe20007fbe0ff */
[----:B------:R-:W-:-:S04]  /*a690*/  IMAD.MOV.U32 R24, RZ, RZ, c[0x0][0x198] ;  /* 0x00006600ff187624 */ /* 0x000fc800078e00ff */
[----:B------:R-:W-:Y:S01]  /*a6a0*/  IMAD R24, R24, 0x38c, RZ ;  /* 0x0000038c18187824 */ /* 0x000fe200078e02ff */
[----:B--2---:R-:W-:Y:S02]  /*a6b0*/  LEA.HI.X.SX32 R21, R15, R27, 0x1, P0 ;  /* 0x0000001b0f157211 */ /* 0x004fe400000f0eff */
[----:B------:R-:W-:-:S05]  /*a6c0*/  MOV R15, c[0x0][0x198] ;  /* 0x00006600000f7a02 */ /* 0x000fca0000000f00 */
[----:B------:R-:W-:Y:S01]  /*a6d0*/  IMAD R15, R15, 0x38e, RZ ;  /* 0x0000038e0f0f7824 */ /* 0x000fe200078e02ff */
[----:B------:R-:W-:Y:S04]  /*a6e0*/  STL.64 [R1+0xc98], R20 ;  /* 0x000c981401007387 */ /* 0x000fe80000100a00 */
[----:B------:R0:W-:Y:S02]  /*a6f0*/  STL.64 [R1+0xd98], R8 ;  /* 0x000d980801007387 */ /* 0x0001e40000100a00 */
[----:B0-----:R-:W-:Y:S01]  /*a700*/  IADD3 R8, P1, R15, R26, RZ ;  /* 0x0000001a0f087210 */ /* 0x001fe20007f3e0ff */
[----:B------:R-:W-:-:S04]  /*a710*/  IMAD.MOV.U32 R15, RZ, RZ, c[0x0][0x198] ;  /* 0x00006600ff0f7624 */ /* 0x000fc800078e00ff */
[----:B------:R-:W-:Y:S01]  /*a720*/  IMAD R15, R15, 0x398, RZ ;  /* 0x000003980f0f7824 */ /* 0x000fe200078e02ff */
[----:B---3--:R-:W-:Y:S02]  /*a730*/  LEA.HI.X.SX32 R17, R19, R27, 0x1, P4 ;  /* 0x0000001b13117211 */ /* 0x008fe400020f0eff */
        /* <DEDUP_REMOVED lines=12> */
[----:B------:R0:W-:Y:S01]  /*a800*/  STL.64 [R1+0xca0], R10 ;  /* 0x000ca00a01007387 */ /* 0x0001e20000100a00 */
[----:B------:R-:W-:Y:S01]  /*a810*/  IADD3 R20, P0, R24, R26, RZ ;  /* 0x0000001a18147210 */ /* 0x000fe20007f1e0ff */
[----:B0-----:R-:W-:-:S04]  /*a820*/  IMAD.MOV.U32 R11, RZ, RZ, c[0x0][0x198] ;  /* 0x00006600ff0b7624 */ /* 0x001fc800078e00ff */
[----:B------:R-:W-:Y:S01]  /*a830*/  IMAD R11, R11, 0x1c7, RZ ;  /* 0x000001c70b0b7824 */ /* 0x000fe200078e02ff */
[-C--:B------:R-:W-:Y:S02]  /*a840*/  LEA.HI.X.SX32 R21, R14, R27.reuse, 0x1, P0 ;  /* 0x0000001b0e157211 */ /* 0x080fe400000f0eff */
[----:B------:R-:W-:Y:S02]  /*a850*/  MOV R24, c[0x0][0x198] ;  /* 0x0000660000187a02 */ /* 0x000fe40000000f00 */
[----:B------:R-:W-:Y:S01]  /*a860*/  LEA.HI.X.SX32 R9, R11, R27, 0x1, P1 ;  /* 0x0000001b0b097211 */ /* 0x000fe200008f0eff */
[----:B------:R-:W-:Y:S02]  /*a870*/  STL.64 [R1+0xea8], R20 ;  /* 0x000ea81401007387 */ /* 0x000fe40000100a00 */
[----:B------:R-:W-:Y:S02]  /*a880*/  IMAD R24, R24, 0x396, RZ ;  /* 0x0000039618187824 */ /* 0x000fe400078e02ff */
[----:B------:R0:W-:Y:S03]  /*a890*/  STL.64 [R1+0xf70], R8 ;  /* 0x000f700801007387 */ /* 0x0001e60000100a00 */
[----:B------:R-:W-:-:S02]  /*a8a0*/  IADD3 R16, P4, R24, R26, RZ ;  /* 0x0000001a18107210 */ /* 0x000fc40007f9e0ff */
[----:B0-----:R-:W-:-:S05]  /*a8b0*/  MOV R8, c[0x0][0x198] ;  /* 0x0000660000087a02 */ /* 0x001fca0000000f00 */
[----:B------:R-:W-:-:S05]  /*a8c0*/  IMAD R8, R8, 0x1cb, RZ ;  /* 0x000001cb08087824 */ /* 0x000fca00078e02ff */
[----:B------:R-:W-:-:S05]  /*a8d0*/  LEA.HI.X.SX32 R17, R8, R27, 0x1, P4 ;  /* 0x0000001b08117211 */ /* 0x000fca00020f0eff */
[----:B------:R0:W-:Y:S04]  /*a8e0*/  STL.64 [R1+0xba0], R16 ;  /* 0x000ba01001007387 */ /* 0x0001e80000100a00 */
[----:B0-----:R-:W2:Y:S01]  /*a8f0*/  LDL.LU.64 R16, [R1+0x1cb8] ;  /* 0x001cb80001107983 */ /* 0x001ea20000300a00 */
[----:B------:R-:W-:Y:S01]  /*a900*/  MOV R21, c[0x0][0x198] ;  /* 0x0000660000157a02 */ /* 0x000fe20000000f00 */
[----:B------:R-:W-:-:S04]  /*a910*/  IMAD.MOV.U32 R24, RZ, RZ, c[0x0][0x198] ;  /* 0x00006600ff187624 */ /* 0x000fc800078e00ff */
[----:B------:R-:W-:Y:S02]  /*a920*/  IMAD R21, R21, 0x1cc, RZ ;  /* 0x000001cc15157824 */ /* 0x000fe400078e02ff */
[----:B------:R-:W-:-:S03]  /*a930*/  IMAD R24, R24, 0x39a, RZ ;  /* 0x0000039a18187824 */ /* 0x000fc600078e02ff */
[----:B------:R-:W-:Y:S01]  /*a940*/  LEA.HI.X.SX32 R7, R21, R27, 0x1, P2 ;  /* 0x0000001b15077211 */ /* 0x000fe200010f0eff */
[----:B------:R-:W-:Y:S01]  /*a950*/  IMAD.MOV.U32 R19, RZ, RZ, c[0x0][0x198] ;  /* 0x00006600ff137624 */ /* 0x000fe200078e00ff */
[----:B------:R-:W-:-:S03]  /*a960*/  IADD3 R28, P3, R24, R26, RZ ;  /* 0x0000001a181c7210 */ /* 0x000fc60007f7e0ff */
[----:B------:R0:W-:Y:S01]  /*a970*/  STL.64 [R1+0xca8], R6 ;  /* 0x000ca80601007387 */ /* 0x0001e20000100a00 */
[----:B------:R-:W-:Y:S02]  /*a980*/  IMAD R19, R19, 0x39c, RZ ;  /* 0x0000039c13137824 */ /* 0x000fe400078e02ff */
[----:B------:R-:W-:Y:S01]  /*a990*/  IMAD.MOV.U32 R24, RZ, RZ, c[0x0][0x198] ;  /* 0x00006600ff187624 */ /* 0x000fe200078e00ff */
[----:B0-----:R-:W-:-:S03]  /*a9a0*/  MOV R6, c[0x0][0x198] ;  /* 0x0000660000067a02 */ /* 0x001fc60000000f00 */
[----:B------:R-:W-:Y:S01]  /*a9b0*/  IMAD R24, R24, 0x39e, RZ ;  /* 0x0000039e18187824 */ /* 0x000fe200078e02ff */
[----:B------:R-:W-:Y:S01]  /*a9c0*/  IADD3 R18, P5, R19, R26, RZ ;  /* 0x0000001a13127210 */ /* 0x000fe20007fbe0ff */
[----:B------:R-:W-:-:S03]  /*a9d0*/  IMAD R6, R6, 0x1cd, RZ ;  /* 0x000001cd06067824 */ /* 0x000fc600078e02ff */
[-C--:B------:R-:W-:Y:S02]  /*a9e0*/  IADD3 R4, P6, R24, R26.reuse, RZ ;  /* 0x0000001a18047210 */ /* 0x080fe40007fde0ff */
[----:B------:R-:W-:Y:S02]  /*a9f0*/  MOV R15, c[0x0][0x198] ;  /* 0x00006600000f7a02 */ /* 0x000fe40000000f00 */
[----:B------:R-:W-:Y:S02]  /*aa00*/  LEA.HI.X.SX32 R29, R6, R27, 0x1, P3 ;  /* 0x0000001b061d7211 */ /* 0x000fe400018f0eff */
[----:B------:R-:W-:Y:S01]  /*aa10*/  MOV R24, c[0x0][0x198] ;  /* 0x0000660000187a02 */ /* 0x000fe20000000f00 */
[----:B------:R-:W-:Y:S02]  /*aa20*/  IMAD R15, R15, 0x3a6, RZ ;  /* 0x000003a60f0f7824 */ /* 0x000fe400078e02ff */
[----:B------:R-:W-:Y:S02]  /*aa30*/  STL.64 [R1+0xda8], R28 ;  /* 0x000da81c01007387 */ /* 0x000fe40000100a00 */
[----:B------:R-:W-:Y:S01]  /*aa40*/  IMAD R24, R24, 0x3a8, RZ ;  /* 0x000003a818187824 */ /* 0x000fe200078e02ff */
[----:B------:R-:W-:-:S04]  /*aa50*/  IADD3 R14, P0, R15, R26, RZ ;  /* 0x0000001a0f0e7210 */ /* 0x000fc80007f1e0ff */
[----:B------:R-:W-:Y:S02]  /*aa60*/  IADD3 R10, P1, R24, R26, RZ ;  /* 0x0000001a180a7210 */ /* 0x000fe40007f3e0ff */
[----:B--2---:R-:W-:Y:S01]  /*aa70*/  LEA.HI.X.SX32 R19, R17, R27, 0x1, P5 ;  /* 0x0000001b11137211 */ /* 0x004fe200028f0eff */
[----:B------:R-:W-:-:S04]  /*aa80*/  IMAD.MOV.U32 R17, RZ, RZ, c[0x0][0x198] ;  /* 0x00006600ff117624 */ /* 0x000fc800078e00ff */
[----:B------:R0:W-:Y:S01]  /*aa90*/  STL.64 [R1+0xeb0], R18 ;  /* 0x000eb01201007387 */ /* 0x0001e20000100a00 */
[----:B------:R-:W-:Y:S01]  /*aaa0*/  IMAD R17, R17, 0x1cf, RZ ;  /* 0x000001cf11117824 */ /* 0x000fe200078e02ff */
[----:B------:R-:W-:Y:S01]  /*aab0*/  LEA.HI.X.SX32 R11, R16, R27, 0x1, P1 ;  /* 0x0000001b100b7211 */ /* 0x000fe200008f0eff */
[----:B0-----:R-:W-:-:S04]  /*aac0*/  IMAD.MOV.U32 R19, RZ, RZ, c[0x0][0x198] ;  /* 0x00006600ff137624 */ /* 0x001fc800078e00ff */
[----:B------:R-:W-:Y:S01]  /*aad0*/  IMAD R19, R19, 0x1d3, RZ ;  /* 0x000001d313137824 */ /* 0x000fe200078e02ff */
[----:B------:R-:W-:-:S04]  /*aae0*/  LEA.HI.X.SX32 R5, R17, R27, 0x1, P6 ;  /* 0x0000001b11057211 */ /* 0x000fc800030f0eff */
[----:B------:R-:W-:Y:S01]  /*aaf0*/  LEA.HI.X.SX32 R15, R19, R27, 0x1, P0 ;  /* 0x0000001b130f7211 */ /* 0x000fe200000f0eff */
[----:B------:R-:W-:Y:S04]  /*ab00*/  STL.64 [R1+0xf78], R4 ;  /* 0x000f780401007387 */ /* 0x000fe80000100a00 */
[----:B------:R-:W-:Y:S04]  /*ab10*/  STL.64 [R1+0xba8], R14 ;  /* 0x000ba80e01007387 */ /* 0x000fe80000100a00 */
[----:B------:R0:W-:Y:S04]  /*ab20*/  STL.64 [R1+0xcb0], R10 ;  /* 0x000cb00a01007387 */ /* 0x0001e80000100a00 */
[----:B0-----:R-:W2:Y:S01]  /*ab30*/  LDL.LU R10, [R1+0x1cb0] ;  /* 0x001cb000010a7983 */ /* 0x001ea20000300800 */
[----:B------:R-:W-:-:S02]  /*ab40*/  IMAD.MOV.U32 R9, RZ, RZ, c[0x0][0x198] ;  /* 0x00006600ff097624 */ /* 0x000fc400078e00ff */
[----:B------:R-:W-:Y:S02]  /*ab50*/  IMAD.MOV.U32 R24, RZ, RZ, c[0x0][0x198] ;  /* 0x00006600ff187624 */ /* 0x000fe400078e00ff */
[----:B------:R-:W-:Y:S02]  /*ab60*/  IMAD R9, R9, 0x3aa, RZ ;  /* 0x000003aa09097824 */ /* 0x000fe400078e02ff */
[----:B------:R-:W-:Y:S02]  /*ab70*/  IMAD.MOV.U32 R15, RZ, RZ, c[0x0][0x198] ;  /* 0x00006600ff0f7624 */ /* 0x000fe400078e00ff */
[----:B------:R-:W-:Y:S01]  /*ab80*/  IMAD R24, R24, 0x3ac, RZ ;  /* 0x000003ac18187824 */ /* 0x000fe200078e02ff */
[----:B------:R-:W-:Y:S01]  /*ab90*/  IADD3 R8, P4, R9, R26, RZ ;  /* 0x0000001a09087210 */ /* 0x000fe20007f9e0ff */
[----:B------:R-:W-:-:S03]  /*aba0*/  IMAD R15, R15, 0x1d5, RZ ;  /* 0x000001d50f0f7824 */ /* 0x000fc600078e02ff */
[----:B------:R-:W-:Y:S02]  /*abb0*/  IADD3 R20, P2, R24, R26, RZ ;  /* 0x0000001a18147210 */ /* 0x000fe40007f5e0ff */
[----:B------:R-:W-:-:S05]  /*abc0*/  LEA.HI.X.SX32 R9, R15, R27, 0x1, P4 ;  /* 0x0000001b0f097211 */ /* 0x000fca00020f0eff */
[----:B------:R-:W-:Y:S01]  /*abd0*/  STL.64 [R1+0xdb0], R8 ;  /* 0x000db00801007387 */ /* 0x000fe20000100a00 */
[----:B--2---:R-:W-:-:S05]  /*abe0*/  LEA.HI.X.SX32 R21, R10, R27, 0x1, P2 ;  /* 0x0000001b0a157211 */ /* 0x004fca00010f0eff */
[----:B------:R0:W-:Y:S04]  /*abf0*/  STL.64 [R1+0xeb8], R20 ;  /* 0x000eb81401007387 */ /* 0x0001e80000100a00 */
[----:B0-----:R-:W2:Y:S01]  /*ac00*/  LDL.LU.64 R20, [R1+0x1ca8] ;  /* 0x001ca80001147983 */ /* 0x001ea20000300a00 */
[----:B------:R-:W-:Y:S01]  /*ac10*/  IMAD.MOV.U32 R7, RZ, RZ, c[0x0][0x198] ;  /* 0x00006600ff077624 */ /* 0x000fe200078e00ff */
[----:B------:R-:W-:Y:S01]  /*ac20*/  MOV R9, c[0x0][0x198] ;  /* 0x0000660000097a02 */ /* 0x000fe20000000f00 */
[----:B------:R-:W-:Y:S02]  /*ac30*/  IMAD.MOV.U32 R24, RZ, RZ, c[0x0][0x198] ;  /* 0x00006600ff187624 */ /* 0x000fe400078e00ff */
[----:B------:R-:W-:Y:S02]  /*ac40*/  IMAD R7, R7, 0x3ae, RZ ;  /* 0x000003ae07077824 */ /* 0x000fe400078e02ff */
[----:B------:R-:W-:-:S02]  /*ac50*/  IMAD R24, R24, 0x3b6, RZ ;  /* 0x000003b618187824 */ /* 0x000fc400078e02ff */
[----:B------:R-:W-:Y:S01]  /*ac60*/  IMAD R9, R9, 0x1d7, RZ ;  /* 0x000001d709097824 */ /* 0x000fe200078e02ff */
[-C--:B------:R-:W-:Y:S02]  /*ac70*/  IADD3 R6, P3, R7, R26.reuse, RZ ;  /* 0x0000001a07067210 */ /* 0x080fe40007f7e0ff */
[----:B------:R-:W-:Y:S02]  /*ac80*/  IADD3 R28, P5, R24, R26, RZ ;  /* 0x0000001a181c7210 */ /* 0x000fe40007fbe0ff */
[----:B------:R-:W-:Y:S02]  /*ac90*/  MOV R18, c[0x0][0x198] ;  /* 0x0000660000127a02 */ /* 0x000fe40000000f00 */
[----:B------:R-:W-:Y:S02]  /*aca0*/  MOV R24, c[0x0][0x198] ;  /* 0x0000660000187a02 */ /* 0x000fe40000000f00 */
[----:B------:R-:W-:Y:S01]  /*acb0*/  LEA.HI.X.SX32 R7, R9, R27, 0x1, P3 ;  /* 0x0000001b09077211 */ /* 0x000fe200018f0eff */
[----:B------:R-:W-:-:S02]  /*acc0*/  IMAD R18, R18, 0x3b8, RZ ;  /* 0x000003b812127824 */ /* 0x000fc400078e02ff */
[----:B------:R-:W-:Y:S02]  /*acd0*/  IMAD R24, R24, 0x3ba, RZ ;  /* 0x000003ba18187824 */ /* 0x000fe400078e02ff */
[----:B------:R0:W-:Y:S01]  /*ace0*/  STL.64 [R1+0xf80], R6 ;  /* 0x000f800601007387 */ /* 0x0001e20000100a00 */
[-C--:B------:R-:W-:Y:S02]  /*acf0*/  IADD3 R4, P6, R18, R26.reuse, RZ ;  /* 0x0000001a12047210 */ /* 0x080fe40007fde0ff */
[----:B------:R-:W-:Y:S02]  /*ad00*/  IADD3 R18, P0, R24, R26, RZ ;  /* 0x0000001a18127210 */ /* 0x000fe40007f1e0ff */
[----:B------:R-:W-:Y:S01]  /*ad10*/  MOV R24, c[0x0][0x198] ;  /* 0x0000660000187a02 */ /* 0x000fe20000000f00 */
[----:B0-----:R-:W-:-:S04]  /*ad20*/  IMAD.MOV.U32 R6, RZ, RZ, c[0x0][0x198] ;  /* 0x00006600ff067624 */ /* 0x001fc800078e00ff */
[----:B------:R-:W-:Y:S02]  /*ad30*/  IMAD R6, R6, 0x1db, RZ ;  /* 0x000001db06067824 */ /* 0x000fe400078e02ff */
[----:B------:R-:W-:-:S03]  /*ad40*/  IMAD R24, R24, 0x3be, RZ ;  /* 0x000003be18187824 */ /* 0x000fc600078e02ff */
[----:B------:R-:W-:Y:S02]  /*ad50*/  LEA.HI.X.SX32 R29, R6, R27, 0x1, P5 ;  /* 0x0000001b061d7211 */ /* 0x000fe400028f0eff */
        /* <DEDUP_REMOVED lines=8> */
[----:B------:R-:W-:Y:S02]  /*ade0*/  IMAD R24, R24, 0x3cc, RZ ;  /* 0x000003cc18187824 */ /* 0x000fe400078e02ff */
[----:B------:R-:W-:-:S04]  /*adf0*/  IMAD.MOV.U32 R11, RZ, RZ, c[0x0][0x198] ;  /* 0x00006600ff0b7624 */ /* 0x000fc800078e00ff */
[----:B------:R-:W-:Y:S01]  /*ae00*/  IMAD R11, R11, 0x3c6, RZ ;  /* 0x000003c60b0b7824 */ /* 0x000fe200078e02ff */
[----:B------:R-:W-:-:S04]  /*ae10*/  MOV R7, c[0x0][0x198] ;  /* 0x0000660000077a02 */ /* 0x000fc80000000f00 */
[----:B------:R-:W-:Y:S01]  /*ae20*/  IADD3 R10, P2, R11, R26, RZ ;  /* 0x0000001a0b0a7210 */ /* 0x000fe20007f5e0ff */
[----:B------:R-:W-:-:S05]  /*ae30*/  IMAD R7, R7, 0x3ca, RZ ;  /* 0x000003ca07077824 */ /* 0x000fca00078e02ff */
[----:B------:R-:W-:Y:S02]  /*ae40*/  IADD3 R6, P5, R7, R26, RZ ;  /* 0x0000001a07067210 */ /* 0x000fe40007fbe0ff */
[----:B--2---:R-:W-:-:S05]  /*ae50*/  LEA.HI.X.SX32 R5, R20, R27, 0x1, P6 ;  /* 0x0000001b14057211 */ /* 0x004fca00030f0eff */
[----:B------:R-:W-:Y:S04]  /*ae60*/  STL.64 [R1+0xcb8], R4 ;  /* 0x000cb80401007387 */ /* 0x000fe80000100a00 */
[----:B------:R0:W-:Y:S01]  /*ae70*/  STL.64 [R1+0xbb0], R28 ;  /* 0x000bb01c01007387 */ /* 0x0001e20000100a00 */
[----:B------:R-:W-:Y:S01]  /*ae80*/  IMAD.MOV.U32 R20, RZ, RZ, c[0x0][0x198] ;  /* 0x00006600ff147624 */ /* 0x000fe200078e00ff */
[----:B0-----:R-:W-:-:S05]  /*ae90*/  MOV R29, c[0x0][0x198] ;  /* 0x00006600001d7a02 */ /* 0x001fca0000000f00 */
[----:B------:R-:W-:Y:S02]  /*aea0*/  IMAD R29, R29, 0x1dd, RZ ;  /* 0x000001dd1d1d7824 */ /* 0x000fe400078e02ff */
[----:B------:R-:W-:-:S03]  /*aeb0*/  IMAD R20, R20, 0x3ce, RZ ;  /* 0x000003ce14147824 */ /* 0x000fc600078e02ff */
[----:B------:R-:W-:Y:S01]  /*aec0*/  LEA.HI.X.SX32 R19, R29, R27, 0x1, P0 ;  /* 0x0000001b1d137211 */ /* 0x000fe200000f0eff */
[----:B------:R-:W-:-:S04]  /*aed0*/  IMAD.MOV.U32 R29, RZ, RZ, c[0x0][0x198] ;  /* 0x00006600ff1d7624 */ /* 0x000fc800078e00ff */
[----:B------:R0:W-:Y:S01]  /*aee0*/  STL.64 [R1+0xdb8], R18 ;  /* 0x000db81201007387 */ /* 0x0001e20000100a00 */
[----:B------:R-:W-:Y:S01]  /*aef0*/  IMAD R29, R29, 0x1df, RZ ;  /* 0x000001df1d1d7824 */ /* 0x000fe200078e02ff */
[-C--:B------:R-:W-:Y:S01]  /*af00*/  IADD3 R4, P6, R24, R26.reuse, RZ ;  /* 0x0000001a18047210 */ /* 0x080fe20007fde0ff */
[----:B------:R-:W-:Y:S01]  /*af10*/  IMAD.MOV.U32 R24, RZ, RZ, c[0x0][0x198] ;  /* 0x00006600ff187624 */ /* 0x000fe200078e00ff */
[-C--:B------:R-:W-:Y:S01]  /*af20*/  LEA.HI.X.SX32 R17, R21, R27.reuse, 0x1, P1 ;  /* 0x0000001b15117211 */ /* 0x080fe200008f0eff */
[----:B------:R-:W-:Y:S01]  /*af30*/  IMAD.MOV.U32 R21, RZ, RZ, c[0x0][0x198] ;  /* 0x00006600ff157624 */ /* 0x000fe200078e00ff */
[----:B------:R-:W-:Y:S02]  /*af40*/  LEA.HI.X.SX32 R15, R29, R27, 0x1, P4 ;  /* 0x0000001b1d0f7211 */ /* 0x000fe400020f0eff */
[----:B0-----:R-:W-:Y:S02]  /*af50*/  IADD3 R18, P0, R20, R26, RZ ;  /* 0x0000001a14127210 */ /* 0x001fe40007f1e0ff */
[----:B------:R-:W-:Y:S01]  /*af60*/  MOV R20, c[0x0][0x198] ;  /* 0x0000660000147a02 */ /* 0x000fe20000000f00 */
[----:B------:R-:W-:Y:S01]  /*af70*/  IMAD.MOV.U32 R29, RZ, RZ, c[0x0][0x198] ;  /* 0x00006600ff1d7624 */ /* 0x000fe200078e00ff */
[----:B------:R0:W-:Y:S03]  /*af80*/  STL.64 [R1+0xec0], R16 ;  /* 0x000ec01001007387 */ /* 0x0001e60000100a00 */
[----:B------:R-:W-:Y:S01]  /*af90*/  IMAD R20, R20, 0x3d8, RZ ;  /* 0x000003d814147824 */ /* 0x000fe200078e02ff */
[----:B------:R1:W-:Y:S01]  /*afa0*/  STL.64 [R1+0xf88], R14 ;  /* 0x000f880e01007387 */ /* 0x0003e20000100a00 */
[----:B------:R-:W-:-:S02]  /*afb0*/  IMAD R24, R24, 0x3d6, RZ ;  /* 0x000003d618187824 */ /* 0x000fc400078e02ff */
[----:B------:R-:W-:Y:S02]  /*afc0*/  IMAD R21, R21, 0x1e3, RZ ;  /* 0x000001e315157824 */ /* 0x000fe400078e02ff */
[----:B------:R-:W-:Y:S01]  /*afd0*/  IMAD R29, R29, 0x1e4, RZ ;  /* 0x000001e41d1d7824 */ /* 0x000fe200078e02ff */
[-C--:B0-----:R-:W-:Y:S02]  /*afe0*/  IADD3 R16, P1, R24, R26.reuse, RZ ;  /* 0x0000001a18107210 */ /* 0x081fe40007f3e0ff */
[----:B-1----:R-:W-:Y:S02]  /*aff0*/  IADD3 R14, P4, R20, R26, RZ ;  /* 0x0000001a140e7210 */ /* 0x002fe40007f9e0ff */
[----:B------:R-:W-:Y:S02]  /*b000*/  MOV R20, c[0x0][0x198] ;  /* 0x0000660000147a02 */ /* 0x000fe40000000f00 */
[----:B------:R-:W-:Y:S02]  /*b010*/  MOV R24, c[0x0][0x198] ;  /* 0x0000660000187a02 */ /* 0x000fe40000000f00 */
[-C--:B------:R-:W-:Y:S01]  /*b020*/  LEA.HI.X.SX32 R11, R21, R27.reuse, 0x1, P2 ;  /* 0x0000001b150b7211 */ /* 0x080fe200010f0eff */
[----:B------:R-:W-:Y:S01]  /*b030*/  IMAD.MOV.U32 R21, RZ, RZ, c[0x0][0x198] ;  /* 0x00006600ff157624 */ /* 0x000fe200078e00ff */
[----:B------:R-:W-:Y:S01]  /*b040*/  LEA.HI.X.SX32 R9, R29, R27, 0x1, P3 ;  /* 0x0000001b1d097211 */ /* 0x000fe200018f0eff */
[----:B------:R-:W-:-:S02]  /*b050*/  IMAD R20, R20, 0x3dc, RZ ;  /* 0x000003dc14147824 */ /* 0x000fc400078e02ff */
[----:B------:R-:W-:Y:S01]  /*b060*/  IMAD R24, R24, 0x3da, RZ ;  /* 0x000003da18187824 */ /* 0x000fe200078e02ff */
[----:B------:R0:W-:Y:S01]  /*b070*/  STL.64 [R1+0xbb8], R10 ;  /* 0x000bb80a01007387 */ /* 0x0001e20000100a00 */
[----:B------:R-:W-:-:S03]  /*b080*/  IMAD R21, R21, 0x1e5, RZ ;  /* 0x000001e515157824 */ /* 0x000fc600078e02ff */
[----:B------:R1:W-:Y:S01]  /*b090*/  STL.64 [R1+0xcc0], R8 ;  /* 0x000cc00801007387 */ /* 0x0003e20000100a00 */
[-C--:B------:R-:W-:Y:S02]  /*b0a0*/  LEA.HI.X.SX32 R5, R2, R27.reuse, 0x1, P6 ;  /* 0x0000001b02057211 */ /* 0x080fe400030f0eff */
[----:B------:R-:W-:Y:S02]  /*b0b0*/  LEA.HI.X.SX32 R7, R21, R27, 0x1, P5 ;  /* 0x0000001b15077211 */ /* 0x000fe400028f0eff */
[-C--:B0-----:R-:W-:Y:S02]  /*b0c0*/  IADD3 R10, P2, R24, R26.reuse, RZ ;  /* 0x0000001a180a7210 */ /* 0x081fe40007f5e0ff */
[----:B-1----:R-:W-:Y:S02]  /*b0d0*/  IADD3 R8, P3, R20, R26, RZ ;  /* 0x0000001a14087210 */ /* 0x002fe40007f7e0ff */
[----:B------:R-:W-:Y:S02]  /*b0e0*/  MOV R20, c[0x0][0x198] ;  /* 0x0000660000147a02 */ /* 0x000fe40000000f00 */
[----:B------:R-:W-:-:S03]  /*b0f0*/  MOV R24, c[0x0][0x198] ;  /* 0x0000660000187a02 */ /* 0x000fc60000000f00 */
[----:B------:R-:W-:Y:S01]  /*b100*/  IMAD R20, R20, 0x3e6, RZ ;  /* 0x000003e614147824 */ /* 0x000fe200078e02ff */
[----:B------:R0:W-:Y:S01]  /*b110*/  STL.64 [R1+0xdc0], R6 ;  /* 0x000dc00601007387 */ /* 0x0001e20000100a00 */
[----:B------:R-:W-:Y:S02]  /*b120*/  IMAD R24, R24, 0x3de, RZ ;  /* 0x000003de18187824 */ /* 0x000fe400078e02ff */
[----:B------:R-:W-:Y:S01]  /*b130*/  IMAD.MOV.U32 R21, RZ, RZ, c[0x0][0x198] ;  /* 0x00006600ff157624 */ /* 0x000fe200078e00ff */
[----:B------:R1:W-:Y:S03]  /*b140*/  STL.64 [R1+0xec8], R4 ;  /* 0x000ec80401007387 */ /* 0x0003e60000100a00 */
[----:B------:R-:W-:Y:S01]  /*b150*/  IMAD R21, R21, 0x1e7, RZ ;  /* 0x000001e715157824 */ /* 0x000fe200078e02ff */
[-C--:B0-----:R-:W-:Y:S02]  /*b160*/  IADD3 R6, P5, R24, R26.reuse, RZ ;  /* 0x0000001a18067210 */ /* 0x081fe40007fbe0ff */
[----:B-1----:R-:W-:-:S02]  /*b170*/  IADD3 R4, P6, R20, R26, RZ ;  /* 0x0000001a14047210 */ /* 0x002fc40007fde0ff */
[----:B------:R-:W-:Y:S02]  /*b180*/  MOV R20, c[0x0][0x198] ;  /* 0x0000660000147a02 */ /* 0x000fe40000000f00 */
[----:B------:R-:W-:Y:S02]  /*b190*/  MOV R24, c[0x0][0x198] ;  /* 0x0000660000187a02 */ /* 0x000fe40000000f00 */
[-C--:B------:R-:W-:Y:S01]  /*b1a0*/  LEA.HI.X.SX32 R19, R21, R27.reuse, 0x1, P0 ;  /* 0x0000001b15137211 */ /* 0x080fe200000f0eff */
[----:B------:R-:W-:Y:S02]  /*b1b0*/  IMAD R20, R20, 0x1eb, RZ ;  /* 0x000001eb14147824 */ /* 0x000fe400078e02ff */
[----:B------:R-:W-:Y:S02]  /*b1c0*/  IMAD.MOV.U32 R21, RZ, RZ, c[0x0][0x198] ;  /* 0x00006600ff157624 */ /* 0x000fe400078e00ff */
[----:B------:R-:W-:Y:S01]  /*b1d0*/  IMAD R24, R24, 0x3e8, RZ ;  /* 0x000003e818187824 */ /* 0x000fe200078e02ff */
[-C--:B------:R-:W-:Y:S01]  /*b1e0*/  LEA.HI.X.SX32 R17, R20, R27.reuse, 0x1, P1 ;  /* 0x0000001b14117211 */ /* 0x080fe200008f0eff */
[----:B------:R-:W-:Y:S01]  /*b1f0*/  IMAD R21, R21, 0x3ea, RZ ;  /* 0x000003ea15157824 */ /* 0x000fe200078e02ff */
[----:B------:R0:W-:Y:S01]  /*b200*/  STL.64 [R1+0xf90], R18 ;  /* 0x000f901201007387 */ /* 0x0001e20000100a00 */
[----:B------:R-:W-:-:S03]  /*b210*/  LEA.HI.X.SX32 R15, R22, R27, 0x1, P4 ;  /* 0x0000001b160f7211 */ /* 0x000fc600020f0eff */
[----:B------:R1:W-:Y:S01]  /*b220*/  STL.64 [R1+0xbc0], R16 ;  /* 0x000bc01001007387 */ /* 0x0003e20000100a00 */
[-C--:B0-----:R-:W-:Y:S01]  /*b230*/  IADD3 R18, P0, R24, R26.reuse, RZ ;  /* 0x0000001a18127210 */ /* 0x081fe20007f1e0ff */
[----:B------:R-:W-:Y:S01]  /*b240*/  IMAD.MOV.U32 R24, RZ, RZ, c[0x0][0x198] ;  /* 0x00006600ff187624 */ /* 0x000fe200078e00ff */
[----:B-1----:R-:W-:Y:S01]  /*b250*/  IADD3 R16, P1, R21, R26, RZ ;  /* 0x0000001a15107210 */ /* 0x002fe20007f3e0ff */
[----:B------:R-:W-:Y:S02]  /*b260*/  IMAD.MOV.U32 R21, RZ, RZ, c[0x0][0x198] ;  /* 0x00006600ff157624 */ /* 0x000fe400078e00ff */
[----:B------:R-:W-:Y:S01]  /*b270*/  IMAD R24, R24, 0x3ec, RZ ;  /* 0x000003ec18187824 */ /* 0x000fe200078e02ff */
[----:B------:R0:W-:Y:S01]  /*b280*/  STL.64 [R1+0xcc8], R14 ;  /* 0x000cc80e01007387 */ /* 0x0001e20000100a00 */
[----:B------:R-:W-:Y:S01]  /*b290*/  IMAD R21, R21, 0x1ed, RZ ;  /* 0x000001ed15157824 */ /* 0x000fe200078e02ff */
[----:B------:R-:W-:Y:S02]  /*b2a0*/  LEA.HI.X.SX32 R9, R23, R27, 0x1, P3 ;  /* 0x0000001b17097211 */ /* 0x000fe400018f0eff */
[----:B------:R-:W-:-:S02]  /*b2b0*/  MOV R23, c[0x0][0x198] ;  /* 0x0000660000177a02 */ /* 0x000fc40000000f00 */
[----:B------:R-:W-:Y:S02]  /*b2c0*/  LEA.HI.X.SX32 R11, R21, R27, 0x1, P2 ;  /* 0x0000001b150b7211 */ /* 0x000fe400010f0eff */
[----:B------:R-:W-:Y:S02]  /*b2d0*/  MOV R21, c[0x0][0x198] ;  /* 0x0000660000157a02 */ /* 0x000fe40000000f00 */
[----:B0-----:R-:W-:Y:S02]  /*b2e0*/  IADD3 R14, P4, R24, R26, RZ ;  /* 0x0000001a180e7210 */ /* 0x001fe40007f9e0ff */
[----:B------:R-:W-:Y:S01]  /*b2f0*/  MOV R24, c[0x0][0x198] ;  /* 0x0000660000187a02 */ /* 0x000fe20000000f00 */
[----:B------:R-:W-:Y:S01]  /*b300*/  STL.64 [R1+0xdc8], R10 ;  /* 0x000dc80a01007387 */ /* 0x000fe20000100a00 */
[----:B------:R-:W-:-:S03]  /*b310*/  IMAD R21, R21, 0x1ef, RZ ;  /* 0x000001ef15157824 */ /* 0x000fc600078e02ff */
[----:B------:R-:W-:Y:S01]  /*b320*/  IMAD R24, R24, 0x3f6, RZ ;  /* 0x000003f618187824 */ /* 0x000fe200078e02ff */
[----:B------:R0:W-:Y:S01]  /*b330*/  STL.64 [R1+0xed0], R8 ;  /* 0x000ed00801007387 */ /* 0x0001e20000100a00 */
[----:B------:R-:W-:Y:S01]  /*b340*/  IMAD R23, R23, 0x1f3, RZ ;  /* 0x000001f317177824 */ /* 0x000fe200078e02ff */
[----:B------:R-:W-:-:S04]  /*b350*/  LEA.HI.X.SX32 R7, R21, R27, 0x1, P5 ;  /* 0x0000001b15077211 */ /* 0x000fc800028f0eff */
[----:B------:R-:W-:Y:S02]  /*b360*/  LEA.HI.X.SX32 R5, R23, R27, 0x1, P6 ;  /* 0x0000001b17057211 */ /* 0x000fe400030f0eff */
[----:B0-----:R-:W-:Y:S01]  /*b370*/  IADD3 R8, P3, R24, R26, RZ ;  /* 0x0000001a18087210 */ /* 0x001fe20007f7e0ff */
[----:B------:R-:W-:Y:S01]  /*b380*/  IMAD.MOV.U32 R24, RZ, RZ, c[0x0][0x198] ;  /* 0x00006600ff187624 */ /* 0x000fe200078e00ff */
[----:B------:R-:W-:-:S03]  /*b390*/  MOV R22, c[0x0][0x198] ;  /* 0x0000660000167a02 */ /* 0x000fc60000000f00 */
[----:B------:R-:W-:Y:S01]  /*b3a0*/  IMAD R24, R24, 0x3fa, RZ ;  /* 0x000003fa18187824 */ /* 0x000fe200078e02ff */
[----:B------:R-:W-:Y:S01]  /*b3b0*/  STL.64 [R1+0xf98], R6 ;  /* 0x000f980601007387 */ /* 0x000fe20000100a00 */
[----:B------:R-:W-:-:S03]  /*b3c0*/  LEA.HI.X.SX32 R19, R13, R27, 0x1, P0 ;  /* 0x0000001b0d137211 */ /* 0x000fc600000f0eff */
[----:B------:R0:W-:Y:S01]  /*b3d0*/  STL.64 [R1+0xbc8], R4 ;  /* 0x000bc80401007387 */ /* 0x0001e20000100a00 */
[----:B------:R-:W-:Y:S01]  /*b3e0*/  IMAD R22, R22, 0x3ee, RZ ;  /* 0x000003ee16167824 */ /* 0x000fe200078e02ff */
[----:B------:R-:W-:Y:S01]  /*b3f0*/  MOV R23, c[0x0][0x198] ;  /* 0x0000660000177a02 */ /* 0x000fe20000000f00 */
[----:B------:R-:W-:Y:S01]  /*b400*/  IMAD.MOV.U32 R13, RZ, RZ, c[0x0][0x198] ;  /* 0x00006600ff0d7624 */ /* 0x000fe200078e00ff */
[-C--:B0-----:R-:W-:Y:S01]  /*b410*/  IADD3 R4, P6, R24, R26.reuse, RZ ;  /* 0x0000001a18047210 */ /* 0x081fe20007fde0ff */
[----:B------:R-:W-:Y:S01]  /*b420*/  IMAD.MOV.U32 R24, RZ, RZ, c[0x0][0x198] ;  /* 0x00006600ff187624 */ /* 0x000fe200078e00ff */
[----:B------:R-:W-:Y:S01]  /*b430*/  IADD3 R10, P2, R22, R26, RZ ;  /* 0x0000001a160a7210 */ /* 0x000fe20007f5e0ff */
[----:B------:R-:W-:Y:S02]  /*b440*/  IMAD R13, R13, 0x1f7, RZ ;  /* 0x000001f70d0d7824 */ /* 0x000fe400078e02ff */
[----:B------:R-:W-:Y:S02]  /*b450*/  IMAD R24, R24, 0x1f5, RZ ;  /* 0x000001f518187824 */ /* 0x000fe400078e02ff */
[----:B------:R-:W-:Y:S01]  /*b460*/  IMAD R23, R23, 0x3fc, RZ ;  /* 0x000003fc17177824 */ /* 0x000fe200078e02ff */
[----:B------:R-:W-:-:S02]  /*b470*/  LEA.HI.X.SX32 R15, R25, R27, 0x1, P4 ;  /* 0x0000001b190f7211 */ /* 0x000fc400020f0eff */
[-C--:B------:R-:W-:Y:S02]  /*b480*/  LEA.HI.X.SX32 R17, R24, R27.reuse, 0x1, P1 ;  /* 0x0000001b18117211 */ /* 0x080fe400008f0eff */
[----:B------:R-:W-:Y:S01]  /*b490*/  LEA.HI.X.SX32 R11, R13, R27, 0x1, P2 ;  /* 0x0000001b0d0b7211 */ /* 0x000fe200010f0eff */
[----:B------:R-:W-:Y:S01]  /*b4a0*/  STL.64 [R1+0xcd0], R18 ;  /* 0x000cd01201007387 */ /* 0x000fe20000100a00 */
[----:B------:R-:W-:-:S03]  /*b4b0*/  IADD3 R2, P0, R23, R26, RZ ;  /* 0x0000001a17027210 */ /* 0x000fc60007f1e0ff */
[----:B------:R-:W-:Y:S04]  /*b4c0*/  STL.64 [R1+0xdd0], R16 ;  /* 0x000dd01001007387 */ /* 0x000fe80000100a00 */
[----:B------:R-:W-:Y:S04]  /*b4d0*/  STL.64 [R1+0xed8], R14 ;  /* 0x000ed80e01007387 */ /* 0x000fe80000100a00 */
[----:B------:R-:W-:Y:S04]  /*b4e0*/  STL.64 [R1+0xfa0], R10 ;  /* 0x000fa00a01007387 */ /* 0x000fe80000100a00 */
[----:B------:R-:W-:Y:S04]  /*b4f0*/  STL [R1+0xee0], R2 ;  /* 0x000ee00201007387 */ /* 0x000fe80000100800 */
[----:B------:R-:W2:Y:S01]  /*b500*/  LDL.LU.64 R28, [R1+0x670] ;  /* 0x00067000011c7983 */ /* 0x000ea20000300a00 */
[----:B------:R-:W-:Y:S01]  /*b510*/  IMAD.MOV.U32 R22, RZ, RZ, c[0x0][0x198] ;  /* 0x00006600ff167624 */ /* 0x000fe200078e00ff */
[----:B------:R-:W-:-:S03]  /*b520*/  MOV R25, c[0x0][0x198] ;  /* 0x0000660000197a02 */ /* 0x000fc60000000f00 */
[----:B------:R-:W-:Y:S02]  /*b530*/  IMAD R22, R22, 0x3f8, RZ ;  /* 0x000003f816167824 */ /* 0x000fe400078e02ff */
[----:B------:R-:W-:-:S03]  /*b540*/  IMAD R25, R25, 0x1fb, RZ ;  /* 0x000001fb19197824 */ /* 0x000fc600078e02ff */
[----:B------:R-:W-:Y:S02]  /*b550*/  IADD3 R6, P5, R22, R26, RZ ;  /* 0x0000001a16067210 */ /* 0x000fe40007fbe0ff */
[-C--:B------:R-:W-:Y:S02]  /*b560*/  LEA.HI.X.SX32 R9, R25, R27.reuse, 0x1, P3 ;  /* 0x0000001b19097211 */ /* 0x080fe400018f0eff */
[----:B------:R-:W-:-:S03]  /*b570*/  LEA.HI.X.SX32 R7, R12, R27, 0x1, P5 ;  /* 0x0000001b0c077211 */ /* 0x000fc600028f0eff */
[----:B------:R-:W-:Y:S04]  /*b580*/  STL.64 [R1+0xbd0], R8 ;  /* 0x000bd00801007387 */ /* 0x000fe80000100a00 */
[----:B--2---:R0:W-:Y:S04]  /*b590*/  STL.64 [R1+0x1c28], R28 ;  /* 0x001c281c01007387 */ /* 0x0041e80000100a00 */
[----:B------:R-:W-:Y:S04]  /*b5a0*/  STL.64 [R1+0xcd8], R6 ;  /* 0x000cd80601007387 */ /* 0x000fe80000100a00 */
[----:B0-----:R-:W2:Y:S01]  /*b5b0*/  LDL.LU.64 R28, [R1+0x318] ;  /* 0x00031800011c7983 */ /* 0x001ea20000300a00 */
[----:B------:R-:W-:-:S04]  /*b5c0*/  IMAD.MOV.U32 R13, RZ, RZ, c[0x0][0x198] ;  /* 0x00006600ff0d7624 */ /* 0x000fc800078e00ff */
[----:B------:R-:W-:-:S05]  /*b5d0*/  IMAD R13, R13, 0x1fd, RZ ;  /* 0x000001fd0d0d7824 */ /* 0x000fca00078e02ff */
[----:B------:R-:W-:-:S05]  /*b5e0*/  LEA.HI.X.SX32 R5, R13, R27, 0x1, P6 ;  /* 0x0000001b0d057211 */ /* 0x000fca00030f0eff */
[----:B------:R-:W-:Y:S04]  /*b5f0*/  STL.64 [R1+0xdd8], R4 ;  /* 0x000dd80401007387 */ /* 0x000fe80000100a00 */
[----:B--2---:R0:W-:Y:S04]  /*b600*/  STL.64 [R1+0x1c30], R28 ;  /* 0x001c301c01007387 */ /* 0x0041e80000100a00 */
[----:B0-----:R-:W2:Y:S04]  /*b610*/  LDL.LU.64 R28, [R1+0x520] ;  /* 0x00052000011c7983 */ /* 0x001ea80000300a00 */
        /* <DEDUP_REMOVED lines=27> */
[----:B------:R-:W2:Y:S01]  /*b7d0*/  LDL.LU.64 R4, [R1+0x510] ;  /* 0x0005100001047983 */ /* 0x000ea20000300a00 */
[----:B0-----:R-:W-:Y:S01]  /*b7e0*/  MOV R28, R2 ;  /* 0x00000002001c7202 */ /* 0x001fe20000000f00 */
[----:B------:R-:W-:-:S02]  /*b7f0*/  IMAD.MOV.U32 R29, RZ, RZ, R3 ;  /* 0x000000ffff1d7224 */ /* 0x000fc400078e0003 */
[----:B------:R-:W3:Y:S04]  /*b800*/  LDL.LU.64 R2, [R1+0x300] ;  /* 0x0003000001027983 */ /* 0x000ee80000300a00 */
[----:B------:R-:W4:Y:S04]  /*b810*/  LDL.LU.64 R6, [R1+0x848] ;  /* 0x0008480001067983 */ /* 0x000f280000300a00 */
[----:B------:R-:W5:Y:S01]  /*b820*/  LDL.LU.64 R8, [R1+0x800] ;  /* 0x0008000001087983 */ /* 0x000f620000300a00 */
[----:B------:R-:W-:-:S03]  /*b830*/  LEA.HI.X.SX32 R29, R0, R27, 0x1, P0 ;  /* 0x0000001b001d7211 */ /* 0x000fc600000f0eff */
[----:B------:R-:W2:Y:S04]  /*b840*/  LDL.LU.64 R10, [R1+0x770] ;  /* 0x00077000010a7983 */ /* 0x000ea80000300a00 */
[----:B------:R-:W2:Y:S04]  /*b850*/  LDL.LU.64 R14, [R1+0x668] ;  /* 0x00066800010e7983 */ /* 0x000ea80000300a00 */
[----:B------:R-:W3:Y:S04]  /*b860*/  LDL.LU.64 R16, [R1+0x500] ;  /* 0x0005000001107983 */ /* 0x000ee80000300a00 */
[----:B------:R-:W3:Y:S04]  /*b870*/  LDL.LU.64 R18, [R1+0x2e8] ;  /* 0x0002e80001127983 */ /* 0x000ee80000300a00 */
[----:B------:R-:W3:Y:S04]  /*b880*/  LDL.LU.64 R20, [R1+0x768] ;  /* 0x0007680001147983 */ /* 0x000ee80000300a00 */
[----:B------:R-:W3:Y:S04]  /*b890*/  LDL.LU.64 R22, [R1+0x658] ;  /* 0x0006580001167983 */ /* 0x000ee80000300a00 */
[----:B------:R-:W3:Y:S04]  /*b8a0*/  LDL.LU.64 R24, [R1+0x4f0] ;  /* 0x0004f00001187983 */ /* 0x000ee80000300a00 */
[----:B------:R-:W3:Y:S04]  /*b8b0*/  LDL.LU.64 R12, [R1+0x2d0] ;  /* 0x0002d000010c7983 */ /* 0x000ee80000300a00 */
[----:B------:R0:W-:Y:S04]  /*b8c0*/  STL [R1+0xee4], R29 ;  /* 0x000ee41d01007387 */ /* 0x0001e80000100800 */
[----:B------:R1:W3:Y:S04]  /*b8d0*/  LDG.E.U16 R0, [R26.64] ;  /* 0x000000061a007981 */ /* 0x0002e8000c1e1500 */
[----:B0-----:R-:W4:Y:S04]  /*b8e0*/  LDL.LU.64 R28, [R1+0x1ca0] ;  /* 0x001ca000011c7983 */ /* 0x001f280000300a00 */
[----:B-1----:R-:W4:Y:S04]  /*b8f0*/  LDL.LU.64 R26, [R1+0x778] ;  /* 0x00077800011a7983 */ /* 0x002f280000300a00 */
[----:B-----5:R2:W5:Y:S04]  /*b900*/  LDG.E.U16 R9, [R8.64] ;  /* 0x0000000608097981 */ /* 0x020568000c1e1500 */
[----:B--2---:R-:W2:Y:S04]  /*b910*/  LDG.E.U16 R8, [R10.64] ;  /* 0x000000060a087981 */ /* 0x004ea8000c1e1500 */
[----:B---3--:R4:W-:Y:S04]  /*b920*/  STL [R1+0xfb4], R0 ;  /* 0x000fb40001007387 */ /* 0x0089e80000100800 */
[----:B----4-:R0:W3:Y:S04]  /*b930*/  LDG.E.U16 R0, [R28.64] ;  /* 0x000000061c007981 */ /* 0x0100e8000c1e1500 */
[----:B0-----:R-:W4:Y:S04]  /*b940*/  LDL.LU.64 R28, [R1+0x1c98] ;  /* 0x001c9800011c7983 */ /* 0x001f280000300a00 */
        /* <DEDUP_REMOVED lines=43> */
[----:B0-----:R0:W3:Y:S04]  /*bc00*/  LDG.E.U16 R0, [R26.64] ;  /* 0x000000061a007981 */ /* 0x0010e8000c1e1500 */
[----:B0-----:R0:W2:Y:S04]  /*bc10*/  LDG.E.U16 R27, [R4.64] ;  /* 0x00000006041b7981 */ /* 0x0010a8000c1e1500 */
[----:B----4-:R1:W4:Y:S04]  /*bc20*/  LDG.E.U16 R26, [R28.64] ;  /* 0x000000061c1a7981 */ /* 0x010328000c1e1500 */
[----:B0-----:R-:W5:Y:S04]  /*bc30*/  LDG.E.U16 R5, [R18.64] ;  /* 0x0000000612057981 */ /* 0x001f68000c1e1500 */
[----:B-1----:R0:W5:Y:S04]  /*bc40*/  LDG.E.U16 R29, [R2.64] ;  /* 0x00000006021d7981 */ /* 0x002168000c1e1500 */
[----:B------:R1:W5:Y:S04]  /*bc50*/  LDG.E.U16 R28, [R6.64] ;  /* 0x00000006061c7981 */ /* 0x000368000c1e1500 */
[----:B------:R-:W5:Y:S04]  /*bc60*/  LDG.E.U16 R4, [R20.64] ;  /* 0x0000000614047981 */ /* 0x000f68000c1e1500 */
[----:B0-----:R-:W5:Y:S04]  /*bc70*/  LDG.E.U16 R3, [R22.64] ;  /* 0x0000000616037981 */ /* 0x001f68000c1e1500 */
[----:B-1----:R-:W5:Y:S04]  /*bc80*/  LDG.E.U16 R7, [R14.64] ;  /* 0x000000060e077981 */ /* 0x002f68000c1e1500 */
[----:B------:R-:W5:Y:S04]  /*bc90*/  LDG.E.U16 R6, [R16.64] ;  /* 0x0000000610067981 */ /* 0x000f68000c1e1500 */
[----:B------:R-:W5:Y:S04]  /*bca0*/  LDG.E.U16 R2, [R24.64] ;  /* 0x0000000618027981 */ /* 0x000f68000c1e1500 */
[----:B---3--:R0:W-:Y:S04]  /*bcb0*/  STL [R1+0x784], R0 ;  /* 0x0007840001007387 */ /* 0x0081e80000100800 */
[----:B--2---:R-:W-:Y:S04]  /*bcc0*/  STL [R1+0x808], R27 ;  /* 0x0008081b01007387 */ /* 0x004fe80000100800 */
[----:B----4-:R1:W-:Y:S04]  /*bcd0*/  STL [R1+0x80c], R26 ;  /* 0x00080c1a01007387 */ /* 0x0103e80000100800 */
[----:B0-----:R-:W2:Y:S04]  /*bce0*/  LDG.E.U16 R0, [R12.64] ;  /* 0x000000060c007981 */ /* 0x001ea8000c1e1500 */
[----:B-1----:R-:W3:Y:S04]  /*bcf0*/  LDL.LU.64 R26, [R1+0x630] ;  /* 0x00063000011a7983 */ /* 0x002ee80000300a00 */
[----:B---3--:R0:W-:Y:S04]  /*bd00*/  STL.64 [R1+0x1ba0], R26 ;  /* 0x001ba01a01007387 */ /* 0x0081e80000100a00 */
[----:B0-----:R-:W3:Y:S04]  /*bd10*/  LDL.LU.64 R26, [R1+0x748] ;  /* 0x00074800011a7983 */ /* 0x001ee80000300a00 */
        /* <DEDUP_REMOVED lines=17> */
[----:B-----5:R-:W-:Y:S04]  /*be30*/  STL [R1+0x780], R29 ;  /* 0x0007801d01007387 */ /* 0x020fe80000100800 */
[----:B0-----:R-:W3:Y:S04]  /*be40*/  LDL.LU.64 R26, [R1+0x4d0] ;  /* 0x0004d000011a7983 */ /* 0x001ee80000300a00 */
[----:B------:R-:W-:Y:S04]  /*be50*/  STL [R1+0x77c], R28 ;  /* 0x00077c1c01007387 */ /* 0x000fe80000100800 */
[----:B---3--:R0:W-:Y:S04]  /*be60*/  STL.64 [R1+0x1bf0], R26 ;  /* 0x001bf01a01007387 */ /* 0x0081e80000100a00 */
[----:B------:R-:W-:Y:S04]  /*be70*/  STL [R1+0x778], R9 ;  /* 0x0007780901007387 */ /* 0x000fe80000100800 */
        /* <DEDUP_REMOVED lines=15> */
[----:B--2---:R-:W-:Y:S04]  /*bf70*/  STL [R1+0x67c], R0 ;  /* 0x00067c0001007387 */ /* 0x004fe80000100800 */
[----:B0-----:R-:W2:Y:S04]  /*bf80*/  LDL.LU.64 R26, [R1+0x650] ;  /* 0x00065000011a7983 */ /* 0x001ea80000300a00 */
[----:B--2---:R0:W-:Y:S04]  /*bf90*/  STL.64 [R1+0x1c18], R26 ;  /* 0x001c181a01007387 */ /* 0x0041e80000100a00 */
[----:B0-----:R-:W2:Y:S04]  /*bfa0*/  LDL.LU.64 R26, [R1+0x760] ;  /* 0x00076000011a7983 */ /* 0x001ea80000300a00 */
[----:B--2---:R0:W-:Y:S04]  /*bfb0*/  STL.64 [R1+0x1c20], R26 ;  /* 0x001c201a01007387 */ /* 0x0041e80000100a00 */
[----:B0-----:R-:W2:Y:S04]  /*bfc0*/  LDL.LU.64 R26, [R1+0x7f8] ;  /* 0x0007f800011a7983 */ /* 0x001ea80000300a00 */
[----:B------:R-:W3:Y:S04]  /*bfd0*/  LDL.LU.64 R28, [R1+0x4b0] ;  /* 0x0004b000011c7983 */ /* 0x000ee80000300a00 */
[----:B------:R-:W4:Y:S04]  /*bfe0*/  LDL.LU.64 R4, [R1+0x270] ;  /* 0x0002700001047983 */ /* 0x000f280000300a00 */
[----:B------:R-:W5:Y:S04]  /*bff0*/  LDL.LU.64 R2, [R1+0x7e8] ;  /* 0x0007e80001027983 */ /* 0x000f680000300a00 */
[----:B------:R-:W3:Y:S04]  /*c000*/  LDL.LU.64 R6, [R1+0x740] ;  /* 0x0007400001067983 */ /* 0x000ee80000300a00 */
[----:B------:R-:W3:Y:S04]  /*c010*/  LDL.LU.64 R8, [R1+0x628] ;  /* 0x0006280001087983 */ /* 0x000ee80000300a00 */
[----:B------:R-:W4:Y:S04]  /*c020*/  LDL.LU.64 R10, [R1+0x4a0] ;  /* 0x0004a000010a7983 */ /* 0x000f280000300a00 */
[----:B------:R-:W4:Y:S04]  /*c030*/  LDL.LU.64 R14, [R1+0x258] ;  /* 0x00025800010e7983 */ /* 0x000f280000300a00 */
[----:B------:R-:W5:Y:S04]  /*c040*/  LDL.LU.64 R16, [R1+0x738] ;  /* 0x0007380001107983 */ /* 0x000f680000300a00 */
[----:B------:R-:W5:Y:S04]  /*c050*/  LDL.LU.64 R18, [R1+0x620] ;  /* 0x0006200001127983 */ /* 0x000f680000300a00 */
[----:B------:R-:W5:Y:S04]  /*c060*/  LDL.LU.64 R20, [R1+0x490] ;  /* 0x0004900001147983 */ /* 0x000f680000300a00 */
[----:B------:R-:W5:Y:S04]  /*c070*/  LDL.LU.64 R22, [R1+0x240] ;  /* 0x0002400001167983 */ /* 0x000f680000300a00 */
[----:B------:R-:W5:Y:S04]  /*c080*/  LDL.LU.64 R24, [R1+0x838] ;  /* 0x0008380001187983 */ /* 0x000f680000300a00 */
[----:B------:R-:W5:Y:S04]  /*c090*/  LDL.LU.64 R12, [R1+0x7e0] ;  /* 0x0007e000010c7983 */ /* 0x000f680000300a00 */
[----:B--2---:R0:W2:Y:S04]  /*c0a0*/  LDG.E.U16 R0, [R26.64] ;  /* 0x000000061a007981 */ /* 0x0040a8000c1e1500 */
[----:B0-----:R-:W5:Y:S04]  /*c0b0*/  LDL.LU.64 R26, [R1+0x1c20] ;  /* 0x001c2000011a7983 */ /* 0x001f680000300a00 */
[----:B---3--:R4:W3:Y:S04]  /*c0c0*/  LDG.E.U16 R9, [R8.64] ;  /* 0x0000000608097981 */ /* 0x0088e8000c1e1500 */
[----:B----4-:R-:W4:Y:S04]  /*c0d0*/  LDG.E.U16 R8, [R10.64] ;  /* 0x000000060a087981 */ /* 0x010f28000c1e1500 */
[----:B--2---:R5:W-:Y:S04]  /*c0e0*/  STL [R1+0x678], R0 ;  /* 0x0006780001007387 */ /* 0x004be80000100800 */
[----:B-----5:R0:W2:Y:S04]  /*c0f0*/  LDG.E.U16 R0, [R26.64] ;  /* 0x000000061a007981 */ /* 0x0200a8000c1e1500 */
[----:B0-----:R-:W5:Y:S04]  /*c100*/  LDL.LU.64 R26, [R1+0x1c18] ;  /* 0x001c1800011a7983 */ /* 0x001f680000300a00 */
        /* <DEDUP_REMOVED lines=47> */
[----:B0-----:R0:W5:Y:S04]  /*c400*/  LDG.E.U16 R27, [R4.64] ;  /* 0x00000006041b7981 */ /* 0x001168000c1e1500 */
[----:B------:R1:W3:Y:S04]  /*c410*/  LDG.E.U16 R26, [R28.64] ;  /* 0x000000061c1a7981 */ /* 0x0002e8000c1e1500 */
[----:B0-----:R-:W4:Y:S04]  /*c420*/  LDG.E.U16 R5, [R18.64] ;  /* 0x0000000612057981 */ /* 0x001f28000c1e1500 */
[----:B-1----:R0:W4:Y:S04]  /*c430*/  LDG.E.U16 R29, [R2.64] ;  /* 0x00000006021d7981 */ /* 0x002128000c1e1500 */
[----:B------:R1:W4:Y:S04]  /*c440*/  LDG.E.U16 R28, [R6.64] ;  /* 0x00000006061c7981 */ /* 0x000328000c1e1500 */
[----:B------:R-:W4:Y:S04]  /*c450*/  LDG.E.U16 R4, [R20.64] ;  /* 0x0000000614047981 */ /* 0x000f28000c1e1500 */
[----:B0-----:R-:W4:Y:S04]  /*c460*/  LDG.E.U16 R3, [R22.64] ;  /* 0x0000000616037981 */ /* 0x001f28000c1e1500 */
[----:B-1----:R-:W4:Y:S04]  /*c470*/  LDG.E.U16 R7, [R14.64] ;  /* 0x000000060e077981 */ /* 0x002f28000c1e1500 */
[----:B------:R-:W4:Y:S04]  /*c480*/  LDG.E.U16 R6, [R16.64] ;  /* 0x0000000610067981 */ /* 0x000f28000c1e1500 */
[----:B------:R-:W4:Y:S04]  /*c490*/  LDG.E.U16 R2, [R24.64] ;  /* 0x0000000618027981 */ /* 0x000f28000c1e1500 */
[----:B--2---:R0:W-:Y:S04]  /*c4a0*/  STL [R1+0x648], R0 ;  /* 0x0006480001007387 */ /* 0x0041e80000100800 */
[----:B-----5:R-:W-:Y:S04]  /*c4b0*/  STL [R1+0x644], R27 ;  /* 0x0006441b01007387 */ /* 0x020fe80000100800 */
[----:B---3--:R1:W-:Y:S04]  /*c4c0*/  STL [R1+0x74c], R26 ;  /* 0x00074c1a01007387 */ /* 0x0083e80000100800 */
        /* <DEDUP_REMOVED lines=21> */
[----:B----4-:R-:W-:Y:S04]  /*c620*/  STL [R1+0x748], R29 ;  /* 0x0007481d01007387 */ /* 0x010fe80000100800 */
        /* <DEDUP_REMOVED lines=221> */
[----:B0-----:R0:W3:Y:S04]  /*d400*/  LDG.E.U16 R29, [R2.64] ;  /* 0x00000006021d7981 */ /* 0x0010e8000c1e1500 */
[----:B------:R4:W3:Y:S04]  /*d410*/  LDG.E.U16 R28, [R6.64] ;  /* 0x00000006061c7981 */ /* 0x0008e8000c1e1500 */
[----:B-1----:R-:W3:Y:S04]  /*d420*/  LDG.E.U16 R5, [R16.64] ;  /* 0x0000000610057981 */ /* 0x002ee8000c1e1500 */
[----:B0-----:R0:W3:Y:S04]  /*d430*/  LDG.E.U16 R2, [R22.64] ;  /* 0x0000000616027981 */ /* 0x0010e8000c1e1500 */
[----:B----4-:R1:W4:Y:S04]  /*d440*/  LDG.E.U16 R6, [R24.64] ;  /* 0x0000000618067981 */ /* 0x010328000c1e1500 */
[----:B------:R-:W3:Y:S04]  /*d450*/  LDG.E.U16 R7, [R14.64] ;  /* 0x000000060e077981 */ /* 0x000ee8000c1e1500 */
[----:B------:R-:W3:Y:S04]  /*d460*/  LDG.E.U16 R4, [R18.64] ;  /* 0x0000000612047981 */ /* 0x000ee8000c1e1500 */
[----:B------:R-:W3:Y:S04]  /*d470*/  LDG.E.U16 R3, [R20.64] ;  /* 0x0000000614037981 */ /* 0x000ee8000c1e1500 */
[----:B--2---:R2:W-:Y:S04]  /*d480*/  STL [R1+0x474], R0 ;  /* 0x0004740001007387 */ /* 0x0045e80000100800 */
[----:B0-----:R-:W3:Y:S04]  /*d490*/  LDL.LU.64 R22, [R1+0xa8] ;  /* 0x0000a80001167983 */ /* 0x001ee80000300a00 */
[----:B--2---:R0:W2:Y:S04]  /*d4a0*/  LDG.E.U16 R0, [R12.64] ;  /* 0x000000060c007981 */ /* 0x0040a8000c1e1500 */
[----:B---3--:R3:W-:Y:S04]  /*d4b0*/  STL.64 [R1+0x1a88], R22 ;  /* 0x001a881601007387 */ /* 0x0087e80000100a00 */
[----:B---3--:R-:W3:Y:S04]  /*d4c0*/  LDL.LU.64 R22, [R1+0x378] ;  /* 0x0003780001167983 */ /* 0x008ee80000300a00 */
[----:B0-----:R-:W2:Y:S04]  /*d4d0*/  LDL.LU.64 R12, [R1+0x558] ;  /* 0x00055800010c7983 */ /* 0x001ea80000300a00 */
[----:B-1----:R-:W2:Y:S04]  /*d4e0*/  LDL.LU.64 R24, [R1+0x360] ;  /* 0x0003600001187983 */ /* 0x002ea80000300a00 */
[----:B------:R-:W-:Y:S04]  /*d4f0*/  STL [R1+0x464], R27 ;  /* 0x0004641b01007387 */ /* 0x000fe80000100800 */
[----:B-----5:R0:W-:Y:S04]  /*d500*/  STL [R1+0x470], R26 ;  /* 0x0004701a01007387 */ /* 0x0201e80000100800 */
[----:B0-----:R-:W5:Y:S04]  /*d510*/  LDL.LU.64 R26, [R1+0x208] ;  /* 0x00020800011a7983 */ /* 0x001f680000300a00 */
[----:B-----5:R0:W-:Y:S04]  /*d520*/  STL.64 [R1+0x1a20], R26 ;  /* 0x001a201a01007387 */ /* 0x0201e80000100a00 */
        /* <DEDUP_REMOVED lines=13> */
[----:B------:R-:W-:Y:S04]  /*d600*/  STL [R1+0x460], R29 ;  /* 0x0004601d01007387 */ /* 0x000fe80000100800 */
[----:B-----5:R0:W-:Y:S04]  /*d610*/  STL.64 [R1+0x1a58], R26 ;  /* 0x001a581a01007387 */ /* 0x0201e80000100a00 */
[----:B------:R-:W-:Y:S04]  /*d620*/  STL [R1+0x454], R28 ;  /* 0x0004541c01007387 */ /* 0x000fe80000100800 */
        /* <DEDUP_REMOVED lines=9> */
[----:B------:R0:W-:Y:S04]  /*d6c0*/  STL [R1+0x430], R4 ;  /* 0x0004300401007387 */ /* 0x0001e80000100800 */
[----:B------:R-:W5:Y:S04]  /*d6d0*/  LDL.LU.64 R28, [R1+0x1f0] ;  /* 0x0001f000011c7983 */ /* 0x000f680000300a00 */
[----:B------:R-:W-:Y:S04]  /*d6e0*/  STL [R1+0x424], R3 ;  /* 0x0004240301007387 */ /* 0x000fe80000100800 */
[----:B0-----:R-:W5:Y:S04]  /*d6f0*/  LDL.LU.64 R4, [R1+0x1d8] ;  /* 0x0001d80001047983 */ /* 0x001f680000300a00 */
[----:B------:R0:W-:Y:S04]  /*d700*/  STL [R1+0x420], R2 ;  /* 0x0004200201007387 */ /* 0x0001e80000100800 */
[----:B0-----:R-:W5:Y:S04]  /*d710*/  LDL.LU.64 R2, [R1+0x1c0] ;  /* 0x0001c00001027983 */ /* 0x001f680000300a00 */
[----:B----4-:R0:W-:Y:S04]  /*d720*/  STL [R1+0x414], R6 ;  /* 0x0004140601007387 */ /* 0x0101e80000100800 */
[----:B0-----:R-:W4:Y:S04]  /*d730*/  LDL.LU.64 R6, [R1+0x1a8] ;  /* 0x0001a80001067983 */ /* 0x001f280000300a00 */
[----:B--2---:R3:W-:Y:S04]  /*d740*/  STL [R1+0x410], R0 ;  /* 0x0004100001007387 */ /* 0x0047e80000100800 */
[----:B------:R-:W2:Y:S04]  /*d750*/  LDL.LU.64 R8, [R1+0x190] ;  /* 0x0001900001087983 */ /* 0x000ea80000300a00 */
[----:B------:R-:W2:Y:S04]  /*d760*/  LDL.LU.64 R10, [R1+0x178] ;  /* 0x00017800010a7983 */ /* 0x000ea80000300a00 */
[----:B------:R-:W2:Y:S04]  /*d770*/  LDL.LU.64 R14, [R1+0x160] ;  /* 0x00016000010e7983 */ /* 0x000ea80000300a00 */
[----:B------:R-:W2:Y:S04]  /*d780*/  LDL.LU.64 R16, [R1+0x148] ;  /* 0x0001480001107983 */ /* 0x000ea80000300a00 */
[----:B------:R-:W2:Y:S04]  /*d790*/  LDL.LU.64 R18, [R1+0x130] ;  /* 0x0001300001127983 */ /* 0x000ea80000300a00 */
[----:B------:R-:W5:Y:S04]  /*d7a0*/  LDL.LU.64 R20, [R1+0x118] ;  /* 0x0001180001147983 */ /* 0x000f680000300a00 */
[----:B---3--:R0:W3:Y:S04]  /*d7b0*/  LDG.E.U16 R0, [R22.64] ;  /* 0x0000000616007981 */ /* 0x0080e8000c1e1500 */
[----:B0-----:R-:W5:Y:S04]  /*d7c0*/  LDL.LU.64 R22, [R1+0x1a88] ;  /* 0x001a880001167983 */ /* 0x001f680000300a00 */
[----:B----4-:R2:W4:Y:S04]  /*d7d0*/  LDG.E.U16 R7, [R6.64] ;  /* 0x0000000606077981 */ /* 0x010528000c1e1500 */
[----:B--2---:R0:W2:Y:S04]  /*d7e0*/  LDG.E.U16 R6, [R18.64] ;  /* 0x0000000612067981 */ /* 0x0040a8000c1e1500 */
[----:B---3--:R5:W-:Y:S04]  /*d7f0*/  STL [R1+0x404], R0 ;  /* 0x0004040001007387 */ /* 0x008be80000100800 */
[----:B-----5:R1:W3:Y:S04]  /*d800*/  LDG.E.U16 R0, [R22.64] ;  /* 0x0000000616007981 */ /* 0x0202e8000c1e1500 */
[----:B-1----:R-:W5:Y:S04]  /*d810*/  LDL.LU.64 R22, [R1+0x1a80] ;  /* 0x001a800001167983 */ /* 0x002f680000300a00 */
[----:B---3--:R1:W-:Y:S04]  /*d820*/  STL [R1+0x400], R0 ;  /* 0x0004000001007387 */ /* 0x0083e80000100800 */
[----:B-1----:R1:W3:Y:S04]  /*d830*/  LDG.E.U16 R0, [R12.64] ;  /* 0x000000060c007981 */ /* 0x0022e8000c1e1500 */
[----:B-1----:R-:W2:Y:S04]  /*d840*/  LDL.LU.64 R12, [R1+0x1a78] ;  /* 0x001a7800010c7983 */ /* 0x002ea80000300a00 */
[----:B---3--:R2:W-:Y:S04]  /*d850*/  STL [R1+0x304], R0 ;  /* 0x0003040001007387 */ /* 0x0085e80000100800 */
[----:B--2---:R1:W2:Y:S04]  /*d860*/  LDG.E.U16 R0, [R12.64] ;  /* 0x000000060c007981 */ /* 0x0042a8000c1e1500 */
[----:B-1----:R-:W3:Y:S04]  /*d870*/  LDL.LU.64 R12, [R1+0x220] ;  /* 0x00022000010c7983 */ /* 0x002ee80000300a00 */
[----:B--2---:R1:W-:Y:S04]  /*d880*/  STL [R1+0x300], R0 ;  /* 0x0003000001007387 */ /* 0x0043e80000100800 */
[----:B-1----:R1:W2:Y:S04]  /*d890*/  LDG.E.U16 R0, [R24.64] ;  /* 0x0000000618007981 */ /* 0x0022a8000c1e1500 */
[----:B-1----:R-:W3:Y:S04]  /*d8a0*/  LDL.LU.64 R24, [R1+0x1a70] ;  /* 0x001a700001187983 */ /* 0x002ee80000300a00 */
[----:B--2---:R3:W-:Y:S04]  /*d8b0*/  STL [R1+0x2ec], R0 ;  /* 0x0002ec0001007387 */ /* 0x0047e80000100800 */
[----:B---3--:R1:W2:Y:S04]  /*d8c0*/  LDG.E.U16 R0, [R24.64] ;  /* 0x0000000618007981 */ /* 0x0082a8000c1e1500 */
[----:B-1----:R-:W3:Y:S04]  /*d8d0*/  LDL.LU.64 R24, [R1+0x238] ;  /* 0x0002380001187983 */ /* 0x002ee80000300a00 */
[----:B--2---:R5:W-:Y:S04]  /*d8e0*/  STL [R1+0x2e8], R0 ;  /* 0x0002e80001007387 */ /* 0x004be80000100800 */
[----:B-----5:R1:W2:Y:S04]  /*d8f0*/  LDG.E.U16 R0, [R22.64] ;  /* 0x0000000616007981 */ /* 0x0202a8000c1e1500 */
[----:B-1----:R-:W5:Y:S04]  /*d900*/  LDL.LU.64 R22, [R1+0x250] ;  /* 0x0002500001167983 */ /* 0x002f680000300a00 */
[----:B--2---:R1:W-:Y:S04]  /*d910*/  STL [R1+0x2d4], R0 ;  /* 0x0002d40001007387 */ /* 0x0043e80000100800 */
[----:B-1----:R1:W2:Y:S04]  /*d920*/  LDG.E.U16 R0, [R26.64] ;  /* 0x000000061a007981 */ /* 0x0022a8000c1e1500 */
[----:B-1----:R-:W3:Y:S04]  /*d930*/  LDL.LU.64 R26, [R1+0x1a68] ;  /* 0x001a6800011a7983 */ /* 0x002ee80000300a00 */
[----:B--2---:R3:W-:Y:S04]  /*d940*/  STL [R1+0x2d0], R0 ;  /* 0x0002d00001007387 */ /* 0x0047e80000100800 */
[----:B---3--:R1:W2:Y:S04]  /*d950*/  LDG.E.U16 R0, [R26.64] ;  /* 0x000000061a007981 */ /* 0x0082a8000c1e1500 */
        /* <DEDUP_REMOVED lines=26> */
[----:B-----5:R1:W2:Y:S04]  /*db00*/  LDG.E.U16 R0, [R22.64] ;  /* 0x0000000616007981 */ /* 0x0202a8000c1e1500 */
[----:B-1----:R1:W5:Y:S04]  /*db10*/  LDG.E.U16 R23, [R12.64] ;  /* 0x000000060c177981 */ /* 0x002368000c1e1500 */
[----:B------:R3:W4:Y:S04]  /*db20*/  LDG.E.U16 R22, [R24.64] ;  /* 0x0000000618167981 */ /* 0x000728000c1e1500 */
[----:B-1----:R1:W4:Y:S04]  /*db30*/  LDG.E.U16 R12, [R2.64] ;  /* 0x00000006020c7981 */ /* 0x002328000c1e1500 */
[----:B---3--:R-:W3:Y:S04]  /*db40*/  LDG.E.U16 R25, [R26.64] ;  /* 0x000000061a197981 */ /* 0x008ee8000c1e1500 */
[----:B------:R-:W3:Y:S04]  /*db50*/  LDG.E.U16 R24, [R28.64] ;  /* 0x000000061c187981 */ /* 0x000ee8000c1e1500 */
[----:B-1----:R1:W3:Y:S04]  /*db60*/  LDG.E.U16 R3, [R14.64] ;  /* 0x000000060e037981 */ /* 0x0022e8000c1e1500 */
[----:B------:R0:W3:Y:S04]  /*db70*/  LDG.E.U16 R2, [R16.64] ;  /* 0x0000000610027981 */ /* 0x0000e8000c1e1500 */
[----:B------:R0:W3:Y:S04]  /*db80*/  LDG.E.U16 R13, [R4.64] ;  /* 0x00000006040d7981 */ /* 0x0000e8000c1e1500 */
[----:B0-----:R-:W3:Y:S04]  /*db90*/  LDG.E.U16 R5, [R8.64] ;  /* 0x0000000608057981 */ /* 0x001ee8000c1e1500 */
[----:B------:R-:W3:Y:S04]  /*dba0*/  LDG.E.U16 R4, [R10.64] ;  /* 0x000000060a047981 */ /* 0x000ee8000c1e1500 */
[----:B--2---:R0:W-:Y:S04]  /*dbb0*/  STL [R1+0x258], R0 ;  /* 0x0002580001007387 */ /* 0x0041e80000100800 */
[----:B-1----:R-:W2:Y:S04]  /*dbc0*/  LDL.LU.64 R14, [R1+0x100] ;  /* 0x00010000010e7983 */ /* 0x002ea80000300a00 */
[----:B------:R-:W2:Y:S04]  /*dbd0*/  LDL.LU.64 R16, [R1+0xe8] ;  /* 0x0000e80001107983 */ /* 0x000ea80000300a00 */
[----:B0-----:R0:W2:Y:S04]  /*dbe0*/  LDG.E.U16 R0, [R20.64] ;  /* 0x0000000614007981 */ /* 0x0010a8000c1e1500 */
[----:B------:R-:W2:Y:S04]  /*dbf0*/  LDL.LU.64 R18, [R1+0xd0] ;  /* 0x0000d00001127983 */ /* 0x000ea80000300a00 */
[----:B0-----:R-:W2:Y:S04]  /*dc00*/  LDL.LU.64 R20, [R1+0xb8] ;  /* 0x0000b80001147983 */ /* 0x001ea80000300a00 */
[----:B-----5:R-:W-:Y:S04]  /*dc10*/  STL [R1+0x250], R23 ;  /* 0x0002501701007387 */ /* 0x020fe80000100800 */
[----:B----4-:R0:W-:Y:S04]  /*dc20*/  STL [R1+0x254], R22 ;  /* 0x0002541601007387 */ /* 0x0101e80000100800 */
[----:B0-----:R-:W4:Y:S04]  /*dc30*/  LDL.LU.64 R22, [R1+0x498] ;  /* 0x0004980001167983 */ /* 0x001f280000300a00 */
[----:B----4-:R0:W-:Y:S04]  /*dc40*/  STL.64 [R1+0x19b8], R22 ;  /* 0x0019b81601007387 */ /* 0x0101e80000100a00 */
        /* <DEDUP_REMOVED lines=14> */
[----:B---3--:R-:W-:Y:S04]  /*dd30*/  STL [R1+0x244], R25 ;  /* 0x0002441901007387 */ /* 0x008fe80000100800 */
[----:B0-----:R-:W3:Y:S04]  /*dd40*/  LDL.LU.64 R22, [R1+0x660] ;  /* 0x0006600001167983 */ /* 0x001ee80000300a00 */
[----:B------:R-:W-:Y:S04]  /*dd50*/  STL [R1+0x240], R24 ;  /* 0x0002401801007387 */ /* 0x000fe80000100800 */
[----:B---3--:R0:W-:Y:S04]  /*dd60*/  STL.64 [R1+0x19f8], R22 ;  /* 0x0019f81601007387 */ /* 0x0081e80000100a00 */
[----:B------:R-:W-:Y:S04]  /*dd70*/  STL [R1+0x23c], R13 ;  /* 0x00023c0d01007387 */ /* 0x000fe80000100800 */
[----:B0-----:R-:W3:Y:S04]  /*dd80*/  LDL.LU.64 R22, [R1+0x688] ;  /* 0x0006880001167983 */ /* 0x001ee80000300a00 */
[----:B------:R0:W-:Y:S04]  /*dd90*/  STL [R1+0x238], R12 ;  /* 0x0002380c01007387 */ /* 0x0001e80000100800 */
[----:B------:R-:W4:Y:S04]  /*dda0*/  LDL.LU.64 R24, [R1+0x478] ;  /* 0x0004780001187983 */ /* 0x000f280000300a00 */
[----:B------:R-:W-:Y:S04]  /*ddb0*/  STL [R1+0x22c], R7 ;  /* 0x00022c0701007387 */ /* 0x000fe80000100800 */
[----:B0-----:R-:W5:Y:S04]  /*ddc0*/  LDL.LU.64 R12, [R1+0x458] ;  /* 0x00045800010c7983 */ /* 0x001f680000300a00 */
[----:B------:R-:W-:Y:S04]  /*ddd0*/  STL [R1+0x228], R5 ;  /* 0x0002280501007387 */ /* 0x000fe80000100800 */
[----:B------:R-:W3:Y:S04]  /*dde0*/  LDL.LU.64 R26, [R1+0x438] ;  /* 0x00043800011a7983 */ /* 0x000ee80000300a00 */
[----:B------:R0:W-:Y:S04]  /*ddf0*/  STL [R1+0x224], R4 ;  /* 0x0002240401007387 */ /* 0x0001e80000100800 */
[----:B------:R-:W3:Y:S04]  /*de00*/  LDL.LU.64 R28, [R1+0x418] ;  /* 0x00041800011c7983 */ /* 0x000ee80000300a00 */
[----:B------:R-:W-:Y:S04]  /*de10*/  STL [R1+0x220], R3 ;  /* 0x0002200301007387 */ /* 0x000fe80000100800 */
[----:B0-----:R-:W3:Y:S04]  /*de20*/  LDL.LU.64 R4, [R1+0x3f8] ;  /* 0x0003f80001047983 */ /* 0x001ee80000300a00 */
[----:B------:R0:W-:Y:S04]  /*de30*/  STL [R1+0x214], R2 ;  /* 0x0002140201007387 */ /* 0x0001e80000100800 */
[----:B0-----:R-:W4:Y:S04]  /*de40*/  LDL.LU.64 R2, [R1+0x3d8] ;  /* 0x0003d80001027983 */ /* 0x001f280000300a00 */
[----:B------:R0:W-:Y:S04]  /*de50*/  STL [R1+0x210], R6 ;  /* 0x0002100601007387 */ /* 0x0001e80000100800 */
[----:B0-----:R-:W5:Y:S04]  /*de60*/  LDL.LU.64 R6, [R1+0x3b8] ;  /* 0x0003b80001067983 */ /* 0x001f680000300a00 */
[----:B--2---:R0:W-:Y:S04]  /*de70*/  STL [R1+0x20c], R0 ;  /* 0x00020c0001007387 */ /* 0x0041e80000100800 */
[----:B------:R-:W2:Y:S04]  /*de80*/  LDL.LU.64 R8, [R1+0x390] ;  /* 0x0003900001087983 */ /* 0x000ea80000300a00 */
[----:B------:R-:W2:Y:S04]  /*de90*/  LDL.LU.64 R10, [R1+0x370] ;  /* 0x00037000010a7983 */ /* 0x000ea80000300a00 */
[----:B0-----:R0:W2:Y:S04]  /*dea0*/  LDG.E.U16 R0, [R14.64] ;  /* 0x000000060e007981 */ /* 0x0010a8000c1e1500 */
[----:B0-----:R-:W2:Y:S04]  /*deb0*/  LDL.LU.64 R14, [R1+0x1a18] ;  /* 0x001a1800010e7983 */ /* 0x001ea80000300a00 */
[----:B---3--:R4:W3:Y:S04]  /*dec0*/  LDG.E.U16 R5, [R4.64] ;  /* 0x0000000604057981 */ /* 0x0088e8000c1e1500 */
[----:B----4-:R5:W4:Y:S04]  /*ded0*/  LDG.E.U16 R4, [R2.64] ;  /* 0x0000000602047981 */ /* 0x010b28000c1e1500 */
[----:B-----5:R-:W5:Y:S04]  /*dee0*/  LDG.E.U16 R3, [R6.64] ;  /* 0x0000000606037981 */ /* 0x020f68000c1e1500 */
[----:B--2---:R-:W2:Y:S04]  /*def0*/  LDG.E.U16 R2, [R8.64] ;  /* 0x0000000608027981 */ /* 0x004ea8000c1e1500 */
[----:B------:R0:W-:Y:S04]  /*df00*/  STL [R1+0x208], R0 ;  /* 0x0002080001007387 */ /* 0x0001e80000100800 */
[----:B0-----:R0:W2:Y:S04]  /*df10*/  LDG.E.U16 R0, [R16.64] ;  /* 0x0000000610007981 */ /* 0x0010a8000c1e1500 */
[----:B0-----:R-:W3:Y:S04]  /*df20*/  LDL.LU.64 R16, [R1+0x1a10] ;  /* 0x001a100001107983 */ /* 0x001ee80000300a00 */
[----:B--2---:R0:W-:Y:S04]  /*df30*/  STL [R1+0x1fc], R0 ;  /* 0x0001fc0001007387 */ /* 0x0041e80000100800 */
[----:B0-----:R0:W2:Y:S04]  /*df40*/  LDG.E.U16 R0, [R18.64] ;  /* 0x0000000612007981 */ /* 0x0010a8000c1e1500 */
[----:B0-----:R-:W3:Y:S04]  /*df50*/  LDL.LU.64 R18, [R1+0x1a08] ;  /* 0x001a080001127983 */ /* 0x001ee80000300a00 */
[----:B--2---:R0:W-:Y:S04]  /*df60*/  STL [R1+0x1f8], R0 ;  /* 0x0001f80001007387 */ /* 0x0041e80000100800 */
[----:B0-----:R0:W2:Y:S04]  /*df70*/  LDG.E.U16 R0, [R20.64] ;  /* 0x0000000614007981 */ /* 0x0010a8000c1e1500 */
[----:B0-----:R-:W3:Y:S04]  /*df80*/  LDL.LU.64 R20, [R1+0x1a00] ;  /* 0x001a000001147983 */ /* 0x001ee80000300a00 */
[----:B--2---:R3:W-:Y:S04]  /*df90*/  STL [R1+0x1f4], R0 ;  /* 0x0001f40001007387 */ /* 0x0047e80000100800 */
[----:B---3--:R0:W2:Y:S04]  /*dfa0*/  LDG.E.U16 R0, [R20.64] ;  /* 0x0000000614007981 */ /* 0x0080a8000c1e1500 */
        /* <DEDUP_REMOVED lines=12> */
[----:B---3--:R1:W3:Y:S04]  /*e070*/  LDG.E.U16 R15, [R14.64] ;  /* 0x000000060e0f7981 */ /* 0x0082e8000c1e1500 */
[----:B0-----:R-:W3:Y:S04]  /*e080*/  LDL.LU.64 R22, [R1+0x19f8] ;  /* 0x0019f80001167983 */ /* 0x001ee80000300a00 */
[----:B-1----:R0:W4:Y:S04]  /*e090*/  LDG.E.U16 R14, [R16.64] ;  /* 0x00000006100e7981 */ /* 0x002128000c1e1500 */
[----:B0-----:R0:W4:Y:S04]  /*e0a0*/  LDG.E.U16 R17, [R24.64] ;  /* 0x0000000618117981 */ /* 0x001128000c1e1500 */
[----:B------:R1:W4:Y:S04]  /*e0b0*/  LDG.E.U16 R16, [R12.64] ;  /* 0x000000060c107981 */ /* 0x000328000c1e1500 */
[----:B--2---:R3:W-:Y:S04]  /*e0c0*/  STL [R1+0x1d8], R0 ;  /* 0x0001d80001007387 */ /* 0x0047e80000100800 */
[----:B---3--:R2:W3:Y:S04]  /*e0d0*/  LDG.E.U16 R0, [R22.64] ;  /* 0x0000000616007981 */ /* 0x0084e8000c1e1500 */
[----:B--2---:R-:W2:Y:S04]  /*e0e0*/  LDL.LU.64 R22, [R1+0x19f0] ;  /* 0x0019f00001167983 */ /* 0x004ea80000300a00 */
[----:B---3--:R2:W-:Y:S04]  /*e0f0*/  STL [R1+0x1cc], R0 ;  /* 0x0001cc0001007387 */ /* 0x0085e80000100800 */
[----:B--2---:R2:W3:Y:S04]  /*e100*/  LDG.E.U16 R0, [R22.64] ;  /* 0x0000000616007981 */ /* 0x0044e8000c1e1500 */
        /* <DEDUP_REMOVED lines=20> */
[----:B---3--:R3:W5:Y:S04]  /*e250*/  LDG.E.U16 R0, [R18.64] ;  /* 0x0000000612007981 */ /* 0x008768000c1e1500 */
[----:B------:R0:W-:Y:S04]  /*e260*/  STL [R1+0x19c], R15 ;  /* 0x00019c0f01007387 */ /* 0x0001e80000100800 */
[----:B----4-:R4:W-:Y:S04]  /*e270*/  STL [R1+0x198], R14 ;  /* 0x0001980e01007387 */ /* 0x0109e80000100800 */
[----:B---3--:R-:W3:Y:S04]  /*e280*/  LDG.E.U16 R19, [R20.64] ;  /* 0x0000000614137981 */ /* 0x008ee8000c1e1500 */
[----:B0-----:R0:W3:Y:S04]  /*e290*/  LDG.E.U16 R15, [R26.64] ;  /* 0x000000061a0f7981 */ /* 0x0010e8000c1e1500 */
[----:B----4-:R4:W3:Y:S04]  /*e2a0*/  LDG.E.U16 R14, [R28.64] ;  /* 0x000000061c0e7981 */ /* 0x0108e8000c1e1500 */
[----:B--2---:R2:W2:Y:S04]  /*e2b0*/  LDG.E.U16 R18, [R22.64] ;  /* 0x0000000616127981 */ /* 0x0044a8000c1e1500 */
[----:B-----5:R5:W-:Y:S04]  /*e2c0*/  STL [R1+0x194], R0 ;  /* 0x0001940001007387 */ /* 0x020be80000100800 */
[----:B-----5:R5:W2:Y:S04]  /*e2d0*/  LDG.E.U16 R0, [R10.64] ;  /* 0x000000060a007981 */ /* 0x020aa8000c1e1500 */
[----:B-----5:R-:W2:Y:S04]  /*e2e0*/  LDL.LU.64 R10, [R1+0x358] ;  /* 0x00035800010a7983 */ /* 0x020ea80000300a00 */
[----:B0-----:R-:W5:Y:S04]  /*e2f0*/  LDL.LU.64 R26, [R1+0x880] ;  /* 0x00088000011a7983 */ /* 0x001f680000300a00 */
[----:B------:R-:W3:Y:S04]  /*e300*/  LDL.LU.64 R24, [R1+0x338] ;  /* 0x0003380001187983 */ /* 0x000ee80000300a00 */
[----:B--2---:R0:W2:Y:S04]  /*e310*/  LDG.E.U16 R23, [R10.64] ;  /* 0x000000060a177981 */ /* 0x0040a8000c1e1500 */
[----:B---3--:R3:W-:Y:S04]  /*e320*/  STL.64 [R1+0x19b0], R24 ;  /* 0x0019b01801007387 */ /* 0x0087e80000100a00 */
[----:B---3--:R-:W3:Y:S04]  /*e330*/  LDL.LU.64 R24, [R1+0x878] ;  /* 0x0008780001187983 */ /* 0x008ee80000300a00 */
[----:B-1----:R-:W2:Y:S04]  /*e340*/  LDL.LU.64 R12, [R1+0x308] ;  /* 0x00030800010c7983 */ /* 0x002ea80000300a00 */
[----:B--2---:R1:W-:Y:S04]  /*e350*/  STL.64 [R1+0x19a8], R12 ;  /* 0x0019a80c01007387 */ /* 0x0043e80000100a00 */
[----:B-1----:R-:W2:Y:S04]  /*e360*/  LDL.LU.64 R12, [R1+0x320] ;  /* 0x00032000010c7983 */ /* 0x002ea80000300a00 */
[----:B----4-:R-:W4:Y:S04]  /*e370*/  LDL.LU.64 R28, [R1+0x1e8] ;  /* 0x0001e800011c7983 */ /* 0x010f280000300a00 */
[----:B----4-:R1:W-:Y:S04]  /*e380*/  STL.64 [R1+0x1950], R28 ;  /* 0x0019501c01007387 */ /* 0x0103e80000100a00 */
[----:B-1----:R-:W4:Y:S04]  /*e390*/  LDL.LU.64 R28, [R1+0x200] ;  /* 0x00020000011c7983 */ /* 0x002f280000300a00 */
        /* <DEDUP_REMOVED lines=9> */
[----:B------:R-:W-:Y:S04]  /*e430*/  STL [R1+0x190], R19 ;  /* 0x0001901301007387 */ /* 0x000fe80000100800 */
[----:B-1----:R-:W4:Y:S04]  /*e440*/  LDL.LU.64 R28, [R1+0x278] ;  /* 0x00027800011c7983 */ /* 0x002f280000300a00 */
[----:B------:R-:W-:Y:S04]  /*e450*/  STL [R1+0x184], R18 ;  /* 0x0001841201007387 */ /* 0x000fe80000100800 */
        /* <DEDUP_REMOVED lines=17> */
[----:B------:R5:W-:Y:S04]  /*e570*/  STL [R1+0x150], R0 ;  /* 0x0001500001007387 */ /* 0x000be80000100800 */
[----:B-1----:R-:W4:Y:S04]  /*e580*/  LDL.LU.64 R28, [R1+0x2f0] ;  /* 0x0002f000011c7983 */ /* 0x002f280000300a00 */
[----:B-----5:R1:W5:Y:S04]  /*e590*/  LDG.E.U16 R0, [R26.64] ;  /* 0x000000061a007981 */ /* 0x020368000c1e1500 */
[----:B------:R-:W2:Y:S04]  /*e5a0*/  LDL.LU.64 R4, [R1+0x1d0] ;  /* 0x0001d00001047983 */ /* 0x000ea80000300a00 */
[----:B------:R-:W2:Y:S04]  /*e5b0*/  LDL.LU.64 R2, [R1+0x1b8] ;  /* 0x0001b80001027983 */ /* 0x000ea80000300a00 */
[----:B------:R-:W2:Y:S04]  /*e5c0*/  LDL.LU.64 R6, [R1+0x1a0] ;  /* 0x0001a00001067983 */ /* 0x000ea80000300a00 */
[----:B------:R-:W2:Y:S04]  /*e5d0*/  LDL.LU.64 R8, [R1+0x188] ;  /* 0x0001880001087983 */ /* 0x000ea80000300a00 */
[----:B------:R-:W2:Y:S04]  /*e5e0*/  LDL.LU.64 R18, [R1+0x170] ;  /* 0x0001700001127983 */ /* 0x000ea80000300a00 */
[----:B0-----:R-:W2:Y:S04]  /*e5f0*/  LDL.LU.64 R10, [R1+0x158] ;  /* 0x00015800010a7983 */ /* 0x001ea80000300a00 */
[----:B------:R-:W2:Y:S04]  /*e600*/  LDL.LU.64 R14, [R1+0x140] ;  /* 0x00014000010e7983 */ /* 0x000ea80000300a00 */
[----:B------:R-:W4:Y:S04]  /*e610*/  LDL.LU.64 R16, [R1+0x128] ;  /* 0x0001280001107983 */ /* 0x000f280000300a00 */
[----:B------:R-:W4:Y:S04]  /*e620*/  LDL.LU.64 R20, [R1+0x110] ;  /* 0x0001100001147983 */ /* 0x000f280000300a00 */
[----:B------:R0:W-:Y:S04]  /*e630*/  STL [R1+0x14c], R23 ;  /* 0x00014c1701007387 */ /* 0x0001e80000100800 */
[----:B0-----:R-:W4:Y:S04]  /*e640*/  LDL.LU.64 R22, [R1+0xf8] ;  /* 0x0000f80001167983 */ /* 0x001f280000300a00 */
[----:B-1----:R-:W4:Y:S04]  /*e650*/  LDL.LU.64 R26, [R1+0xe0] ;  /* 0x0000e000011a7983 */ /* 0x002f280000300a00 */
[----:B-----5:R3:W-:Y:S04]  /*e660*/  STL [R1+0x148], R0 ;  /* 0x0001480001007387 */ /* 0x0207e80000100800 */
[----:B---3--:R0:W3:Y:S04]  /*e670*/  LDG.E.U16 R0, [R24.64] ;  /* 0x0000000618007981 */ /* 0x0080e8000c1e1500 */
[----:B0-----:R-:W5:Y:S04]  /*e680*/  LDL.LU.64 R24, [R1+0x19b0] ;  /* 0x0019b00001187983 */ /* 0x001f680000300a00 */
[----:B--2---:R0:W2:Y:S04]  /*e690*/  LDG.E.U16 R14, [R14.64] ;  /* 0x000000060e0e7981 */ /* 0x0040a8000c1e1500 */
[----:B----4-:R1:W4:Y:S04]  /*e6a0*/  LDG.E.U16 R20, [R20.64] ;  /* 0x0000000614147981 */ /* 0x010328000c1e1500 */
[----:B0-----:R0:W2:Y:S04]  /*e6b0*/  LDG.E.U16 R15, [R16.64] ;  /* 0x00000006100f7981 */ /* 0x0010a8000c1e1500 */
[----:B------:R0:W2:Y:S04]  /*e6c0*/  LDG.E.U16 R27, [R26.64] ;  /* 0x000000061a1b7981 */ /* 0x0000a8000c1e1500 */
[----:B---3--:R5:W-:Y:S04]  /*e6d0*/  STL [R1+0x13c], R0 ;  /* 0x00013c0001007387 */ /* 0x008be80000100800 */
[----:B-----5:R3:W5:Y:S04]  /*e6e0*/  LDG.E.U16 R0, [R24.64] ;  /* 0x0000000618007981 */ /* 0x020768000c1e1500 */
[----:B---3--:R-:W0:Y:S04]  /*e6f0*/  LDL.LU.64 R24, [R1+0xc8] ;  /* 0x0000c80001187983 */ /* 0x008e280000300a00 */
[----:B-----5:R3:W-:Y:S04]  /*e700*/  STL [R1+0x138], R0 ;  /* 0x0001380001007387 */ /* 0x0207e80000100800 */
[----:B---3--:R3:W5:Y:S04]  /*e710*/  LDG.E.U16 R0, [R12.64] ;  /* 0x000000060c007981 */ /* 0x008768000c1e1500 */
[----:B0-----:R0:W2:Y:S04]  /*e720*/  LDG.E.U16 R26, [R24.64] ;  /* 0x00000006181a7981 */ /* 0x0010a8000c1e1500 */
[----:B---3--:R-:W3:Y:S04]  /*e730*/  LDL.LU.64 R12, [R1+0x19a8] ;  /* 0x0019a800010c7983 */ /* 0x008ee80000300a00 */
[----:B-----5:R3:W-:Y:S04]  /*e740*/  STL [R1+0x134], R0 ;  /* 0x0001340001007387 */ /* 0x0207e80000100800 */
[----:B---3--:R3:W5:Y:S04]  /*e750*/  LDG.E.U16 R0, [R12.64] ;  /* 0x000000060c007981 */ /* 0x008768000c1e1500 */
[----:B---3--:R-:W0:Y:S04]  /*e760*/  LDL.LU.64 R12, [R1+0xb0] ;  /* 0x0000b000010c7983 */ /* 0x008e280000300a00 */
[----:B-----5:R3:W-:Y:S04]  /*e770*/  STL [R1+0x130], R0 ;  /* 0x0001300001007387 */ /* 0x0207e80000100800 */
[----:B---3--:R3:W5:Y:S04]  /*e780*/  LDG.E.U16 R0, [R28.64] ;  /* 0x000000061c007981 */ /* 0x008768000c1e1500 */
[----:B0-----:R0:W2:Y:S04]  /*e790*/  LDG.E.U16 R25, [R12.64] ;  /* 0x000000060c197981 */ /* 0x0010a8000c1e1500 */
[----:B---3--:R-:W3:Y:S04]  /*e7a0*/  LDL.LU.64 R28, [R1+0x19a0] ;  /* 0x0019a000011c7983 */ /* 0x008ee80000300a00 */
[----:B-----5:R3:W-:Y:S04]  /*e7b0*/  STL [R1+0x124], R0 ;  /* 0x0001240001007387 */ /* 0x0207e80000100800 */
[----:B---3--:R3:W5:Y:S04]  /*e7c0*/  LDG.E.U16 R0, [R28.64] ;  /* 0x000000061c007981 */ /* 0x008768000c1e1500 */
        /* <DEDUP_REMOVED lines=32> */
[----:B-----5:R5:W2:Y:S04]  /*e9d0*/  LDG.E.U16 R0, [R4.64] ;  /* 0x0000000604007981 */ /* 0x020aa8000c1e1500 */
[----:B-----5:R-:W5:Y:S04]  /*e9e0*/  LDL.LU.64 R4, [R1+0x1940] ;  /* 0x0019400001047983 */ /* 0x020f680000300a00 */
[----:B--2---:R2:W-:Y:S04]  /*e9f0*/  STL [R1+0xdc], R0 ;  /* 0x0000dc0001007387 */ /* 0x0045e80000100800 */
[----:B--2---:R2:W3:Y:S04]  /*ea00*/  LDG.E.U16 R0, [R2.64] ;  /* 0x0000000602007981 */ /* 0x0044e8000c1e1500 */
[----:B--2---:R-:W1:Y:S04]  /*ea10*/  LDL.LU.64 R2, [R1+0x1938] ;  /* 0x0019380001027983 */ /* 0x004e680000300a00 */
[----:B---3--:R2:W-:Y:S04]  /*ea20*/  STL [R1+0xd8], R0 ;  /* 0x0000d80001007387 */ /* 0x0085e80000100800 */
[----:B--2---:R2:W3:Y:S04]  /*ea30*/  LDG.E.U16 R0, [R6.64] ;  /* 0x0000000606007981 */ /* 0x0044e8000c1e1500 */
[----:B-1----:R1:W4:Y:S04]  /*ea40*/  LDG.E.U16 R21, [R2.64] ;  /* 0x0000000602157981 */ /* 0x002328000c1e1500 */
[----:B--2---:R-:W2:Y:S04]  /*ea50*/  LDL.LU.64 R6, [R1+0x1930] ;  /* 0x0019300001067983 */ /* 0x004ea80000300a00 */
[----:B---3--:R3:W-:Y:S04]  /*ea60*/  STL [R1+0xd4], R0 ;  /* 0x0000d40001007387 */ /* 0x0087e80000100800 */
[----:B---3--:R3:W2:Y:S04]  /*ea70*/  LDG.E.U16 R0, [R8.64] ;  /* 0x0000000608007981 */ /* 0x0086a8000c1e1500 */
[----:B---3--:R-:W3:Y:S04]  /*ea80*/  LDL.LU.64 R8, [R1+0x1928] ;  /* 0x0019280001087983 */ /* 0x008ee80000300a00 */
[----:B--2---:R2:W-:Y:S04]  /*ea90*/  STL [R1+0xd0], R0 ;  /* 0x0000d00001007387 */ /* 0x0045e80000100800 */
[----:B--2---:R2:W3:Y:S04]  /*eaa0*/  LDG.E.U16 R0, [R18.64] ;  /* 0x0000000612007981 */ /* 0x0044e8000c1e1500 */
[----:B--2---:R-:W2:Y:S04]  /*eab0*/  LDL.LU.64 R18, [R1+0x78] ;  /* 0x0000780001127983 */ /* 0x004ea80000300a00 */
[----:B---3--:R3:W-:Y:S04]  /*eac0*/  STL [R1+0xc4], R0 ;  /* 0x0000c40001007387 */ /* 0x0087e80000100800 */
[----:B---3--:R3:W4:Y:S04]  /*ead0*/  LDG.E.U16 R0, [R10.64] ;  /* 0x000000060a007981 */ /* 0x008728000c1e1500 */
[----:B--2---:R2:W2:Y:S04]  /*eae0*/  LDG.E.U16 R19, [R18.64] ;  /* 0x0000000612137981 */ /* 0x0044a8000c1e1500 */
[----:B---3--:R-:W3:Y:S04]  /*eaf0*/  LDL.LU.64 R10, [R1+0x1920] ;  /* 0x00192000010a7983 */ /* 0x008ee80000300a00 */
[----:B------:R-:W2:Y:S04]  /*eb00*/  LDL.LU.64 R16, [R1+0x68] ;  /* 0x0000680001107983 */ /* 0x000ea80000300a00 */
[----:B----4-:R4:W-:Y:S04]  /*eb10*/  STL [R1+0xc0], R0 ;  /* 0x0000c00001007387 */ /* 0x0109e80000100800 */
[----:B---3--:R3:W5:Y:S04]  /*eb20*/  LDG.E.U16 R24, [R10.64] ;  /* 0x000000060a187981 */ /* 0x008768000c1e1500 */
[----:B----4-:R4:W5:Y:S04]  /*eb30*/  LDG.E.U16 R0, [R22.64] ;  /* 0x0000000616007981 */ /* 0x010968000c1e1500 */
[----:B--2---:R2:W2:Y:S04]  /*eb40*/  LDG.E.U16 R17, [R16.64] ;  /* 0x0000000610117981 */ /* 0x0044a8000c1e1500 */
[----:B----4-:R4:W2:Y:S04]  /*eb50*/  LDG.E.U16 R23, [R8.64] ;  /* 0x0000000608177981 */ /* 0x0108a8000c1e1500 */
[----:B------:R-:W2:Y:S04]  /*eb60*/  LDG.E.U16 R22, [R6.64] ;  /* 0x0000000606167981 */ /* 0x000ea8000c1e1500 */
[----:B------:R-:W-:Y:S04]  /*eb70*/  STL [R1+0xb8], R15 ;  /* 0x0000b80f01007387 */ /* 0x000fe80000100800 */
[----:B------:R0:W-:Y:S04]  /*eb80*/  STL [R1+0xbc], R14 ;  /* 0x0000bc0e01007387 */ /* 0x0001e80000100800 */
[----:B0-----:R-:W2:Y:S04]  /*eb90*/  LDL.LU.64 R14, [R1+0x58] ;  /* 0x00005800010e7983 */ /* 0x001ea80000300a00 */
[----:B------:R-:W-:Y:S04]  /*eba0*/  STL [R1+0x1840], R27 ;  /* 0x0018401b01007387 */ /* 0x000fe80000100800 */
[----:B------:R0:W-:Y:S04]  /*ebb0*/  STL [R1+0x1844], R26 ;  /* 0x0018441a01007387 */ /* 0x0001e80000100800 */
[----:B0-----:R-:W2:Y:S04]  /*ebc0*/  LDL.LU.64 R26, [R1+0x50] ;  /* 0x00005000011a7983 */ /* 0x001ea80000300a00 */
[----:B------:R-:W2:Y:S04]  /*ebd0*/  LDL.LU.64 R12, [R1+0x48] ;  /* 0x00004800010c7983 */ /* 0x000ea80000300a00 */
[----:B------:R-:W-:Y:S04]  /*ebe0*/  STL [R1+0x1848], R25 ;  /* 0x0018481901007387 */ /* 0x000fe80000100800 */
[----:B---3--:R-:W3:Y:S04]  /*ebf0*/  LDL.LU.64 R10, [R1+0x38] ;  /* 0x00003800010a7983 */ /* 0x008ee80000300a00 */
[----:B-----5:R0:W-:Y:S04]  /*ec00*/  STL [R1+0x184c], R24 ;  /* 0x00184c1801007387 */ /* 0x0201e80000100800 */
[----:B0-----:R-:W5:Y:S04]  /*ec10*/  LDL.LU.64 R24, [R1+0x70] ;  /* 0x0000700001187983 */ /* 0x001f680000300a00 */
[----:B----4-:R-:W4:Y:S04]  /*ec20*/  LDL.LU.64 R8, [R1+0x80] ;  /* 0x0000800001087983 */ /* 0x010f280000300a00 */
[----:B--2---:R-:W-:Y:S04]  /*ec30*/  STL [R1+0x1850], R23 ;  /* 0x0018501701007387 */ /* 0x004fe80000100800 */
[----:B------:R0:W-:Y:S04]  /*ec40*/  STL [R1+0x1854], R22 ;  /* 0x0018541601007387 */ /* 0x0001e80000100800 */
[----:B0-----:R-:W2:Y:S04]  /*ec50*/  LDL.LU.64 R22, [R1+0x60] ;  /* 0x0000600001167983 */ /* 0x001ea80000300a00 */
[----:B-1----:R-:W2:Y:S04]  /*ec60*/  LDL.LU.64 R2, [R1+0x30] ;  /* 0x0000300001027983 */ /* 0x002ea80000300a00 */
[----:B------:R-:W-:Y:S04]  /*ec70*/  STL [R1+0x1858], R21 ;  /* 0x0018581501007387 */ /* 0x000fe80000100800 */
[----:B------:R4:W-:Y:S04]  /*ec80*/  STL [R1+0xac], R20 ;  /* 0x0000ac1401007387 */ /* 0x0009e80000100800 */
[----:B------:R0:W2:Y:S04]  /*ec90*/  LDG.E.U16 R15, [R14.64] ;  /* 0x000000060e0f7981 */ /* 0x0000a8000c1e1500 */
[----:B0-----:R-:W2:Y:S04]  /*eca0*/  LDG.E.U16 R14, [R26.64] ;  /* 0x000000061a0e7981 */ /* 0x001ea8000c1e1500 */
[----:B------:R-:W2:Y:S04]  /*ecb0*/  LDG.E.U16 R13, [R12.64] ;  /* 0x000000060c0d7981 */ /* 0x000ea8000c1e1500 */
[----:B---3--:R0:W3:Y:S04]  /*ecc0*/  LDG.E.U16 R11, [R10.64] ;  /* 0x000000060a0b7981 */ /* 0x0080e8000c1e1500 */
[----:B-----5:R1:W5:Y:S04]  /*ecd0*/  LDG.E.U16 R18, [R24.64] ;  /* 0x0000000618127981 */ /* 0x020368000c1e1500 */
[----:B----4-:R4:W3:Y:S04]  /*ece0*/  LDG.E.U16 R20, [R8.64] ;  /* 0x0000000608147981 */ /* 0x0108e8000c1e1500 */
[----:B----4-:R-:W4:Y:S04]  /*ecf0*/  LDL.LU.64 R8, [R1+0x28] ;  /* 0x0000280001087983 */ /* 0x010f280000300a00 */
[----:B--2---:R-:W2:Y:S04]  /*ed00*/  LDG.E.U16 R16, [R22.64] ;  /* 0x0000000616107981 */ /* 0x004ea8000c1e1500 */
[----:B0-----:R0:W2:Y:S04]  /*ed10*/  LDG.E.U16 R10, [R2.64] ;  /* 0x00000006020a7981 */ /* 0x0010a8000c1e1500 */
[----:B0-----:R0:W4:Y:S04]  /*ed20*/  LDG.E.U16 R3, [R28.64] ;  /* 0x000000061c037981 */ /* 0x001128000c1e1500 */
[----:B---3--:R-:W-:Y:S04]  /*ed30*/  STL [R1+0x185c], R20 ;  /* 0x00185c1401007387 */ /* 0x008fe80000100800 */
[----:B------:R-:W3:Y:S04]  /*ed40*/  LDL.LU.64 R6, [R1+0x20] ;  /* 0x0000200001067983 */ /* 0x000ee80000300a00 */
[----:B------:R-:W-:Y:S04]  /*ed50*/  STL [R1+0x1860], R19 ;  /* 0x0018601301007387 */ /* 0x000fe80000100800 */
[----:B-1----:R-:W3:Y:S04]  /*ed60*/  LDL.LU.64 R24, [R1+0x18] ;  /* 0x0000180001187983 */ /* 0x002ee80000300a00 */
[----:B------:R-:W-:Y:S04]  /*ed70*/  STL [R1+0xa8], R0 ;  /* 0x0000a80001007387 */ /* 0x000fe80000100800 */
[----:B-----5:R-:W-:Y:S04]  /*ed80*/  STL [R1+0x1864], R18 ;  /* 0x0018641201007387 */ /* 0x020fe80000100800 */
[----:B------:R-:W-:Y:S04]  /*ed90*/  STL [R1+0x1868], R17 ;  /* 0x0018681101007387 */ /* 0x000fe80000100800 */
[----:B--2---:R1:W-:Y:S04]  /*eda0*/  STL [R1+0x186c], R16 ;  /* 0x00186c1001007387 */ /* 0x0043e80000100800 */
[----:B------:R-:W-:Y:S04]  /*edb0*/  STL [R1+0x1870], R15 ;  /* 0x0018700f01007387 */ /* 0x000fe80000100800 */
[----:B----4-:R3:W2:Y:S04]  /*edc0*/  LDG.E.U16 R9, [R8.64] ;  /* 0x0000000608097981 */ /* 0x0106a8000c1e1500 */
[----:B-1----:R-:W4:Y:S04]  /*edd0*/  LDL.LU.64 R16, [R1+0x5a8] ;  /* 0x0005a80001107983 */ /* 0x002f280000300a00 */
[----:B------:R-:W5:Y:S04]  /*ede0*/  LDL.LU.64 R18, [R1+0x6d8] ;  /* 0x0006d80001127983 */ /* 0x000f680000300a00 */
[----:B------:R-:W2:Y:S04]  /*edf0*/  LDL.LU.64 R20, [R1+0x598] ;  /* 0x0005980001147983 */ /* 0x000ea80000300a00 */
[----:B------:R-:W2:Y:S04]  /*ee00*/  LDL.LU.64 R22, [R1+0x3d0] ;  /* 0x0003d00001167983 */ /* 0x000ea80000300a00 */
[----:B------:R1:W-:Y:S04]  /*ee10*/  STL [R1+0x1874], R14 ;  /* 0x0018740e01007387 */ /* 0x0003e80000100800 */
[----:B-1----:R-:W2:Y:S04]  /*ee20*/  LDL.LU.64 R14, [R1+0x6b8] ;  /* 0x0006b800010e7983 */ /* 0x002ea80000300a00 */
[----:B------:R-:W4:Y:S04]  /*ee30*/  LDL.LU.64 R26, [R1+0x858] ;  /* 0x00085800011a7983 */ /* 0x000f280000300a00 */
[----:B------:R1:W-:Y:S04]  /*ee40*/  STL [R1+0x1878], R13 ;  /* 0x0018780d01007387 */ /* 0x0003e80000100800 */
[----:B-1----:R-:W4:Y:S04]  /*ee50*/  LDL.LU.64 R12, [R1+0x40] ;  /* 0x00004000010c7983 */ /* 0x002f280000300a00 */
[----:B---3--:R1:W3:Y:S04]  /*ee60*/  LDG.E.U16 R8, [R6.64] ;  /* 0x0000000606087981 */ /* 0x0082e8000c1e1500 */
[----:B-1----:R1:W3:Y:S04]  /*ee70*/  LDG.E.U16 R7, [R24.64] ;  /* 0x0000000618077981 */ /* 0x0022e8000c1e1500 */
[----:B------:R0:W3:Y:S04]  /*ee80*/  LDG.E.U16 R6, [R4.64] ;  /* 0x0000000604067981 */ /* 0x0000e8000c1e1500 */
[----:B--2---:R-:W2:Y:S04]  /*ee90*/  LDG.E.U16 R0, [R14.64] ;  /* 0x000000060e007981 */ /* 0x004ea8000c1e1500 */
[----:B----4-:R-:W4:Y:S04]  /*eea0*/  LDG.E.U16 R12, [R12.64] ;  /* 0x000000060c0c7981 */ /* 0x010f28000c1e1500 */
[----:B----4-:R4:W-:Y:S04]  /*eeb0*/  STL [R1+0x187c], R12 ;  /* 0x00187c0c01007387 */ /* 0x0109e80000100800 */
[----:B----4-:R-:W4:Y:S04]  /*eec0*/  LDL.LU.64 R12, [R1+0x6e0] ;  /* 0x0006e000010c7983 */ /* 0x010f280000300a00 */
[----:B------:R-:W-:Y:S04]  /*eed0*/  STL [R1+0x1880], R11 ;  /* 0x0018800b01007387 */ /* 0x000fe80000100800 */
[----:B------:R0:W-:Y:S04]  /*eee0*/  STL [R1+0x1884], R10 ;  /* 0x0018840a01007387 */ /* 0x0001e80000100800 */
[----:B0-----:R-:W2:Y:S04]  /*eef0*/  LDL.LU.64 R10, [R1+0x7b8] ;  /* 0x0007b800010a7983 */ /* 0x001ea80000300a00 */
[----:B------:R-:W-:Y:S04]  /*ef00*/  STL [R1+0x1888], R9 ;  /* 0x0018880901007387 */ /* 0x000fe80000100800 */
[----:B---3--:R0:W-:Y:S04]  /*ef10*/  STL [R1+0x188c], R8 ;  /* 0x00188c0801007387 */ /* 0x0081e80000100800 */
[----:B0-----:R-:W3:Y:S04]  /*ef20*/  LDL.LU.64 R8, [R1+0x3f0] ;  /* 0x0003f00001087983 */ /* 0x001ee80000300a00 */
[----:B-1----:R-:W5:Y:S04]  /*ef30*/  LDL.LU.64 R24, [R1+0x820] ;  /* 0x0008200001187983 */ /* 0x002f680000300a00 */
[----:B------:R0:W-:Y:S04]  /*ef40*/  STL [R1+0x1890], R7 ;  /* 0x0018900701007387 */ /* 0x0001e80000100800 */
[----:B------:R-:W5:Y:S04]  /*ef50*/  LDL.LU.64 R4, [R1+0x1918] ;  /* 0x0019180001047983 */ /* 0x000f680000300a00 */
[----:B------:R1:W-:Y:S04]  /*ef60*/  STL [R1+0x1894], R6 ;  /* 0x0018940601007387 */ /* 0x0003e80000100800 */
[----:B------:R-:W5:Y:S04]  /*ef70*/  LDL.LU.64 R28, [R1+0x7b0] ;  /* 0x0007b000011c7983 */ /* 0x000f680000300a00 */
[----:B------:R3:W-:Y:S04]  /*ef80*/  STL [R1+0x1898], R3 ;  /* 0x0018980301007387 */ /* 0x0007e80000100800 */
[----:B0-----:R0:W5:Y:S04]  /*ef90*/  LDG.E.U16 R7, [R20.64] ;  /* 0x0000000614077981 */ /* 0x001168000c1e1500 */
[----:B-1----:R1:W5:Y:S04]  /*efa0*/  LDG.E.U16 R6, [R22.64] ;  /* 0x0000000616067981 */ /* 0x002368000c1e1500 */
[----:B--2---:R4:W2:Y:S04]  /*efb0*/  LDG.E.U16 R2, [R10.64] ;  /* 0x000000060a027981 */ /* 0x0048a8000c1e1500 */
[----:B----4-:R5:W4:Y:S04]  /*efc0*/  LDG.E.U16 R10, [R12.64] ;  /* 0x000000060c0a7981 */ /* 0x010b28000c1e1500 */
[----:B---3--:R3:W4:Y:S04]  /*efd0*/  LDG.E.U16 R3, [R8.64] ;  /* 0x0000000608037981 */ /* 0x008728000c1e1500 */
[----:B-----5:R5:W5:Y:S04]  /*efe0*/  LDG.E.U16 R13, [R24.64] ;  /* 0x00000006180d7981 */ /* 0x020b68000c1e1500 */
[----:B---3--:R3:W3:Y:S04]  /*eff0*/  LDG.E.U16 R9, [R16.64] ;  /* 0x0000000610097981 */ /* 0x0086e8000c1e1500 */
[----:B------:R0:W3:Y:S04]  /*f000*/  LDG.E.U16 R8, [R18.64] ;  /* 0x0000000612087981 */ /* 0x0000e8000c1e1500 */
[----:B--2---:R2:W-:Y:S04]  /*f010*/  STL [R1+0x1830], R2 ;  /* 0x0018300201007387 */ /* 0x0045e80000100800 */
[----:B------:R0:W-:Y:S04]  /*f020*/  STL [R1+0x1834], R0 ;  /* 0x0018340001007387 */ /* 0x0001e80000100800 */
[----:B--2---:R2:W2:Y:S04]  /*f030*/  LDG.E.U16 R2, [R26.64] ;  /* 0x000000061a027981 */ /* 0x0044a8000c1e1500 */
[----:B0-----:R0:W2:Y:S04]  /*f040*/  LDG.E.U16 R0, [R28.64] ;  /* 0x000000061c007981 */ /* 0x0010a8000c1e1500 */
[----:B----4-:R4:W-:Y:S04]  /*f050*/  STL [R1+0x3f8], R3 ;  /* 0x0003f80301007387 */ /* 0x0109e80000100800 */
[----:B------:R-:W2:Y:S04]  /*f060*/  LDL.LU.64 R14, [R1+0x818] ;  /* 0x00081800010e7983 */ /* 0x000ea80000300a00 */
[----:B----4-:R-:W4:Y:S04]  /*f070*/  LDG.E.U16 R3, [R4.64] ;  /* 0x0000000604037981 */ /* 0x010f28000c1e1500 */
[----:B--2---:R2:W-:Y:S04]  /*f080*/  STL.64 [R1+0x18f0], R14 ;  /* 0x0018f00e01007387 */ /* 0x0045e80000100a00 */
[----:B--2---:R-:W2:Y:S04]  /*f090*/  LDL.LU.64 R14, [R1+0x388] ;  /* 0x00038800010e7983 */ /* 0x004ea80000300a00 */
        /* <DEDUP_REMOVED lines=8> */
[----:B------:R-:W2:Y:S04]  /*f120*/  LDL.LU.64 R26, [R1+0x7a0] ;  /* 0x0007a000011a7983 */ /* 0x000ea80000300a00 */
[----:B---3--:R-:W3:Y:S04]  /*f130*/  LDL.LU.64 R16, [R1+0x6a8] ;  /* 0x0006a80001107983 */ /* 0x008ee80000300a00 */
[----:B---3--:R3:W-:Y:S04]  /*f140*/  STL.64 [R1+0x18e8], R16 ;  /* 0x0018e81001007387 */ /* 0x0087e80000100a00 */
[----:B---3--:R-:W3:Y:S04]  /*f150*/  LDL.LU.64 R16, [R1+0x6b0] ;  /* 0x0006b00001107983 */ /* 0x008ee80000300a00 */
[----:B-----5:R-:W5:Y:S04]  /*f160*/  LDL.LU.64 R24, [R1+0x368] ;  /* 0x0003680001187983 */ /* 0x020f680000300a00 */
[----:B------:R-:W2:Y:S04]  /*f170*/  LDL.LU.64 R18, [R1+0x798] ;  /* 0x0007980001127983 */ /* 0x000ea80000300a00 */
[----:B------:R-:W2:Y:S04]  /*f180*/  LDL.LU.64 R20, [R1+0x6a0] ;  /* 0x0006a00001147983 */ /* 0x000ea80000300a00 */
[----:B-1----:R-:W2:Y:S04]  /*f190*/  LDL.LU.64 R22, [R1+0x550] ;  /* 0x0005500001167983 */ /* 0x002ea80000300a00 */
[----:B0-----:R-:W2:Y:S04]  /*f1a0*/  LDL.LU.64 R28, [R1+0x508] ;  /* 0x00050800011c7983 */ /* 0x001ea80000300a00 */
[----:B------:R-:W-:Y:S04]  /*f1b0*/  STL [R1+0x3f4], R10 ;  /* 0x0003f40a01007387 */ /* 0x000fe80000100800 */
[----:B--2---:R0:W-:Y:S04]  /*f1c0*/  STL.64 [R1+0x18c8], R28 ;  /* 0x0018c81c01007387 */ /* 0x0041e80000100a00 */
[----:B0-----:R-:W2:Y:S04]  /*f1d0*/  LDL.LU.64 R28, [R1+0x528] ;  /* 0x00052800011c7983 */ /* 0x001ea80000300a00 */
[----:B--2---:R0:W-:Y:S04]  /*f1e0*/  STL.64 [R1+0x18d0], R28 ;  /* 0x0018d01c01007387 */ /* 0x0041e80000100a00 */
[----:B------:R-:W-:Y:S04]  /*f1f0*/  STL [R1+0x3f0], R9 ;  /* 0x0003f00901007387 */ /* 0x000fe80000100800 */
[----:B0-----:R-:W2:Y:S04]  /*f200*/  LDL.LU.64 R28, [R1+0x350] ;  /* 0x00035000011c7983 */ /* 0x001ea80000300a00 */
[----:B------:R-:W-:Y:S04]  /*f210*/  STL [R1+0x3e4], R8 ;  /* 0x0003e40801007387 */ /* 0x000fe80000100800 */
[----:B--2---:R0:W-:Y:S04]  /*f220*/  STL.64 [R1+0x18d8], R28 ;  /* 0x0018d81c01007387 */ /* 0x0041e80000100a00 */
[----:B------:R-:W-:Y:S04]  /*f230*/  STL [R1+0x3e0], R7 ;  /* 0x0003e00701007387 */ /* 0x000fe80000100800 */
[----:B0-----:R-:W2:Y:S04]  /*f240*/  LDL.LU.64 R28, [R1+0x548] ;  /* 0x00054800011c7983 */ /* 0x001ea80000300a00 */
[----:B------:R-:W-:Y:S04]  /*f250*/  STL [R1+0x3dc], R6 ;  /* 0x0003dc0601007387 */ /* 0x000fe80000100800 */
[----:B--2---:R0:W-:Y:S04]  /*f260*/  STL.64 [R1+0x18e0], R28 ;  /* 0x0018e01c01007387 */ /* 0x0041e80000100a00 */
[----:B----4-:R-:W-:Y:S04]  /*f270*/  STL [R1+0x3d8], R3 ;  /* 0x0003d80301007387 */ /* 0x010fe80000100800 */
[----:B0-----:R-:W2:Y:S04]  /*f280*/  LDL.LU.64 R28, [R1+0x698] ;  /* 0x00069800011c7983 */ /* 0x001ea80000300a00 */
[----:B------:R0:W-:Y:S04]  /*f290*/  STL [R1+0x3d4], R2 ;  /* 0x0003d40201007387 */ /* 0x0001e80000100800 */
[----:B------:R-:W4:Y:S04]  /*f2a0*/  LDL.LU.64 R4, [R1+0x4e8] ;  /* 0x0004e80001047983 */ /* 0x000f280000300a00 */
[----:B0-----:R-:W2:Y:S04]  /*f2b0*/  LDL.LU.64 R2, [R1+0x4c8] ;  /* 0x0004c80001027983 */ /* 0x001ea80000300a00 */
[----:B------:R-:W3:Y:S04]  /*f2c0*/  LDL.LU.64 R6, [R1+0x4a8] ;  /* 0x0004a80001067983 */ /* 0x000ee80000300a00 */
[----:B------:R-:W5:Y:S04]  /*f2d0*/  LDL.LU.64 R8, [R1+0x488] ;  /* 0x0004880001087983 */ /* 0x000f680000300a00 */
[----:B------:R-:W5:Y:S04]  /*f2e0*/  LDL.LU.64 R10, [R1+0x468] ;  /* 0x00046800010a7983 */ /* 0x000f680000300a00 */
[----:B------:R0:W-:Y:S04]  /*f2f0*/  STL [R1+0x3d0], R13 ;  /* 0x0003d00d01007387 */ /* 0x0001e80000100800 */
[----:B0-----:R-:W5:Y:S04]  /*f300*/  LDL.LU.64 R12, [R1+0x448] ;  /* 0x00044800010c7983 */ /* 0x001f680000300a00 */
[----:B------:R0:W-:Y:S04]  /*f310*/  STL [R1+0x3c4], R0 ;  /* 0x0003c40001007387 */ /* 0x0001e80000100800 */
[----:B0-----:R0:W5:Y:S04]  /*f320*/  LDG.E.U16 R0, [R14.64] ;  /* 0x000000060e007981 */ /* 0x001168000c1e1500 */
[----:B0-----:R-:W5:Y:S04]  /*f330*/  LDL.LU.64 R14, [R1+0x1910] ;  /* 0x00191000010e7983 */ /* 0x001f680000300a00 */
[----:B----4-:R-:W4:Y:S04]  /*f340*/  LDG.E.U16 R5, [R4.64] ;  /* 0x0000000604057981 */ /* 0x010f28000c1e1500 */
[----:B--2---:R-:W2:Y:S04]  /*f350*/  LDG.E.U16 R3, [R2.64] ;  /* 0x0000000602037981 */ /* 0x004ea8000c1e1500 */
[----:B---3--:R-:W3:Y:S04]  /*f360*/  LDG.E.U16 R7, [R6.64] ;  /* 0x0000000606077981 */ /* 0x008ee8000c1e1500 */
[----:B-----5:R-:W5:Y:S04]  /*f370*/  LDG.E.U16 R9, [R8.64] ;  /* 0x0000000608097981 */ /* 0x020f68000c1e1500 */
[----:B------:R0:W2:Y:S04]  /*f380*/  LDG.E.U16 R13, [R12.64] ;  /* 0x000000060c0d7981 */ /* 0x0000a8000c1e1500 */
[----:B------:R1:W-:Y:S04]  /*f390*/  STL [R1+0x3c0], R0 ;  /* 0x0003c00001007387 */ /* 0x0003e80000100800 */
        /* <DEDUP_REMOVED lines=12> */
[----:B---3--:R-:W2:Y:S04]  /*f460*/  LDG.E.U16 R15, [R14.64] ;  /* 0x000000060e0f7981 */ /* 0x008ea8000c1e1500 */
[----:B-1----:R1:W3:Y:S04]  /*f470*/  LDG.E.U16 R0, [R26.64] ;  /* 0x000000061a007981 */ /* 0x0022e8000c1e1500 */
[----:B--2---:R2:W-:Y:S04]  /*f480*/  STL [R1+0x39c], R15 ;  /* 0x00039c0f01007387 */ /* 0x0045e80000100800 */
[----:B--2---:R-:W2:Y:S04]  /*f490*/  LDL.LU.64 R14, [R1+0x428] ;  /* 0x00042800010e7983 */ /* 0x004ea80000300a00 */
[----:B-1----:R-:W4:Y:S04]  /*f4a0*/  LDL.LU.64 R26, [R1+0x408] ;  /* 0x00040800011a7983 */ /* 0x002f280000300a00 */
[----:B---3--:R1:W-:Y:S04]  /*f4b0*/  STL [R1+0x398], R0 ;  /* 0x0003980001007387 */ /* 0x0083e80000100800 */
[----:B-1----:R1:W3:Y:S04]  /*f4c0*/  LDG.E.U16 R0, [R16.64] ;  /* 0x0000000610007981 */ /* 0x0022e8000c1e1500 */
[----:B-1----:R-:W5:Y:S04]  /*f4d0*/  LDL.LU.64 R16, [R1+0x18e8] ;  /* 0x0018e80001107983 */ /* 0x002f680000300a00 */
[----:B--2---:R4:W2:Y:S04]  /*f4e0*/  LDG.E.U16 R14, [R14.64] ;  /* 0x000000060e0e7981 */ /* 0x0048a8000c1e1500 */
[----:B----4-:R1:W4:Y:S04]  /*f4f0*/  LDG.E.U16 R15, [R26.64] ;  /* 0x000000061a0f7981 */ /* 0x010328000c1e1500 */
[----:B---3--:R3:W-:Y:S04]  /*f500*/  STL [R1+0x394], R0 ;  /* 0x0003940001007387 */ /* 0x0087e80000100800 */
[----:B-----5:R-:W5:Y:S04]  /*f510*/  LDG.E.U16 R17, [R16.64] ;  /* 0x0000000610117981 */ /* 0x020f68000c1e1500 */
[----:B---3--:R3:W2:Y:S04]  /*f520*/  LDG.E.U16 R0, [R24.64] ;  /* 0x0000000618007981 */ /* 0x0086a8000c1e1500 */
[----:B-----5:R5:W-:Y:S04]  /*f530*/  STL [R1+0x390], R17 ;  /* 0x0003901101007387 */ /* 0x020be80000100800 */
[----:B-----5:R-:W5:Y:S04]  /*f540*/  LDL.LU.64 R16, [R1+0x3e8] ;  /* 0x0003e80001107983 */ /* 0x020f680000300a00 */
[----:B---3--:R-:W1:Y:S04]  /*f550*/  LDL.LU.64 R24, [R1+0x3c8] ;  /* 0x0003c80001187983 */ /* 0x008e680000300a00 */
[----:B--2---:R2:W-:Y:S04]  /*f560*/  STL [R1+0x38c], R0 ;  /* 0x00038c0001007387 */ /* 0x0045e80000100800 */
[----:B--2---:R2:W3:Y:S04]  /*f570*/  LDG.E.U16 R0, [R18.64] ;  /* 0x0000000612007981 */ /* 0x0044e8000c1e1500 */
[----:B--2---:R-:W2:Y:S04]  /*f580*/  LDL.LU.64 R18, [R1+0x3a0] ;  /* 0x0003a00001127983 */ /* 0x004ea80000300a00 */
[----:B-----5:R5:W2:Y:S04]  /*f590*/  LDG.E.U16 R17, [R16.64] ;  /* 0x0000000610117981 */ /* 0x020aa8000c1e1500 */
[----:B-1----:R1:W2:Y:S04]  /*f5a0*/  LDG.E.U16 R26, [R24.64] ;  /* 0x00000006181a7981 */ /* 0x0022a8000c1e1500 */
[----:B---3--:R3:W-:Y:S04]  /*f5b0*/  STL [R1+0x388], R0 ;  /* 0x0003880001007387 */ /* 0x0087e80000100800 */
[----:B---3--:R3:W2:Y:S04]  /*f5c0*/  LDG.E.U16 R0, [R20.64] ;  /* 0x0000000614007981 */ /* 0x0086a8000c1e1500 */
[----:B---3--:R-:W3:Y:S04]  /*f5d0*/  LDL.LU.64 R20, [R1+0x380] ;  /* 0x0003800001147983 */ /* 0x008ee80000300a00 */
[----:B--2---:R2:W-:Y:S04]  /*f5e0*/  STL [R1+0x37c], R0 ;  /* 0x00037c0001007387 */ /* 0x0045e80000100800 */
[----:B--2---:R2:W4:Y:S04]  /*f5f0*/  LDG.E.U16 R0, [R22.64] ;  /* 0x0000000616007981 */ /* 0x004528000c1e1500 */
[----:B---3--:R3:W3:Y:S04]  /*f600*/  LDG.E.U16 R20, [R20.64] ;  /* 0x0000000614147981 */ /* 0x0086e8000c1e1500 */
[----:B--2---:R-:W2:Y:S04]  /*f610*/  LDL.LU.64 R22, [R1+0x8] ;  /* 0x0000080001167983 */ /* 0x004ea80000300a00 */
[----:B----4-:R4:W-:Y:S04]  /*f620*/  STL [R1+0x378], R0 ;  /* 0x0003780001007387 */ /* 0x0109e80000100800 */
[----:B----4-:R4:W3:Y:S04]  /*f630*/  LDG.E.U16 R0, [R28.64] ;  /* 0x000000061c007981 */ /* 0x0108e8000c1e1500 */
[----:B--2---:R2:W2:Y:S04]  /*f640*/  LDG.E.U16 R23, [R22.64] ;  /* 0x0000000616177981 */ /* 0x0044a8000c1e1500 */
[----:B----4-:R-:W4:Y:S04]  /*f650*/  LDL.LU.64 R28, [R1+0x18e0] ;  /* 0x0018e000011c7983 */ /* 0x010f280000300a00 */
[----:B---3--:R4:W-:Y:S04]  /*f660*/  STL [R1+0x374], R0 ;  /* 0x0003740001007387 */ /* 0x0089e80000100800 */
[----:B----4-:R3:W4:Y:S04]  /*f670*/  LDG.E.U16 R0, [R28.64] ;  /* 0x000000061c007981 */ /* 0x010728000c1e1500 */
[----:B---3--:R-:W3:Y:S04]  /*f680*/  LDL.LU.64 R28, [R1+0x18d8] ;  /* 0x0018d800011c7983 */ /* 0x008ee80000300a00 */
[----:B----4-:R3:W-:Y:S04]  /*f690*/  STL [R1+0x370], R0 ;  /* 0x0003700001007387 */ /* 0x0107e80000100800 */
[----:B---3--:R3:W4:Y:S04]  /*f6a0*/  LDG.E.U16 R0, [R28.64] ;  /* 0x000000061c007981 */ /* 0x008728000c1e1500 */
        /* <DEDUP_REMOVED lines=8> */
[----:B------:R0:W-:Y:S04]  /*f730*/  STL [R1+0x360], R5 ;  /* 0x0003600501007387 */ /* 0x0001e80000100800 */
[----:B----4-:R4:W2:Y:S04]  /*f740*/  LDG.E.U16 R0, [R10.64] ;  /* 0x000000060a007981 */ /* 0x0108a8000c1e1500 */
[----:B0-----:R-:W2:Y:S04]  /*f750*/  LDL.LU.64 R4, [R1+0x88] ;  /* 0x0000880001047983 */ /* 0x001ea80000300a00 */
[----:B--2---:R0:W-:Y:S04]  /*f760*/  STL.64 [R1+0x18b0], R4 ;  /* 0x0018b00401007387 */ /* 0x0041e80000100a00 */
[----:B0-----:R-:W2:Y:S04]  /*f770*/  LDL.LU.64 R4, [R1+0x98] ;  /* 0x0000980001047983 */ /* 0x001ea80000300a00 */
[----:B--2---:R0:W-:Y:S04]  /*f780*/  STL.64 [R1+0x18b8], R4 ;  /* 0x0018b80401007387 */ /* 0x0041e80000100a00 */
[----:B0-----:R-:W2:Y:S04]  /*f790*/  LDL.LU.64 R4, [R1+0xa0] ;  /* 0x0000a00001047983 */ /* 0x001ea80000300a00 */
[----:B------:R0:W-:Y:S04]  /*f7a0*/  STL [R1+0x35c], R3 ;  /* 0x00035c0301007387 */ /* 0x0001e80000100800 */
[----:B0-----:R-:W2:Y:S04]  /*f7b0*/  LDL.LU.64 R2, [R1+0x5d0] ;  /* 0x0005d00001027983 */ /* 0x001ea80000300a00 */
[----:B------:R0:W-:Y:S04]  /*f7c0*/  STL [R1+0x358], R7 ;  /* 0x0003580701007387 */ /* 0x0001e80000100800 */
[----:B0-----:R-:W3:Y:S04]  /*f7d0*/  LDL.LU.64 R6, [R1+0x5a0] ;  /* 0x0005a00001067983 */ /* 0x001ee80000300a00 */
[----:B------:R0:W-:Y:S04]  /*f7e0*/  STL [R1+0x354], R9 ;  /* 0x0003540901007387 */ /* 0x0001e80000100800 */
[----:B0-----:R-:W3:Y:S04]  /*f7f0*/  LDL.LU.64 R8, [R1+0xaa0] ;  /* 0x000aa00001087983 */ /* 0x001ee80000300a00 */
[----:B----4-:R-:W4:Y:S04]  /*f800*/  LDL.LU.64 R10, [R1+0xa88] ;  /* 0x000a8800010a7983 */ /* 0x010f280000300a00 */
[----:B------:R-:W3:Y:S04]  /*f810*/  LDL.LU R27, [R1+0xfb0] ;  /* 0x000fb000011b7983 */ /* 0x000ee80000300800 */
[----:B-1----:R-:W3:Y:S04]  /*f820*/  LDL.LU R24, [R1+0xfb4] ;  /* 0x000fb40001187983 */ /* 0x002ee80000300800 */
[----:B------:R0:W-:Y:S04]  /*f830*/  STL [R1+0x350], R0 ;  /* 0x0003500001007387 */ /* 0x0001e80000100800 */
[----:B------:R-:W3:Y:S04]  /*f840*/  LDL.LU R25, [R1+0xfac] ;  /* 0x000fac0001197983 */ /* 0x000ee80000300800 */
[----:B------:R-:W3:Y:S04]  /*f850*/  LDL.LU R21, [R1+0xfa8] ;  /* 0x000fa80001157983 */ /* 0x000ee80000300800 */
[----:B0-----:R0:W3:Y:S04]  /*f860*/  LDG.E.U16 R0, [R18.64] ;  /* 0x0000000612007981 */ /* 0x0010e8000c1e1500 */
[----:B------:R-:W4:Y:S04]  /*f870*/  LDL.LU R12, [R1+0xb68] ;  /* 0x000b6800010c7983 */ /* 0x000f280000300800 */
[----:B------:R1:W-:Y:S04]  /*f880*/  STL [R1+0x34c], R13 ;  /* 0x00034c0d01007387 */ /* 0x0003e80000100800 */
[----:B-1----:R-:W4:Y:S04]  /*f890*/  LDL.LU R13, [R1+0xb38] ;  /* 0x000b3800010d7983 */ /* 0x002f280000300800 */
[----:B------:R1:W-:Y:S04]  /*f8a0*/  STL [R1+0x348], R14 ;  /* 0x0003480e01007387 */ /* 0x0003e80000100800 */
[----:B-1----:R-:W4:Y:S04]  /*f8b0*/  LDL.LU R14, [R1+0x854] ;  /* 0x00085400010e7983 */ /* 0x002f280000300800 */
[----:B------:R1:W-:Y:S04]  /*f8c0*/  STL [R1+0x344], R15 ;  /* 0x0003440f01007387 */ /* 0x0003e80000100800 */
[----:B-1----:R-:W4:Y:S04]  /*f8d0*/  LDL.LU R15, [R1+0x810] ;  /* 0x00081000010f7983 */ /* 0x002f280000300800 */
[----:B-----5:R-:W5:Y:S04]  /*f8e0*/  LDL.LU R16, [R1+0x78c] ;  /* 0x00078c0001107983 */ /* 0x020f680000300800 */
[----:B------:R1:W-:Y:S04]  /*f8f0*/  STL [R1+0x340], R17 ;  /* 0x0003401101007387 */ /* 0x0003e80000100800 */
[----:B-1----:R-:W4:Y:S04]  /*f900*/  LDL.LU R17, [R1+0x788] ;  /* 0x0007880001117983 */ /* 0x002f280000300800 */
[----:B0-----:R-:W4:Y:S04]  /*f910*/  LDL.LU R18, [R1+0x780] ;  /* 0x0007800001127983 */ /* 0x001f280000300800 */
[----:B------:R-:W4:Y:S04]  /*f920*/  LDL.LU R19, [R1+0x694] ;  /* 0x0006940001137983 */ /* 0x000f280000300800 */
[----:B------:R-:W4:Y:S04]  /*f930*/  LDL.LU R22, [R1+0x690] ;  /* 0x0006900001167983 */ /* 0x000f280000300800 */
[----:B------:R0:W-:Y:S04]  /*f940*/  STL [R1+0x33c], R26 ;  /* 0x00033c1a01007387 */ /* 0x0001e80000100800 */
[----:B0-----:R-:W4:Y:S04]  /*f950*/  LDL.LU R26, [R1+0x684] ;  /* 0x00068400011a7983 */ /* 0x001f280000300800 */
[----:B--2---:R0:W2:Y:S04]  /*f960*/  LDG.E.U16 R3, [R2.64] ;  /* 0x0000000602037981 */ /* 0x0040a8000c1e1500 */
[----:B---3--:R1:W-:Y:S04]  /*f970*/  STL [R1+0x338], R0 ;  /* 0x0003380001007387 */ /* 0x0083e80000100800 */
[----:B-1----:R1:W3:Y:S04]  /*f980*/  LDG.E.U16 R0, [R28.64] ;  /* 0x000000061c007981 */ /* 0x0022e8000c1e1500 */
[----:B-1----:R-:W2:Y:S04]  /*f990*/  LDL.LU.64 R28, [R1+0x90] ;  /* 0x00009000011c7983 */ /* 0x002ea80000300a00 */
[----:B------:R1:W-:Y:S04]  /*f9a0*/  STL [R1+0x334], R20 ;  /* 0x0003341401007387 */ /* 0x0003e80000100800 */
[----:B-1----:R1:W2:Y:S04]  /*f9b0*/  LDG.E.U16 R20, [R4.64] ;  /* 0x0000000604147981 */ /* 0x0022a8000c1e1500 */
[----:B-1----:R-:W2:Y:S04]  /*f9c0*/  LDL.LU.64 R4, [R1+0x18b8] ;  /* 0x0018b80001047983 */ /* 0x002ea80000300a00 */
[----:B------:R-:W-:Y:S04]  /*f9d0*/  STL [R1+0x330], R23 ;  /* 0x0003301701007387 */ /* 0x000fe80000100800 */
[----:B---3--:R2:W-:Y:S04]  /*f9e0*/  STL [R1+0x32c], R0 ;  /* 0x00032c0001007387 */ /* 0x0085e80000100800 */
[----:B--2---:R1:W2:Y:S04]  /*f9f0*/  LDG.E.U16 R0, [R4.64] ;  /* 0x0000000604007981 */ /* 0x0042a8000c1e1500 */
[----:B-1----:R-:W3:Y:S04]  /*fa00*/  LDL.LU.64 R4, [R1+0x18b0] ;  /* 0x0018b00001047983 */ /* 0x002ee80000300a00 */
[----:B------:R1:W-:Y:S04]  /*fa10*/  STL [R1+0x328], R20 ;  /* 0x0003281401007387 */ /* 0x0003e80000100800 */
[----:B-1----:R1:W5:Y:S04]  /*fa20*/  LDG.E.U16 R20, [R28.64] ;  /* 0x000000061c147981 */ /* 0x002368000c1e1500 */
[----:B------:R-:W0:Y:S04]  /*fa30*/  S2R R23, SR_TID.X ;  /* 0x0000000000177919 */ /* 0x000e280000002100 */
[----:B-1----:R1:W5:Y:S04]  /*fa40*/  LDG.E.U16 R29, [R6.64] ;  /* 0x00000006061d7981 */ /* 0x002368000c1e1500 */
[----:B------:R0:W5:Y:S04]  /*fa50*/  LDG.E.U16 R28, [R8.64] ;  /* 0x00000006081c7981 */ /* 0x000168000c1e1500 */
[----:B--2---:R0:W-:Y:S04]  /*fa60*/  STL [R1+0x324], R0 ;  /* 0x0003240001007387 */ /* 0x0041e80000100800 */
[----:B---3--:R4:W2:Y:S01]  /*fa70*/  LDG.E.U16 R5, [R4.64] ;  /* 0x0000000604057981 */ /* 0x0088a2000c1e1500 */
[----:B0-----:R-:W-:-:S03]  /*fa80*/  LOP3.LUT R0, R23, 0xff, RZ, 0xc0, !PT ;  /* 0x000000ff17007812 */ /* 0x001fc600078ec0ff */
[----:B------:R-:W3:Y:S01]  /*fa90*/  LDL.LU R23, [R1+0x67c] ;  /* 0x00067c0001177983 */ /* 0x000ee20000300800 */
[----:B------:R-:W-:-:S03]  /*faa0*/  SHF.L.U32 R2, R0, 0x1, RZ ;  /* 0x0000000100027819 */ /* 0x000fc600000006ff */
[----:B----4-:R0:W4:Y:S04]  /*fab0*/  LDG.E.U16 R4, [R10.64] ;  /* 0x000000060a047981 */ /* 0x010128000c1e1500 */
[----:B-----5:R5:W-:Y:S04]  /*fac0*/  STL [R1+0x320], R20 ;  /* 0x0003201401007387 */ /* 0x020be80000100800 */
[----:B------:R0:W-:Y:S04]  /*fad0*/  STS.U16 [R2+0x1000], R27 ;  /* 0x0010001b02007388 */ /* 0x0001e80000000400 */
[----:B-----5:R-:W5:Y:S04]  /*fae0*/  LDL.LU R20, [R1+0x674] ;  /* 0x0006740001147983 */ /* 0x020f680000300800 */
[----:B0-----:R-:W3:Y:S04]  /*faf0*/  LDL.LU R27, [R1+0x670] ;  /* 0x00067000011b7983 */ /* 0x001ee80000300800 */
[----:B------:R0:W-:Y:S04]  /*fb00*/  STS.U16 [R2], R24 ;  /* 0x0000001802007388 */ /* 0x0001e80000000400 */
[----:B------:R1:W-:Y:S04]  /*fb10*/  STS.U16 [R2+0x2000], R25 ;  /* 0x0020001902007388 */ /* 0x0003e80000000400 */
[----:B------:R1:W-:Y:S04]  /*fb20*/  STS.U16 [R2+0x4000], R21 ;  /* 0x0040001502007388 */ /* 0x0003e80000000400 */
[----:B0-----:R-:W3:Y:S04]  /*fb30*/  LDL.LU R24, [R1+0x66c] ;  /* 0x00066c0001187983 */ /* 0x001ee80000300800 */
[----:B-1----:R-:W3:Y:S04]  /*fb40*/  LDL.LU R25, [R1+0x65c] ;  /* 0x00065c0001197983 */ /* 0x002ee80000300800 */
[----:B------:R-:W3:Y:S04]  /*fb50*/  LDL.LU R21, [R1+0x658] ;  /* 0x0006580001157983 */ /* 0x000ee80000300800 */
[----:B------:R-:W-:Y:S04]  /*fb60*/  STS.U16 [R2+0x8000], R12 ;  /* 0x0080000c02007388 */ /* 0x000fe80000000400 */
        /* <DEDUP_REMOVED lines=9> */
[----:B--2---:R0:W-:Y:S04]  /*fc00*/  STL [R1+0x31c], R5 ;  /* 0x00031c0501007387 */ /* 0x0041e80000100800 */
[----:B0-----:R-:W2:Y:S04]  /*fc10*/  LDL.LU R5, [R1+0x654] ;  /* 0x0006540001057983 */ /* 0x001ea80000300800 */
[----:B------:R-:W2:Y:S04]  /*fc20*/  LDL.LU R0, [R1+0x650] ;  /* 0x0006500001007983 */ /* 0x000ea80000300800 */
[----:B------:R0:W-:Y:S04]  /*fc30*/  STL [R1+0x318], R3 ;  /* 0x0003180301007387 */ /* 0x0001e80000100800 */
[----:B0-----:R-:W2:Y:S04]  /*fc40*/  LDL.LU R3, [R1+0x644] ;  /* 0x0006440001037983 */ /* 0x001ea80000300800 */
[----:B------:R-:W2:Y:S04]  /*fc50*/  LDL.LU R6, [R1+0x634] ;  /* 0x0006340001067983 */ /* 0x000ea80000300800 */
[----:B------:R-:W2:Y:S04]  /*fc60*/  LDL.LU R7, [R1+0x630] ;  /* 0x0006300001077983 */ /* 0x000ea80000300800 */
[----:B------:R-:W2:Y:S04]  /*fc70*/  LDL.LU R8, [R1+0x628] ;  /* 0x0006280001087983 */ /* 0x000ea80000300800 */
[----:B------:R-:W2:Y:S04]  /*fc80*/  LDL.LU R9, [R1+0x620] ;  /* 0x0006200001097983 */ /* 0x000ea80000300800 */
[----:B------:R-:W-:Y:S04]  /*fc90*/  STL [R1+0x314], R29 ;  /* 0x0003141d01007387 */ /* 0x000fe80000100800 */
[----:B------:R-:W2:Y:S04]  /*fca0*/  LDL.LU R10, [R1+0x61c] ;  /* 0x00061c00010a7983 */ /* 0x000ea80000300800 */
[----:B------:R-:W2:Y:S04]  /*fcb0*/  LDL.LU R26, [R1+0x618] ;  /* 0x00061800011a7983 */ /* 0x000ea80000300800 */
[----:B------:R-:W-:Y:S04]  /*fcc0*/  STL [R1+0x310], R28 ;  /* 0x0003101c01007387 */ /* 0x000fe80000100800 */
[----:B------:R-:W2:Y:S04]  /*fcd0*/  LDL.LU R11, [R1+0x544] ;  /* 0x00054400010b7983 */ /* 0x000ea80000300800 */
[----:B---3--:R0:W-:Y:S04]  /*fce0*/  STS.U16 [R2+0x25000], R23 ;  /* 0x0250001702007388 */ /* 0x0081e80000000400 */
[----:B----4-:R-:W-:Y:S04]  /*fcf0*/  STL [R1+0x30c], R4 ;  /* 0x00030c0401007387 */ /* 0x010fe80000100800 */
[----:B------:R-:W3:Y:S04]  /*fd00*/  LDL.LU R22, [R1+0x540] ;  /* 0x0005400001167983 */ /* 0x000ee80000300800 */
[----:B-----5:R-:W-:Y:S04]  /*fd10*/  STS.U16 [R2+0x13000], R20 ;  /* 0x0130001402007388 */ /* 0x020fe80000000400 */
[----:B0-----:R-:W4:Y:S04]  /*fd20*/  LDL.LU R23, [R1+0x534] ;  /* 0x0005340001177983 */ /* 0x001f280000300800 */
[----:B------:R0:W-:Y:S04]  /*fd30*/  STS.U16 [R2+0x26000], R27 ;  /* 0x0260001b02007388 */ /* 0x0001e80000000400 */
[----:B0-----:R-:W5:Y:S04]  /*fd40*/  LDL.LU R27, [R1+0x530] ;  /* 0x00053000011b7983 */ /* 0x001f680000300800 */
[----:B------:R0:W-:Y:S04]  /*fd50*/  STS.U16 [R2+0x27000], R24 ;  /* 0x0270001802007388 */ /* 0x0001e80000000400 */
[----:B------:R1:W-:Y:S04]  /*fd60*/  STS.U16 [R2+0x5000], R25 ;  /* 0x0050001902007388 */ /* 0x0003e80000000400 */
[----:B0-----:R-:W5:Y:S04]  /*fd70*/  LDL.LU R24, [R1+0x520] ;  /* 0x0005200001187983 */ /* 0x001f680000300800 */
[----:B-1----:R-:W5:Y:S04]  /*fd80*/  LDL.LU R25, [R1+0x514] ;  /* 0x0005140001197983 */ /* 0x002f680000300800 */
[----:B------:R0:W-:Y:S04]  /*fd90*/  STS.U16 [R2+0xa000], R21 ;  /* 0x00a0001502007388 */ /* 0x0001e80000000400 */
[----:B------:R-:W5:Y:S04]  /*fda0*/  LDL.LU R12, [R1+0x510] ;  /* 0x00051000010c7983 */ /* 0x000f680000300800 */
        /* <DEDUP_REMOVED lines=8> */
[----:B0-----:R-:W5:Y:S04]  /*fe30*/  LDL.LU R21, [R1+0x494] ;  /* 0x0004940001157983 */ /* 0x001f680000300800 */
[----:B--2---:R-:W-:Y:S04]  /*fe40*/  STS.U16 [R2+0x14000], R5 ;  /* 0x0140000502007388 */ /* 0x004fe80000000400 */
[----:B------:R-:W-:Y:S04]  /*fe50*/  STS.U16 [R2+0x28000], R0 ;  /* 0x0280000002007388 */ /* 0x000fe80000000400 */
[----:B------:R-:W-:Y:S04]  /*fe60*/  STS.U16 [R2+0x29000], R3 ;  /* 0x0290000302007388 */ /* 0x000fe80000000400 */
[----:B------:R-:W-:Y:S04]  /*fe70*/  STS.U16 [R2+0x15000], R6 ;  /* 0x0150000602007388 */ /* 0x000fe80000000400 */
[----:B------:R-:W-:Y:S04]  /*fe80*/  STS.U16 [R2+0x2a000], R7 ;  /* 0x02a0000702007388 */ /* 0x000fe80000000400 */
[----:B------:R-:W-:Y:S04]  /*fe90*/  STS.U16 [R2+0x2b000], R8 ;  /* 0x02b0000802007388 */ /* 0x000fe80000000400 */
[----:B------:R-:W-:Y:S04]  /*fea0*/  STS.U16 [R2+0xb000], R9 ;  /* 0x00b0000902007388 */ /* 0x000fe80000000400 */
[----:B------:R-:W-:Y:S04]  /*feb0*/  STS.U16 [R2+0x16000], R10 ;  /* 0x0160000a02007388 */ /* 0x000fe80000000400 */
[----:B------:R0:W-:Y:S04]  /*fec0*/  STS.U16 [R2+0x2c000], R26 ;  /* 0x02c0001a02007388 */ /* 0x0001e80000000400 */
[----:B------:R-:W-:Y:S04]  /*fed0*/  STS.U16 [R2+0x2d000], R11 ;  /* 0x02d0000b02007388 */ /* 0x000fe80000000400 */
[----:B0-----:R-:W2:Y:S04]  /*fee0*/  LDL.LU R26, [R1+0x484] ;  /* 0x00048400011a7983 */ /* 0x001ea80000300800 */
[----:B---3--:R0:W-:Y:S04]  /*fef0*/  STS.U16 [R2+0x17000], R22 ;  /* 0x0170001602007388 */ /* 0x0081e80000000400 */
[----:B----4-:R1:W-:Y:S04]  /*ff00*/  STS.U16 [R2+0x2e000], R23 ;  /* 0x02e0001702007388 */ /* 0x0103e80000000400 */
[----:B0-----:R-:W3:Y:S04]  /*ff10*/  LDL.LU R22, [R1+0x480] ;  /* 0x0004800001167983 */ /* 0x001ee80000300800 */
[----:B-1----:R-:W4:Y:S04]  /*ff20*/  LDL.LU R23, [R1+0x474] ;  /* 0x0004740001177983 */ /* 0x002f280000300800 */
[----:B-----5:R0:W-:Y:S04]  /*ff30*/  STS.U16 [R2+0x2f000], R27 ;  /* 0x02f0001b02007388 */ /* 0x0201e80000000400 */
[----:B0-----:R-:W5:Y:S04]  /*ff40*/  LDL.LU R27, [R1+0x470] ;  /* 0x00047000011b7983 */ /* 0x001f680000300800 */
[----:B------:R0:W-:Y:S04]  /*ff50*/  STS.U16 [R2+0x3000], R24 ;  /* 0x0030001802007388 */ /* 0x0001e80000000400 */
[----:B------:R1:W-:Y:S04]  /*ff60*/  STS.U16 [R2+0x6000], R25 ;  /* 0x0060001902007388 */ /* 0x0003e80000000400 */
[----:B0-----:R-:W5:Y:S04]  /*ff70*/  LDL.LU R24, [R1+0x464] ;  /* 0x0004640001187983 */ /* 0x001f680000300800 */
[----:B-1----:R-:W5:Y:S04]  /*ff80*/  LDL.LU R25, [R1+0x460] ;  /* 0x0004600001197983 */ /* 0x002f680000300800 */
[----:B------:R0:W-:Y:S04]  /*ff90*/  STS.U16 [R2+0xc000], R12 ;  /* 0x00c0000c02007388 */ /* 0x0001e80000000400 */
[----:B------:R1:W-:Y:S04]  /*ffa0*/  STS.U16 [R2+0x18000], R13 ;  /* 0x0180000d02007388 */ /* 0x0003e80000000400 */
[----:B------:R-:W5:Y:S04]  /*ffb0*/  LDL.LU R5, [R1+0x454] ;  /* 0x0004540001057983 */ /* 0x000f680000300800 */
[----:B------:R-:W-:Y:S04]  /*ffc0*/  STS.U16 [R2+0x30000], R14 ;  /* 0x0300000e02007388 */ /* 0x000fe80000000400 */
        /* <DEDUP_REMOVED lines=15> */
[----:B0-----:R-:W5:Y:S04]  /*100c0*/  LDL.LU R12, [R1+0x300] ;  /* 0x00030000010c7983 */ /* 0x001f680000300800 */
[----:B-1----:R-:W5:Y:S04]  /*100d0*/  LDL.LU R13, [R1+0x2ec] ;  /* 0x0002ec00010d7983 */ /* 0x002f680000300800 */
[----:B--2---:R0:W-:Y:S04]  /*100e0*/  STS.U16 [R2+0x35000], R26 ;  /* 0x0350001a02007388 */ /* 0x0041e80000000400 */
[----:B0-----:R-:W2:Y:S04]  /*100f0*/  LDL.LU R26, [R1+0x2e8] ;  /* 0x0002e800011a7983 */ /* 0x001ea80000300800 */
[----:B------:R-:W2:Y:S04]  /*10100*/  LDL.LU R14, [R1+0x2d4] ;  /* 0x0002d400010e7983 */ /* 0x000ea80000300800 */
[----:B---3--:R-:W-:Y:S04]  /*10110*/  STS.U16 [R2+0x1b000], R22 ;  /* 0x01b0001602007388 */ /* 0x008fe80000000400 */
[----:B----4-:R-:W-:Y:S04]  /*10120*/  STS.U16 [R2+0x36000], R23 ;  /* 0x0360001702007388 */ /* 0x010fe80000000400 */
[----:B-----5:R0:W-:Y:S04]  /*10130*/  STS.U16 [R2+0x37000], R27 ;  /* 0x0370001b02007388 */ /* 0x0201e80000000400 */
[----:B0-----:R-:W3:Y:S04]  /*10140*/  LDL.LU R27, [R1+0x77c] ;  /* 0x00077c00011b7983 */ /* 0x001ee80000300800 */
[----:B------:R0:W-:Y:S04]  /*10150*/  STS.U16 [R2+0x7000], R24 ;  /* 0x0070001802007388 */ /* 0x0001e80000000400 */
[----:B------:R-:W-:Y:S04]  /*10160*/  STS.U16 [R2+0xe000], R25 ;  /* 0x00e0001902007388 */ /* 0x000fe80000000400 */
[----:B0-----:R-:W4:Y:S04]  /*10170*/  LDL.LU R24, [R1+0x794] ;  /* 0x0007940001187983 */ /* 0x001f280000300800 */
[----:B------:R-:W5:Y:S04]  /*10180*/  LDL.LU R15, [R1+0x4e0] ;  /* 0x0004e000010f7983 */ /* 0x000f680000300800 */
[----:B------:R-:W-:Y:S04]  /*10190*/  STS.U16 [R2+0x1c000], R5 ;  /* 0x01c0000502007388 */ /* 0x000fe80000000400 */
[----:B------:R-:W5:Y:S04]  /*101a0*/  LDL.LU R16, [R1+0x850] ;  /* 0x0008500001107983 */ /* 0x000f680000300800 */
[----:B------:R0:W-:Y:S04]  /*101b0*/  STS.U16 [R2+0x38000], R0 ;  /* 0x0380000002007388 */ /* 0x0001e80000000400 */
[----:B------:R-:W5:Y:S04]  /*101c0*/  LDL.LU R17, [R1+0x64c] ;  /* 0x00064c0001117983 */ /* 0x000f680000300800 */
[----:B------:R-:W-:Y:S04]  /*101d0*/  STS.U16 [R2+0x39000], R3 ;  /* 0x0390000302007388 */ /* 0x000fe80000000400 */
[----:B------:R-:W5:Y:S04]  /*101e0*/  LDL.LU R18, [R1+0x4f4] ;  /* 0x0004f40001127983 */ /* 0x000f680000300800 */
[----:B------:R-:W-:Y:S01]  /*101f0*/  STS.U16 [R2+0x1d000], R6 ;  /* 0x01d0000602007388 */ /* 0x000fe20000000400 */
[----:B0-----:R-:W-:-:S03]  /*10200*/  LOP3.LUT R0, R2, 0x10, RZ, 0x3c, !PT ;  /* 0x0000001002007812 */ /* 0x001fc600078e3cff */
        /* <DEDUP_REMOVED lines=10> */
[----:B------:R-:W-:Y:S04]  /*102b0*/  STS.U16 [R2+0x3d000], R12 ;  /* 0x03d0000c02007388 */ /* 0x000fe80000000400 */
[----:B------:R-:W5:Y:S04]  /*102c0*/  LDL.LU R25, [R1+0x2a0] ;  /* 0x0002a00001197983 */ /* 0x000f680000300800 */
[----:B------:R-:W-:Y:S04]  /*102d0*/  STS.U16 [R2+0x1f000], R13 ;  /* 0x01f0000d02007388 */ /* 0x000fe80000000400 */
[----:B--2---:R0:W-:Y:S04]  /*102e0*/  STS.U16 [R2+0x3e000], R26 ;  /* 0x03e0001a02007388 */ /* 0x0041e80000000400 */
[----:B------:R-:W-:Y:S04]  /*102f0*/  STS.U16 [R2+0x3f000], R14 ;  /* 0x03f0000e02007388 */ /* 0x000fe80000000400 */
[----:B0-----:R-:W2:Y:S04]  /*10300*/  LDL.LU R26, [R1+0x28c] ;  /* 0x00028c00011a7983 */ /* 0x001ea80000300800 */
[----:B------:R-:W-:Y:S04]  /*10310*/  STL [R1+0x18ac], R2 ;  /* 0x0018ac0201007387 */ /* 0x000fe80000100800 */
[----:B---3--:R0:W-:Y:S04]  /*10320*/  STS.U16 [R0+0x1200], R27 ;  /* 0x0012001b00007388 */ /* 0x0081e80000000400 */
[----:B0-----:R-:W3:Y:S04]  /*10330*/  LDL.LU R27, [R1+0x288] ;  /* 0x00028800011b7983 */ /* 0x001ee80000300800 */
[----:B----4-:R0:W-:Y:S04]  /*10340*/  STS.U16 [R0+0x2200], R24 ;  /* 0x0022001800007388 */ /* 0x0101e80000000400 */
[----:B-----5:R-:W-:Y:S04]  /*10350*/  STS.U16 [R0+0x3200], R15 ;  /* 0x0032000f00007388 */ /* 0x020fe80000000400 */
[----:B0-----:R-:W4:Y:S04]  /*10360*/  LDL.LU R24, [R1+0x274] ;  /* 0x0002740001187983 */ /* 0x001f280000300800 */
[----:B------:R-:W5:Y:S04]  /*10370*/  LDL.LU R2, [R1+0x270] ;  /* 0x0002700001027983 */ /* 0x000f680000300800 */
[----:B------:R-:W5:Y:S04]  /*10380*/  LDL.LU R28, [R1+0x25c] ;  /* 0x00025c00011c7983 */ /* 0x000f680000300800 */
[----:B------:R-:W5:Y:S04]  /*10390*/  LDL.LU R29, [R1+0x258] ;  /* 0x00025800011d7983 */ /* 0x000f680000300800 */
        /* <DEDUP_REMOVED lines=17> */
[----:B------:R0:W-:Y:S04]  /*104b0*/  STS.U16 [R0+0x24200], R25 ;  /* 0x0242001900007388 */ /* 0x0001e80000000400 */
[----:B------:R-:W5:Y:S04]  /*104c0*/  LDL.LU R12, [R1+0x220] ;  /* 0x00022000010c7983 */ /* 0x000f680000300800 */
[----:B0-----:R-:W5:Y:S04]  /*104d0*/  LDL.LU R25, [R1+0x214] ;  /* 0x0002140001197983 */ /* 0x001f680000300800 */
[----:B------:R-:W5:Y:S04]  /*104e0*/  LDL.LU R13, [R1+0x210] ;  /* 0x00021000010d7983 */ /* 0x000f680000300800 */
[----:B------:R-:W5:Y:S04]  /*104f0*/  LDL.LU R14, [R1+0x20c] ;  /* 0x00020c00010e7983 */ /* 0x000f680000300800 */
[----:B--2---:R0:W-:Y:S04]  /*10500*/  STS.U16 [R0+0x25200], R26 ;  /* 0x0252001a00007388 */ /* 0x0041e80000000400 */
[----:B0-----:R-:W2:Y:S04]  /*10510*/  LDL.LU R26, [R1+0x208] ;  /* 0x00020800011a7983 */ /* 0x001ea80000300800 */
[----:B---3--:R0:W-:Y:S04]  /*10520*/  STS.U16 [R0+0x26200], R27 ;  /* 0x0262001b00007388 */ /* 0x0081e80000000400 */
[----:B0-----:R-:W3:Y:S04]  /*10530*/  LDL.LU R27, [R1+0x1fc] ;  /* 0x0001fc00011b7983 */ /* 0x001ee80000300800 */
[----:B----4-:R0:W-:Y:S04]  /*10540*/  STS.U16 [R0+0x27200], R24 ;  /* 0x0272001800007388 */ /* 0x0101e80000000400 */
[----:B-----5:R-:W-:Y:S04]  /*10550*/  STS.U16 [R0+0x28200], R2 ;  /* 0x0282000200007388 */ /* 0x020fe80000000400 */
[----:B------:R-:W-:Y:S04]  /*10560*/  STS.U16 [R0+0x29200], R28 ;  /* 0x0292001c00007388 */ /* 0x000fe80000000400 */
[----:B------:R-:W-:Y:S04]  /*10570*/  STS.U16 [R0+0x2a200], R29 ;  /* 0x02a2001d00007388 */ /* 0x000fe80000000400 */
[----:B------:R-:W-:Y:S04]  /*10580*/  STS.U16 [R0+0x2b200], R4 ;  /* 0x02b2000400007388 */ /* 0x000fe80000000400 */
[----:B------:R-:W4:Y:S04]  /*10590*/  LDL.LU R15, [R1+0x1f8] ;  /* 0x0001f800010f7983 */ /* 0x000f280000300800 */
[----:B------:R-:W-:Y:S04]  /*105a0*/  STS.U16 [R0+0x2c200], R5 ;  /* 0x02c2000500007388 */ /* 0x000fe80000000400 */
[----:B------:R-:W5:Y:S04]  /*105b0*/  LDL.LU R16, [R1+0x1f4] ;  /* 0x0001f40001107983 */ /* 0x000f680000300800 */
[----:B------:R-:W-:Y:S04]  /*105c0*/  STS.U16 [R0+0x2d200], R3 ;  /* 0x02d2000300007388 */ /* 0x000fe80000000400 */
[----:B------:R-:W4:Y:S04]  /*105d0*/  LDL.LU R17, [R1+0x1f0] ;  /* 0x0001f00001117983 */ /* 0x000f280000300800 */
[----:B------:R-:W-:Y:S04]  /*105e0*/  STS.U16 [R0+0x2e200], R6 ;  /* 0x02e2000600007388 */ /* 0x000fe80000000400 */
[----:B------:R-:W4:Y:S04]  /*105f0*/  LDL.LU R18, [R1+0x1e4] ;  /* 0x0001e40001127983 */ /* 0x000f280000300800 */
[----:B------:R-:W-:Y:S04]  /*10600*/  STS.U16 [R0+0x2f200], R7 ;  /* 0x02f2000700007388 */ /* 0x000fe80000000400 */
[----:B------:R-:W4:Y:S04]  /*10610*/  LDL.LU R19, [R1+0x1e0] ;  /* 0x0001e00001137983 */ /* 0x000f280000300800 */
[----:B------:R-:W-:Y:S04]  /*10620*/  STS.U16 [R0+0x30200], R8 ;  /* 0x0302000800007388 */ /* 0x000fe80000000400 */
[----:B------:R-:W4:Y:S04]  /*10630*/  LDL.LU R20, [R1+0x1dc] ;  /* 0x0001dc0001147983 */ /* 0x000f280000300800 */
[----:B------:R-:W-:Y:S04]  /*10640*/  STS.U16 [R0+0x31200], R9 ;  /* 0x0312000900007388 */ /* 0x000fe80000000400 */
[----:B------:R-:W5:Y:S04]  /*10650*/  LDL.LU R21, [R1+0x1d8] ;  /* 0x0001d80001157983 */ /* 0x000f680000300800 */
[----:B------:R-:W-:Y:S04]  /*10660*/  STS.U16 [R0+0x32200], R10 ;  /* 0x0322000a00007388 */ /* 0x000fe80000000400 */
[----:B------:R-:W5:Y:S04]  /*10670*/  LDL.LU R22, [R1+0x1cc] ;  /* 0x0001cc0001167983 */ /* 0x000f680000300800 */
[----:B------:R-:W-:Y:S04]  /*10680*/  STS.U16 [R0+0x33200], R11 ;  /* 0x0332000b00007388 */ /* 0x000fe80000000400 */
[----:B------:R-:W5:Y:S04]  /*10690*/  LDL.LU R23, [R1+0x1c8] ;  /* 0x0001c80001177983 */ /* 0x000f680000300800 */
[----:B------:R-:W-:Y:S04]  /*106a0*/  STS.U16 [R0+0x34200], R12 ;  /* 0x0342000c00007388 */ /* 0x000fe80000000400 */
[----:B0-----:R-:W5:Y:S04]  /*106b0*/  LDL.LU R24, [R1+0x1c4] ;  /* 0x0001c40001187983 */ /* 0x001f680000300800 */
[----:B------:R0:W-:Y:S04]  /*106c0*/  STS.U16 [R0+0x35200], R25 ;  /* 0x0352001900007388 */ /* 0x0001e80000000400 */
[----:B------:R-:W-:Y:S04]  /*106d0*/  STS.U16 [R0+0x36200], R13 ;  /* 0x0362000d00007388 */ /* 0x000fe80000000400 */
[----:B------:R-:W-:Y:S04]  /*106e0*/  STS.U16 [R0+0x37200], R14 ;  /* 0x0372000e00007388 */ /* 0x000fe80000000400 */
[----:B0-----:R-:W5:Y:S04]  /*106f0*/  LDL.LU R25, [R1+0x1c0] ;  /* 0x0001c00001197983 */ /* 0x001f680000300800 */
[----:B--2---:R0:W-:Y:S04]  /*10700*/  STS.U16 [R0+0x38200], R26 ;  /* 0x0382001a00007388 */ /* 0x0041e80000000400 */
[----:B0-----:R-:W2:Y:S04]  /*10710*/  LDL.LU R26, [R1+0x1b4] ;  /* 0x0001b400011a7983 */ /* 0x001ea80000300800 */
[----:B---3--:R0:W-:Y:S04]  /*10720*/  STS.U16 [R0+0x39200], R27 ;  /* 0x0392001b00007388 */ /* 0x0081e80000000400 */
[----:B0-----:R-:W3:Y:S04]  /*10730*/  LDL.LU R27, [R1+0x1b0] ;  /* 0x0001b000011b7983 */ /* 0x001ee80000300800 */
[----:B------:R-:W3:Y:S04]  /*10740*/  LDL.LU R2, [R1+0x1ac] ;  /* 0x0001ac0001027983 */ /* 0x000ee80000300800 */
        /* <DEDUP_REMOVED lines=13> */
[----:B----4-:R0:W-:Y:S04]  /*10820*/  STS.U16 [R0+0x3a200], R15 ;  /* 0x03a2000f00007388 */ /* 0x0101e80000000400 */
[----:B------:R-:W4:Y:S04]  /*10830*/  LDL.LU R14, [R1+0x154] ;  /* 0x00015400010e7983 */ /* 0x000f280000300800 */
[----:B-----5:R1:W-:Y:S04]  /*10840*/  STS.U16 [R0+0x3b200], R16 ;  /* 0x03b2001000007388 */ /* 0x0203e80000000400 */
[----:B0-----:R-:W5:Y:S04]  /*10850*/  LDL.LU R15, [R1+0x150] ;  /* 0x00015000010f7983 */ /* 0x001f680000300800 */
[----:B------:R0:W-:Y:S04]  /*10860*/  STS.U16 [R0+0x3c200], R17 ;  /* 0x03c2001100007388 */ /* 0x0001e80000000400 */
[----:B-1----:R-:W4:Y:S04]  /*10870*/  LDL.LU R16, [R1+0x14c] ;  /* 0x00014c0001107983 */ /* 0x002f280000300800 */
[----:B------:R1:W-:Y:S04]  /*10880*/  STS.U16 [R0+0x3d200], R18 ;  /* 0x03d2001200007388 */ /* 0x0003e80000000400 */
[----:B0-----:R-:W4:Y:S04]  /*10890*/  LDL.LU R17, [R1+0x148] ;  /* 0x0001480001117983 */ /* 0x001f280000300800 */
        /* <DEDUP_REMOVED lines=14> */
[----:B0-----:R-:W4:Y:S04]  /*10980*/  LDL.LU R25, [R1+0x814] ;  /* 0x0008140001197983 */ /* 0x001f280000300800 */
[----:B--2---:R0:W-:Y:S04]  /*10990*/  STS.U16 [R0+0xd200], R26 ;  /* 0x00d2001a00007388 */ /* 0x0041e80000000400 */
[----:B0-----:R-:W2:Y:S04]  /*109a0*/  LDL.LU R26, [R1+0x680] ;  /* 0x00068000011a7983 */ /* 0x001ea80000300800 */
[----:B---3--:R0:W-:Y:S04]  /*109b0*/  STS.U16 [R0+0xe200], R27 ;  /* 0x00e2001b00007388 */ /* 0x0081e80000000400 */
[----:B------:R1:W-:Y:S04]  /*109c0*/  STS.U16 [R0+0xf200], R2 ;  /* 0x00f2000200007388 */ /* 0x0003e80000000400 */
[----:B0-----:R-:W3:Y:S04]  /*109d0*/  LDL.LU R27, [R1+0x648] ;  /* 0x00064800011b7983 */ /* 0x001ee80000300800 */
[----:B-1----:R-:W2:Y:S04]  /*109e0*/  LDL.LU R2, [R1+0x18ac] ;  /* 0x0018ac0001027983 */ /* 0x002ea80000300800 */
[----:B------:R-:W-:Y:S04]  /*109f0*/  STS.U16 [R0+0x10200], R28 ;  /* 0x0102001c00007388 */ /* 0x000fe80000000400 */
[----:B------:R-:W-:Y:S04]  /*10a00*/  STS.U16 [R0+0x11200], R29 ;  /* 0x0112001d00007388 */ /* 0x000fe80000000400 */
[----:B------:R2:W-:Y:S02]  /*10a10*/  STS.U16 [R0+0x12200], R4 ;  /* 0x0122000400007388 */ /* 0x0005e40000000400 */
[----:B--2---:R-:W-:-:S02]  /*10a20*/  LOP3.LUT R4, R2, 0x20, RZ, 0x3c, !PT ;  /* 0x0000002002047812 */ /* 0x004fc400078e3cff */
[----:B------:R0:W-:Y:S04]  /*10a30*/  STL [R1+0x189c], R2 ;  /* 0x00189c0201007387 */ /* 0x0001e80000100800 */
[----:B0-----:R-:W2:Y:S04]  /*10a40*/  LDL.LU R2, [R1+0x440] ;  /* 0x0004400001027983 */ /* 0x001ea80000300800 */
[----:B--2---:R0:W-:Y:S04]  /*10a50*/  STL [R1+0x18a0], R2 ;  /* 0x0018a00201007387 */ /* 0x0041e80000100800 */
[----:B0-----:R-:W2:Y:S04]  /*10a60*/  LDL.LU R2, [R1+0x490] ;  /* 0x0004900001027983 */ /* 0x001ea80000300800 */
[----:B--2---:R0:W-:Y:S04]  /*10a70*/  STL [R1+0x18a4], R2 ;  /* 0x0018a40201007387 */ /* 0x0041e80000100800 */
[----:B0-----:R-:W2:Y:S04]  /*10a80*/  LDL.LU R2, [R1+0x4f0] ;  /* 0x0004f00001027983 */ /* 0x001ea80000300800 */
        /* <DEDUP_REMOVED lines=8> */
[----:B------:R-:W2:Y:S04]  /*10b10*/  LDL.LU R6, [R1+0x13c] ;  /* 0x00013c0001067983 */ /* 0x000ea80000300800 */
[----:B------:R-:W2:Y:S04]  /*10b20*/  LDL.LU R7, [R1+0x138] ;  /* 0x0001380001077983 */ /* 0x000ea80000300800 */
[----:B------:R0:W-:Y:S04]  /*10b30*/  STS.U16 [R0+0x18200], R9 ;  /* 0x0182000900007388 */ /* 0x0001e80000000400 */
[----:B------:R-:W2:Y:S04]  /*10b40*/  LDL.LU R8, [R1+0x134] ;  /* 0x0001340001087983 */ /* 0x000ea80000300800 */
[----:B------:R1:W-:Y:S04]  /*10b50*/  STS.U16 [R0+0x19200], R10 ;  /* 0x0192000a00007388 */ /* 0x0003e80000000400 */
[----:B0-----:R-:W2:Y:S04]  /*10b60*/  LDL.LU R9, [R1+0x130] ;  /* 0x0001300001097983 */ /* 0x001ea80000300800 */
[----:B------:R0:W-:Y:S04]  /*10b70*/  STS.U16 [R0+0x1a200], R11 ;  /* 0x01a2000b00007388 */ /* 0x0001e80000000400 */
[----:B-1----:R-:W2:Y:S04]  /*10b80*/  LDL.LU R10, [R1+0x124] ;  /* 0x00012400010a7983 */ /* 0x002ea80000300800 */
[----:B------:R1:W-:Y:S04]  /*10b90*/  STS.U16 [R0+0x1b200], R12 ;  /* 0x01b2000c00007388 */ /* 0x0003e80000000400 */
[----:B0-----:R-:W2:Y:S04]  /*10ba0*/  LDL.LU R11, [R1+0x120] ;  /* 0x00012000010b7983 */ /* 0x001ea80000300800 */
[----:B------:R0:W-:Y:S04]  /*10bb0*/  STS.U16 [R0+0x1c200], R13 ;  /* 0x01c2000d00007388 */ /* 0x0001e80000000400 */
[----:B-1----:R-:W2:Y:S04]  /*10bc0*/  LDL.LU R12, [R1+0x11c] ;  /* 0x00011c00010c7983 */ /* 0x002ea80000300800 */
[----:B----4-:R1:W-:Y:S04]  /*10bd0*/  STS.U16 [R0+0x1d200], R14 ;  /* 0x01d2000e00007388 */ /* 0x0103e80000000400 */
[----:B0-----:R-:W4:Y:S04]  /*10be0*/  LDL.LU R13, [R1+0x118] ;  /* 0x00011800010d7983 */ /* 0x001f280000300800 */
[----:B-----5:R0:W-:Y:S04]  /*10bf0*/  STS.U16 [R0+0x1e200], R15 ;  /* 0x01e2000f00007388 */ /* 0x0201e80000000400 */
[----:B-1----:R-:W5:Y:S04]  /*10c00*/  LDL.LU R14, [R1+0x10c] ;  /* 0x00010c00010e7983 */ /* 0x002f680000300800 */
        /* <DEDUP_REMOVED lines=22> */
[----:B---3--:R0:W-:Y:S04]  /*10d70*/  STS.U16 [R4+0xa400], R27 ;  /* 0x00a4001b04007388 */ /* 0x0081e80000000400 */
[----:B-1----:R-:W2:Y:S04]  /*10d80*/  LDL.LU R26, [R1+0xc4] ;  /* 0x0000c400011a7983 */ /* 0x002ea80000300800 */
[----:B0-----:R-:W2:Y:S04]  /*10d90*/  LDL.LU R27, [R1+0xc0] ;  /* 0x0000c000011b7983 */ /* 0x001ea80000300800 */
[----:B------:R-:W2:Y:S04]  /*10da0*/  LDL.LU R28, [R1+0xbc] ;  /* 0x0000bc00011c7983 */ /* 0x000ea80000300800 */
[----:B------:R-:W2:Y:S04]  /*10db0*/  LDL.LU R29, [R1+0xb8] ;  /* 0x0000b800011d7983 */ /* 0x000ea80000300800 */
[----:B------:R-:W2:Y:S04]  /*10dc0*/  LDL.LU R5, [R1+0xac] ;  /* 0x0000ac0001057983 */ /* 0x000ea80000300800 */
[----:B------:R-:W2:Y:S04]  /*10dd0*/  LDL.LU R0, [R1+0xa8] ;  /* 0x0000a80001007983 */ /* 0x000ea80000300800 */
[----:B--2---:R0:W-:Y:S04]  /*10de0*/  STS.U16 [R4+0xb400], R2 ;  /* 0x00b4000204007388 */ /* 0x0041e80000000400 */
[----:B0-----:R-:W2:Y:S04]  /*10df0*/  LDL.LU R2, [R1+0x18a8] ;  /* 0x0018a80001027983 */ /* 0x001ea80000300800 */
[----:B--2---:R0:W-:Y:S04]  /*10e00*/  STS.U16 [R4+0xc400], R2 ;  /* 0x00c4000204007388 */ /* 0x0041e80000000400 */
[----:B0-----:R-:W2:Y:S04]  /*10e10*/  LDL.LU R2, [R1+0x18a4] ;  /* 0x0018a40001027983 */ /* 0x001ea80000300800 */
[----:B--2---:R0:W-:Y:S04]  /*10e20*/  STS.U16 [R4+0xd400], R2 ;  /* 0x00d4000204007388 */ /* 0x0041e80000000400 */
[----:B0-----:R-:W2:Y:S04]  /*10e30*/  LDL.LU R2, [R1+0x18a0] ;  /* 0x0018a00001027983 */ /* 0x001ea80000300800 */
[----:B--2---:R0:W-:Y:S04]  /*10e40*/  STS.U16 [R4+0xe400], R2 ;  /* 0x00e4000204007388 */ /* 0x0041e80000000400 */
[----:B------:R1:W-:Y:S04]  /*10e50*/  STS.U16 [R4+0xf400], R3 ;  /* 0x00f4000304007388 */ /* 0x0003e80000000400 */
[----:B------:R2:W-:Y:S04]  /*10e60*/  STS.U16 [R4+0x400], R6 ;  /* 0x0004000604007388 */ /* 0x0005e80000000400 */
[----:B------:R1:W-:Y:S04]  /*10e70*/  STS.U16 [R4+0x20400], R7 ;  /* 0x0204000704007388 */ /* 0x0003e80000000400 */
[----:B0-----:R-:W3:Y:S04]  /*10e80*/  LDL.LU R2, [R1+0x189c] ;  /* 0x00189c0001027983 */ /* 0x001ee80000300800 */
[----:B------:R0:W-:Y:S04]  /*10e90*/  STS.U16 [R4+0x21400], R8 ;  /* 0x0214000804007388 */ /* 0x0001e80000000400 */
[----:B-1----:R-:W3:Y:S04]  /*10ea0*/  LDL.LU R3, [R1+0x1898] ;  /* 0x0018980001037983 */ /* 0x002ee80000300800 */
[----:B------:R1:W-:Y:S04]  /*10eb0*/  STS.U16 [R4+0x22400], R9 ;  /* 0x0224000904007388 */ /* 0x0003e80000000400 */
[----:B--2---:R-:W2:Y:S04]  /*10ec0*/  LDL.LU R6, [R1+0x1894] ;  /* 0x0018940001067983 */ /* 0x004ea80000300800 */
[----:B------:R0:W-:Y:S04]  /*10ed0*/  STS.U16 [R4+0x23400], R10 ;  /* 0x0234000a04007388 */ /* 0x0001e80000000400 */
[----:B------:R-:W2:Y:S04]  /*10ee0*/  LDL.LU R7, [R1+0x1890] ;  /* 0x0018900001077983 */ /* 0x000ea80000300800 */
[----:B------:R1:W-:Y:S04]  /*10ef0*/  STS.U16 [R4+0x24400], R11 ;  /* 0x0244000b04007388 */ /* 0x0003e80000000400 */
[----:B0-----:R-:W2:Y:S04]  /*10f00*/  LDL.LU R8, [R1+0x188c] ;  /* 0x00188c0001087983 */ /* 0x001ea80000300800 */
[----:B------:R0:W-:Y:S04]  /*10f10*/  STS.U16 [R4+0x25400], R12 ;  /* 0x0254000c04007388 */ /* 0x0001e80000000400 */
[----:B-1----:R-:W2:Y:S04]  /*10f20*/  LDL.LU R9, [R1+0x1888] ;  /* 0x0018880001097983 */ /* 0x002ea80000300800 */
[----:B----4-:R1:W-:Y:S04]  /*10f30*/  STS.U16 [R4+0x26400], R13 ;  /* 0x0264000d04007388 */ /* 0x0103e80000000400 */
[----:B------:R-:W4:Y:S04]  /*10f40*/  LDL.LU R10, [R1+0x1884] ;  /* 0x00188400010a7983 */ /* 0x000f280000300800 */
[----:B-----5:R5:W-:Y:S04]  /*10f50*/  STS.U16 [R4+0x27400], R14 ;  /* 0x0274000e04007388 */ /* 0x020be80000000400 */
[----:B------:R-:W2:Y:S04]  /*10f60*/  LDL.LU R11, [R1+0x1880] ;  /* 0x00188000010b7983 */ /* 0x000ea80000300800 */
[----:B------:R1:W-:Y:S04]  /*10f70*/  STS.U16 [R4+0x28400], R15 ;  /* 0x0284000f04007388 */ /* 0x0003e80000000400 */
[----:B0-----:R-:W2:Y:S04]  /*10f80*/  LDL.LU R12, [R1+0x187c] ;  /* 0x00187c00010c7983 */ /* 0x001ea80000300800 */
[----:B------:R0:W-:Y:S04]  /*10f90*/  STS.U16 [R4+0x29400], R16 ;  /* 0x0294001004007388 */ /* 0x0001e80000000400 */
[----:B-1----:R-:W2:Y:S04]  /*10fa0*/  LDL.LU R13, [R1+0x1878] ;  /* 0x00187800010d7983 */ /* 0x002ea80000300800 */
[----:B------:R1:W-:Y:S04]  /*10fb0*/  STS.U16 [R4+0x2a400], R17 ;  /* 0x02a4001104007388 */ /* 0x0003e80000000400 */
[----:B-----5:R-:W5:Y:S04]  /*10fc0*/  LDL.LU R14, [R1+0x1874] ;  /* 0x00187400010e7983 */ /* 0x020f680000300800 */
[----:B------:R0:W-:Y:S04]  /*10fd0*/  STS.U16 [R4+0x2b400], R18 ;  /* 0x02b4001204007388 */ /* 0x0001e80000000400 */
[----:B------:R-:W2:Y:S04]  /*10fe0*/  LDL.LU R15, [R1+0x1870] ;  /* 0x00187000010f7983 */ /* 0x000ea80000300800 */
[----:B------:R1:W-:Y:S04]  /*10ff0*/  STS.U16 [R4+0x2c400], R19 ;  /* 0x02c4001304007388 */ /* 0x0003e80000000400 */
[----:B0-----:R-:W2:Y:S04]  /*11000*/  LDL.LU R16, [R1+0x186c] ;  /* 0x00186c0001107983 */ /* 0x001ea80000300800 */
[----:B------:R0:W-:Y:S04]  /*11010*/  STS.U16 [R4+0x2d400], R20 ;  /* 0x02d4001404007388 */ /* 0x0001e80000000400 */
[----:B-1----:R-:W2:Y:S04]  /*11020*/  LDL.LU R17, [R1+0x1868] ;  /* 0x0018680001117983 */ /* 0x002ea80000300800 */
[----:B------:R1:W-:Y:S04]  /*11030*/  STS.U16 [R4+0x2e400], R21 ;  /* 0x02e4001504007388 */ /* 0x0003e80000000400 */
[----:B------:R-:W2:Y:S04]  /*11040*/  LDL.LU R18, [R1+0x1864] ;  /* 0x0018640001127983 */ /* 0x000ea80000300800 */
[----:B------:R1:W-:Y:S04]  /*11050*/  STS.U16 [R4+0x2f400], R22 ;  /* 0x02f4001604007388 */ /* 0x0003e80000000400 */
[----:B------:R-:W2:Y:S01]  /*11060*/  LDL.LU R19, [R1+0x1860] ;  /* 0x0018600001137983 */ /* 0x000ea20000300800 */
[----:B------:R1:W-:Y:S03]  /*11070*/  STS.U16 [R4+0x30400], R23 ;  /* 0x0304001704007388 */ /* 0x0003e60000000400 */
[----:B0-----:R-:W2:Y:S01]  /*11080*/  LDL.LU R20, [R1+0x185c] ;  /* 0x00185c0001147983 */ /* 0x001ea20000300800 */
[----:B------:R0:W-:Y:S03]  /*11090*/  STS.U16 [R4+0x31400], R24 ;  /* 0x0314001804007388 */ /* 0x0001e60000000400 */
[----:B-1----:R-:W2:Y:S04]  /*110a0*/  LDL.LU R21, [R1+0x1858] ;  /* 0x0018580001157983 */ /* 0x002ea80000300800 */
[----:B------:R1:W-:Y:S01]  /*110b0*/  STS.U16 [R4+0x32400], R25 ;  /* 0x0324001904007388 */ /* 0x0003e20000000400 */
[----:B------:R1:W-:Y:S02]  /*110c0*/  STS.U16 [R4+0x33400], R26 ;  /* 0x0334001a04007388 */ /* 0x0003e40000000400 */
[----:B------:R1:W-:Y:S01]  /*110d0*/  STS.U16 [R4+0x34400], R27 ;  /* 0x0344001b04007388 */ /* 0x0003e20000000400 */
[----:B------:R-:W2:Y:S01]  /*110e0*/  LDL.LU R22, [R1+0x1854] ;  /* 0x0018540001167983 */ /* 0x000ea20000300800 */
[----:B------:R-:W2:Y:S02]  /*110f0*/  LDL.LU R23, [R1+0x1850] ;  /* 0x0018500001177983 */ /* 0x000ea40000300800 */
[----:B------:R-:W-:Y:S02]  /*11100*/  STS.U16 [R4+0x35400], R28 ;  /* 0x0354001c04007388 */ /* 0x000fe40000000400 */
[----:B------:R-:W-:Y:S01]  /*11110*/  STS.U16 [R4+0x36400], R29 ;  /* 0x0364001d04007388 */ /* 0x000fe20000000400 */
[----:B0-----:R-:W2:Y:S01]  /*11120*/  LDL.LU R24, [R1+0x184c] ;  /* 0x00184c0001187983 */ /* 0x001ea20000300800 */
[----:B-1----:R-:W2:Y:S02]  /*11130*/  LDL.LU R25, [R1+0x1848] ;  /* 0x0018480001197983 */ /* 0x002ea40000300800 */
[----:B------:R-:W2:Y:S01]  /*11140*/  LDL.LU R26, [R1+0x1844] ;  /* 0x00184400011a7983 */ /* 0x000ea20000300800 */
[----:B------:R-:W-:Y:S04]  /*11150*/  STS.U16 [R4+0x37400], R5 ;  /* 0x0374000504007388 */ /* 0x000fe80000000400 */
[----:B------:R-:W2:Y:S01]  /*11160*/  LDL.LU R27, [R1+0x1840] ;  /* 0x00184000011b7983 */ /* 0x000ea20000300800 */
[----:B------:R0:W-:Y:S03]  /*11170*/  STS.U16 [R4+0x38400], R0 ;  /* 0x0384000004007388 */ /* 0x0001e60000000400 */
[----:B0-----:R-:W2:Y:S04]  /*11180*/  LDL.LU R0, [R1+0x624] ;  /* 0x0006240001007983 */ /* 0x001ea80000300800 */
[----:B--2---:R0:W-:Y:S04]  /*11190*/  STL [R1+0x1838], R0 ;  /* 0x0018380001007387 */ /* 0x0041e80000100800 */
[----:B0-----:R-:W2:Y:S04]  /*111a0*/  LDL.LU R0, [R1+0x524] ;  /* 0x0005240001007983 */ /* 0x001ea80000300800 */
[----:B--2---:R3:W-:Y:S02]  /*111b0*/  STL [R1+0x183c], R0 ;  /* 0x00183c0001007387 */ /* 0x0047e40000100800 */
[----:B---3--:R-:W-:-:S02]  /*111c0*/  LOP3.LUT R0, R2, 0x20, RZ, 0x3c, !PT ;  /* 0x0000002002007812 */ /* 0x008fc400078e3cff */
[----:B------:R-:W2:Y:S04]  /*111d0*/  LDL.LU R2, [R1+0x678] ;  /* 0x0006780001027983 */ /* 0x000ea80000300800 */
[----:B------:R-:W-:Y:S01]  /*111e0*/  STS.U16 [R0+0x39400], R27 ;  /* 0x0394001b00007388 */ /* 0x000fe20000000400 */
[----:B------:R-:W-:Y:S02]  /*111f0*/  STS.U16 [R0+0x3a400], R26 ;  /* 0x03a4001a00007388 */ /* 0x000fe40000000400 */
[----:B------:R-:W-:Y:S02]  /*11200*/  STS.U16 [R0+0x3b400], R25 ;  /* 0x03b4001900007388 */ /* 0x000fe40000000400 */
[----:B------:R0:W-:Y:S01]  /*11210*/  STS.U16 [R0+0x3c400], R24 ;  /* 0x03c4001800007388 */ /* 0x0001e20000000400 */
[----:B------:R-:W-:Y:S01]  /*11220*/  STS.U16 [R0+0x3d400], R23 ;  /* 0x03d4001700007388 */ /* 0x000fe20000000400 */
[----:B------:R1:W-:Y:S02]  /*11230*/  STS.U16 [R0+0x3e400], R22 ;  /* 0x03e4001600007388 */ /* 0x0003e40000000400 */
[----:B------:R-:W-:Y:S02]  /*11240*/  STS.U16 [R0+0x3f400], R21 ;  /* 0x03f4001500007388 */ /* 0x000fe40000000400 */
[----:B------:R3:W-:Y:S01]  /*11250*/  STS.U16 [R0+0x10400], R20 ;  /* 0x0104001400007388 */ /* 0x0007e20000000400 */
[----:B------:R-:W-:Y:S01]  /*11260*/  STS.U16 [R0+0x11400], R19 ;  /* 0x0114001300007388 */ /* 0x000fe20000000400 */
[----:B------:R4:W-:Y:S03]  /*11270*/  STS.U16 [R0+0x12400], R18 ;  /* 0x0124001200007388 */ /* 0x0009e60000000400 */
[----:B------:R-:W2:Y:S01]  /*11280*/  LDL.LU.64 R28, [R1+0xac8] ;  /* 0x000ac800011c7983 */ /* 0x000ea20000300a00 */
[----:B------:R-:W-:Y:S02]  /*11290*/  STS.U16 [R0+0x13400], R17 ;  /* 0x0134001100007388 */ /* 0x000fe40000000400 */
[----:B------:R-:W2:Y:S02]  /*112a0*/  LDL.LU.64 R4, [R1+0xac0] ;  /* 0x000ac00001047983 */ /* 0x000ea40000300a00 */
[----:B------:R4:W-:Y:S01]  /*112b0*/  STS.U16 [R0+0x14400], R16 ;  /* 0x0144001000007388 */ /* 0x0009e20000000400 */
[----:B0-----:R-:W2:Y:S04]  /*112c0*/  LDL.LU.64 R24, [R1+0xad0] ;  /* 0x000ad00001187983 */ /* 0x001ea80000300a00 */
[----:B------:R-:W-:Y:S01]  /*112d0*/  STS.U16 [R0+0x15400], R15 ;  /* 0x0154000f00007388 */ /* 0x000fe20000000400 */
[----:B-1----:R-:W2:Y:S02]  /*112e0*/  LDL.LU.64 R22, [R1+0xad8] ;  /* 0x000ad80001167983 */ /* 0x002ea40000300a00 */
[----:B-----5:R0:W-:Y:S02]  /*112f0*/  STS.U16 [R0+0x16400], R14 ;  /* 0x0164000e00007388 */ /* 0x0201e40000000400 */
[----:B---3--:R-:W3:Y:S01]  /*11300*/  LDL.LU.64 R20, [R1+0xae0] ;  /* 0x000ae00001147983 */ /* 0x008ee20000300a00 */
[----:B------:R-:W-:Y:S04]  /*11310*/  STS.U16 [R0+0x17400], R13 ;  /* 0x0174000d00007388 */ /* 0x000fe80000000400 */
[----:B----4-:R-:W4:Y:S01]  /*11320*/  LDL.LU.64 R18, [R1+0xae8] ;  /* 0x000ae80001127983 */ /* 0x010f220000300a00 */
[----:B------:R1:W-:Y:S02]  /*11330*/  STS.U16 [R0+0x18400], R12 ;  /* 0x0184000c00007388 */ /* 0x0003e40000000400 */
[----:B------:R-:W5:Y:S02]  /*11340*/  LDL.LU.64 R16, [R1+0xaf0] ;  /* 0x000af00001107983 */ /* 0x000f640000300a00 */
[----:B------:R-:W-:Y:S01]  /*11350*/  STS.U16 [R0+0x19400], R11 ;  /* 0x0194000b00007388 */ /* 0x000fe20000000400 */
[----:B------:R1:W-:Y:S04]  /*11360*/  STS.U16 [R0+0x1a400], R10 ;  /* 0x01a4000a00007388 */ /* 0x0003e80000000400 */
[----:B0-----:R-:W2:Y:S01]  /*11370*/  LDL.LU.64 R14, [R1+0xaf8] ;  /* 0x000af800010e7983 */ /* 0x001ea20000300a00 */
[----:B------:R-:W-:Y:S02]  /*11380*/  STS.U16 [R0+0x1b400], R9 ;  /* 0x01b4000900007388 */ /* 0x000fe40000000400 */
[----:B------:R0:W-:Y:S02]  /*11390*/  STS.U16 [R0+0x1c400], R8 ;  /* 0x01c4000800007388 */ /* 0x0001e40000000400 */
[----:B------:R0:W-:Y:S01]  /*113a0*/  STS.U16 [R0+0x1d400], R7 ;  /* 0x01d4000700007388 */ /* 0x0001e20000000400 */
[----:B-1----:R-:W2:Y:S01]  /*113b0*/  LDL.LU.64 R12, [R1+0xb00] ;  /* 0x000b0000010c7983 */ /* 0x002ea20000300a00 */
[----:B------:R-:W2:Y:S03]  /*113c0*/  LDL.LU.64 R10, [R1+0xb08] ;  /* 0x000b0800010a7983 */ /* 0x000ea60000300a00 */
[----:B------:R1:W-:Y:S01]  /*113d0*/  STS.U16 [R0+0x1e400], R6 ;  /* 0x01e4000600007388 */ /* 0x0003e20000000400 */
[----:B------:R1:W-:Y:S03]  /*113e0*/  STS.U16 [R0+0x1f400], R3 ;  /* 0x01f4000300007388 */ /* 0x0003e60000000400 */
[----:B0-----:R-:W2:Y:S01]  /*113f0*/  LDL.LU.64 R8, [R1+0xb10] ;  /* 0x000b100001087983 */ /* 0x001ea20000300a00 */
[----:B------:R-:W2:Y:S03]  /*11400*/  LDL.LU R7, [R1+0x4c0] ;  /* 0x0004c00001077983 */ /* 0x000ea60000300800 */
[----:B-1----:R-:W2:Y:S01]  /*11410*/  LDL.LU R6, [R1+0x62c] ;  /* 0x00062c0001067983 */ /* 0x002ea20000300800 */
[----:B------:R-:W2:Y:S03]  /*11420*/  LDL.LU R0, [R1+0x183c] ;  /* 0x00183c0001007983 */ /* 0x000ea60000300800 */
[----:B------:R-:W0:Y:S01]  /*11430*/  S2R R27, SR_TID.X ;  /* 0x00000000001b7919 */ /* 0x000e220000002100 */
[----:B------:R-:W3:Y:S01]  /*11440*/  LDL.LU R3, [R1+0x784] ;  /* 0x0007840001037983 */ /* 0x000ee20000300800 */
[----:B0-----:R-:W-:-:S05]  /*11450*/  LOP3.LUT R27, R27, 0xff, RZ, 0xc0, !PT ;  /* 0x000000ff1b1b7812 */ /* 0x001fca00078ec0ff */
[----:B------:R-:W-:-:S05]  /*11460*/  IMAD.SHL.U32 R27, R27, 0x2, RZ ;  /* 0x000000021b1b7824 */ /* 0x000fca00078e00ff */
[----:B------:R-:W-:-:S05]  /*11470*/  LOP3.LUT R26, R27, 0x30, RZ, 0x3c, !PT ;  /* 0x000000301b1a7812 */ /* 0x000fca00078e3cff */
[----:B--2---:R0:W-:Y:S04]  /*11480*/  STS.U16 [R26+0x600], R0 ;  /* 0x000600001a007388 */ /* 0x0041e80000000400 */
[----:B0-----:R-:W2:Y:S04]  /*11490*/  LDL.LU R0, [R1+0x1838] ;  /* 0x0018380001007983 */ /* 0x001ea80000300800 */
[----:B--2---:R0:W-:Y:S01]  /*114a0*/  STS.U16 [R26+0x1600], R0 ;  /* 0x001600001a007388 */ /* 0x0041e20000000400 */
[----:B------:R1:W-:Y:S03]  /*114b0*/  STS.U16 [R26+0x2600], R2 ;  /* 0x002600021a007388 */ /* 0x0003e60000000400 */
[----:B0-----:R-:W2:Y:S01]  /*114c0*/  LDL.LU R0, [R1+0x1834] ;  /* 0x0018340001007983 */ /* 0x001ea20000300800 */
[----:B-1----:R-:W2:Y:S02]  /*114d0*/  LDL.LU R2, [R1+0x1830] ;  /* 0x0018300001027983 */ /* 0x002ea40000300800 */
[----:B------:R0:W-:Y:S02]  /*114e0*/  STL [R1+0x1574], R27 ;  /* 0x0015741b01007387 */ /* 0x0001e40000100800 */
[----:B0-----:R0:W4:Y:S04]  /*114f0*/  LDG.E.U16 R27, [R10.64] ;  /* 0x000000060a1b7981 */ /* 0x001128000c1e1500 */
[----:B0-----:R-:W5:Y:S04]  /*11500*/  LDG.E.U16 R11, [R12.64] ;  /* 0x000000060c0b7981 */ /* 0x001f68000c1e1500 */
[----:B------:R-:W5:Y:S04]  /*11510*/  LDG.E.U16 R10, [R14.64] ;  /* 0x000000060e0a7981 */ /* 0x000f68000c1e1500 */
[----:B--2---:R0:W-:Y:S01]  /*11520*/  STS.U16 [R26+0x3600], R2 ;  /* 0x003600021a007388 */ /* 0x0041e20000000400 */
[----:B---3--:R-:W-:Y:S02]  /*11530*/  STS.U16 [R26+0x4600], R3 ;  /* 0x004600031a007388 */ /* 0x008fe40000000400 */
[----:B------:R-:W-:Y:S02]  /*11540*/  STS.U16 [R26+0x5600], R6 ;  /* 0x005600061a007388 */ /* 0x000fe40000000400 */
[----:B------:R-:W-:Y:S01]  /*11550*/  STS.U16 [R26+0x6600], R7 ;  /* 0x006600071a007388 */ /* 0x000fe20000000400 */
[----:B------:R1:W-:Y:S04]  /*11560*/  STS.U16 [R26+0x7600], R0 ;  /* 0x007600001a007388 */ /* 0x0003e80000000400 */
[----:B0-----:R-:W2:Y:S04]  /*11570*/  LDG.E.U16 R2, [R28.64] ;  /* 0x000000061c027981 */ /* 0x001ea8000c1e1500 */
[----:B----4-:R-:W-:Y:S04]  /*11580*/  STL [R1+0x304], R27 ;  /* 0x0003041b01007387 */ /* 0x010fe80000100800 */
[----:B-1----:R5:W3:Y:S04]  /*11590*/  LDG.E.U16 R26, [R8.64] ;  /* 0x00000006081a7981 */ /* 0x002ae8000c1e1500 */
[----:B------:R-:W4:Y:S04]  /*115a0*/  LDG.E.U16 R7, [R20.64] ;  /* 0x0000000614077981 */ /* 0x000f28000c1e1500 */
[----:B------:R-:W2:Y:S04]  /*115b0*/  LDG.E.U16 R6, [R22.64] ;  /* 0x0000000616067981 */ /* 0x000ea8000c1e1500 */
[----:B------:R-:W2:Y:S04]  /*115c0*/  LDG.E.U16 R3, [R24.64] ;  /* 0x0000000618037981 */ /* 0x000ea8000c1e1500 */
[----:B------:R-:W2:Y:S04]  /*115d0*/  LDG.E.U16 R0, [R4.64] ;  /* 0x0000000604007981 */ /* 0x000ea8000c1e1500 */
[----:B-----5:R-:W5:Y:S04]  /*115e0*/  LDG.E.U16 R9, [R16.64] ;  /* 0x0000000610097981 */ /* 0x020f68000c1e1500 */
[----:B------:R-:W2:Y:S04]  /*115f0*/  LDG.E.U16 R8, [R18.64] ;  /* 0x0000000612087981 */ /* 0x000ea8000c1e1500 */
[----:B---3--:R0:W-:Y:S04]  /*11600*/  STL [R1+0x308], R26 ;  /* 0x0003081a01007387 */ /* 0x0081e80000100800 */
        /* <DEDUP_REMOVED lines=21> */
[----:B---3--:R0:W-:Y:S01]  /*11760*/  STL.64 [R1+0x17f8], R26 ;  /* 0x0017f81a01007387 */ /* 0x0081e20000100a00 */
[----:B------:R-:W-:Y:S03]  /*11770*/  STL [R1+0x300], R11 ;  /* 0x0003000b01007387 */ /* 0x000fe60000100800 */
[----:B0-----:R-:W3:Y:S01]  /*11780*/  LDL.LU.64 R26, [R1+0xa78] ;  /* 0x000a7800011a7983 */ /* 0x001ee20000300a00 */
[----:B------:R-:W-:Y:S03]  /*11790*/  STL [R1+0x2fc], R10 ;  /* 0x0002fc0a01007387 */ /* 0x000fe60000100800 */
[----:B---3--:R0:W-:Y:S01]  /*117a0*/  STL.64 [R1+0x1800], R26 ;  /* 0x0018001a01007387 */ /* 0x0081e20000100a00 */
[----:B-----5:R-:W-:Y:S03]  /*117b0*/  STL [R1+0x2f8], R9 ;  /* 0x0002f80901007387 */ /* 0x020fe60000100800 */
[----:B0-----:R-:W3:Y:S01]  /*117c0*/  LDL.LU.64 R26, [R1+0xa80] ;  /* 0x000a8000011a7983 */ /* 0x001ee20000300a00 */
[----:B--2---:R-:W-:Y:S03]  /*117d0*/  STL [R1+0x2f4], R8 ;  /* 0x0002f40801007387 */ /* 0x004fe60000100800 */
[----:B---3--:R0:W-:Y:S01]  /*117e0*/  STL.64 [R1+0x1808], R26 ;  /* 0x0018081a01007387 */ /* 0x0081e20000100a00 */
[----:B----4-:R-:W-:Y:S03]  /*117f0*/  STL [R1+0x2f0], R7 ;  /* 0x0002f00701007387 */ /* 0x010fe60000100800 */
[----:B0-----:R-:W2:Y:S01]  /*11800*/  LDL.LU.64 R26, [R1+0xa90] ;  /* 0x000a9000011a7983 */ /* 0x001ea20000300a00 */
[----:B------:R-:W-:Y:S03]  /*11810*/  STL [R1+0x2ec], R6 ;  /* 0x0002ec0601007387 */ /* 0x000fe60000100800 */
[----:B--2---:R0:W-:Y:S01]  /*11820*/  STL.64 [R1+0x1810], R26 ;  /* 0x0018101a01007387 */ /* 0x0041e20000100a00 */
[----:B------:R-:W-:Y:S03]  /*11830*/  STL [R1+0x2e8], R3 ;  /* 0x0002e80301007387 */ /* 0x000fe60000100800 */
[----:B0-----:R-:W2:Y:S01]  /*11840*/  LDL.LU.64 R26, [R1+0xa98] ;  /* 0x000a9800011a7983 */ /* 0x001ea20000300a00 */
[----:B------:R-:W-:Y:S03]  /*11850*/  STL [R1+0x2e4], R2 ;  /* 0x0002e40201007387 */ /* 0x000fe60000100800 */
[----:B--2---:R0:W-:Y:S01]  /*11860*/  STL.64 [R1+0x1818], R26 ;  /* 0x0018181a01007387 */ /* 0x0041e20000100a00 */
[----:B------:R-:W-:Y:S03]  /*11870*/  STL [R1+0x2e0], R0 ;  /* 0x0002e00001007387 */ /* 0x000fe60000100800 */
[----:B0-----:R-:W2:Y:S04]  /*11880*/  LDL.LU.64 R26, [R1+0xaa8] ;  /* 0x000aa800011a7983 */ /* 0x001ea80000300a00 */
[----:B--2---:R0:W-:Y:S04]  /*11890*/  STL.64 [R1+0x1820], R26 ;  /* 0x0018201a01007387 */ /* 0x0041e80000100a00 */
[----:B0-----:R-:W2:Y:S04]  /*118a0*/  LDL.LU.64 R26, [R1+0xab0] ;  /* 0x000ab000011a7983 */ /* 0x001ea80000300a00 */
[----:B--2---:R0:W-:Y:S04]  /*118b0*/  STL.64 [R1+0x1828], R26 ;  /* 0x0018281a01007387 */ /* 0x0041e80000100a00 */
[----:B0-----:R-:W2:Y:S01]  /*118c0*/  LDL.LU.64 R26, [R1+0xab8] ;  /* 0x000ab800011a7983 */ /* 0x001ea20000300a00 */
[----:B------:R-:W3:Y:S02]  /*118d0*/  LDL.LU.64 R2, [R1+0xa18] ;  /* 0x000a180001027983 */ /* 0x000ee40000300a00 */
[----:B------:R-:W4:Y:S02]  /*118e0*/  LDL.LU.64 R6, [R1+0xa10] ;  /* 0x000a100001067983 */ /* 0x000f240000300a00 */
[----:B------:R-:W5:Y:S01]  /*118f0*/  LDL.LU.64 R8, [R1+0xa08] ;  /* 0x000a080001087983 */ /* 0x000f620000300a00 */
[----:B------:R-:W4:Y:S01]  /*11900*/  LDL.LU.64 R10, [R1+0xa00] ;  /* 0x000a0000010a7983 */ /* 0x000f220000300a00 */
[----:B------:R-:W4:Y:S02]  /*11910*/  LDL.LU.64 R12, [R1+0x9f8] ;  /* 0x0009f800010c7983 */ /* 0x000f240000300a00 */
[----:B------:R-:W4:Y:S02]  /*11920*/  LDL.LU.64 R14, [R1+0x9f0] ;  /* 0x0009f000010e7983 */ /* 0x000f240000300a00 */
[----:B------:R-:W4:Y:S01]  /*11930*/  LDL.LU.64 R16, [R1+0x9e8] ;  /* 0x0009e80001107983 */ /* 0x000f220000300a00 */
[----:B------:R-:W4:Y:S01]  /*11940*/  LDL.LU.64 R18, [R1+0x9e0] ;  /* 0x0009e00001127983 */ /* 0x000f220000300a00 */
[----:B------:R-:W4:Y:S02]  /*11950*/  LDL.LU.64 R20, [R1+0x9d8] ;  /* 0x0009d80001147983 */ /* 0x000f240000300a00 */
[----:B------:R-:W4:Y:S02]  /*11960*/  LDL.LU.64 R22, [R1+0x9d0] ;  /* 0x0009d00001167983 */ /* 0x000f240000300a00 */
[----:B------:R-:W4:Y:S01]  /*11970*/  LDL.LU.64 R24, [R1+0x9c8] ;  /* 0x0009c80001187983 */ /* 0x000f220000300a00 */
[----:B------:R-:W5:Y:S01]  /*11980*/  LDL.LU.64 R28, [R1+0x9c0] ;  /* 0x0009c000011c7983 */ /* 0x000f620000300a00 */
[----:B------:R-:W5:Y:S03]  /*11990*/  LDL.LU.64 R4, [R1+0x9b8] ;  /* 0x0009b80001047983 */ /* 0x000f660000300a00 */
[----:B--2---:R0:W2:Y:S04]  /*119a0*/  LDG.E.U16 R0, [R26.64] ;  /* 0x000000061a007981 */ /* 0x0040a8000c1e1500 */
[----:B---3--:R4:W3:Y:S04]  /*119b0*/  LDG.E.U16 R2, [R2.64] ;  /* 0x0000000602027981 */ /* 0x0088e8000c1e1500 */
[----:B0-----:R-:W3:Y:S04]  /*119c0*/  LDL.LU.64 R26, [R1+0x1828] ;  /* 0x00182800011a7983 */ /* 0x001ee80000300a00 */
[----:B----4-:R-:W4:Y:S04]  /*119d0*/  LDG.E.U16 R3, [R24.64] ;  /* 0x0000000618037981 */ /* 0x010f28000c1e1500 */
[----:B--2---:R3:W-:Y:S04]  /*119e0*/  STL [R1+0x2dc], R0 ;  /* 0x0002dc0001007387 */ /* 0x0047e80000100800 */
[----:B---3--:R0:W2:Y:S04]  /*119f0*/  LDG.E.U16 R0, [R26.64] ;  /* 0x000000061a007981 */ /* 0x0080a8000c1e1500 */
[----:B0-----:R-:W3:Y:S04]  /*11a00*/  LDL.LU.64 R26, [R1+0x1820] ;  /* 0x00182000011a7983 */ /* 0x001ee80000300a00 */
        /* <DEDUP_REMOVED lines=45> */
[----:B---3--:R5:W3:Y:S04]  /*11ce0*/  LDG.E.U16 R27, [R26.64] ;  /* 0x000000061a1b7981 */ /* 0x008ae8000c1e1500 */
[----:B--2---:R0:W-:Y:S04]  /*11cf0*/  STL [R1+0x29c], R0 ;  /* 0x00029c0001007387 */ /* 0x0041e80000100800 */
[----:B-----5:R1:W2:Y:S04]  /*11d00*/  LDG.E.U16 R26, [R8.64] ;  /* 0x00000006081a7981 */ /* 0x0202a8000c1e1500 */
[----:B0-----:R0:W5:Y:S04]  /*11d10*/  LDG.E.U16 R0, [R6.64] ;  /* 0x0000000606007981 */ /* 0x001168000c1e1500 */
[----:B-1----:R-:W2:Y:S04]  /*11d20*/  LDG.E.U16 R9, [R16.64] ;  /* 0x0000000610097981 */ /* 0x002ea8000c1e1500 */
[----:B------:R-:W2:Y:S04]  /*11d30*/  LDG.E.U16 R8, [R18.64] ;  /* 0x0000000612087981 */ /* 0x000ea8000c1e1500 */
[----:B0-----:R-:W2:Y:S04]  /*11d40*/  LDG.E.U16 R7, [R20.64] ;  /* 0x0000000614077981 */ /* 0x001ea8000c1e1500 */
[----:B------:R-:W2:Y:S04]  /*11d50*/  LDG.E.U16 R6, [R22.64] ;  /* 0x0000000616067981 */ /* 0x000ea8000c1e1500 */
[----:B---3--:R0:W-:Y:S04]  /*11d60*/  STL [R1+0x298], R27 ;  /* 0x0002981b01007387 */ /* 0x0081e80000100800 */
[----:B0-----:R0:W3:Y:S01]  /*11d70*/  LDG.E.U16 R27, [R10.64] ;  /* 0x000000060a1b7981 */ /* 0x0010e2000c1e1500 */
[----:B------:R1:W-:Y:S02]  /*11d80*/  STL [R1+0x294], R2 ;  /* 0x0002940201007387 */ /* 0x0003e40000100800 */
[----:B-----5:R5:W-:Y:S01]  /*11d90*/  STL [R1+0x290], R0 ;  /* 0x0002900001007387 */ /* 0x020be20000100800 */
[----:B0-----:R-:W4:Y:S04]  /*11da0*/  LDG.E.U16 R11, [R12.64] ;  /* 0x000000060c0b7981 */ /* 0x001f28000c1e1500 */
[----:B------:R-:W4:Y:S04]  /*11db0*/  LDG.E.U16 R10, [R14.64] ;  /* 0x000000060e0a7981 */ /* 0x000f28000c1e1500 */
[----:B-1----:R-:W4:Y:S04]  /*11dc0*/  LDG.E.U16 R2, [R28.64] ;  /* 0x000000061c027981 */ /* 0x002f28000c1e1500 */
[----:B-----5:R-:W5:Y:S04]  /*11dd0*/  LDG.E.U16 R0, [R4.64] ;  /* 0x0000000604007981 */ /* 0x020f68000c1e1500 */
[----:B---3--:R-:W-:Y:S01]  /*11de0*/  STL [R1+0x288], R27 ;  /* 0x0002881b01007387 */ /* 0x008fe20000100800 */
[----:B--2---:R0:W-:Y:S03]  /*11df0*/  STL [R1+0x28c], R26 ;  /* 0x00028c1a01007387 */ /* 0x0041e60000100800 */
        /* <DEDUP_REMOVED lines=21> */
[----:B--2---:R0:W-:Y:S01]  /*11f50*/  STL.64 [R1+0x1770], R26 ;  /* 0x0017701a01007387 */ /* 0x0041e20000100a00 */
        /* <DEDUP_REMOVED lines=16> */
[----:B-----5:R-:W-:Y:S03]  /*12060*/  STL [R1+0x264], R0 ;  /* 0x0002640001007387 */ /* 0x020fe60000100800 */
        /* <DEDUP_REMOVED lines=21> */
[----:B----4-:R0:W4:Y:S04]  /*121c0*/  LDG.E.U16 R3, [R24.64] ;  /* 0x0000000618037981 */ /* 0x010128000c1e1500 */
        /* <DEDUP_REMOVED lines=48> */
[----:B---3--:R5:W3:Y:S04]  /*124d0*/  LDG.E.U16 R27, [R26.64] ;  /* 0x000000061a1b7981 */ /* 0x008ae8000c1e1500 */
[----:B--2---:R1:W-:Y:S04]  /*124e0*/  STL [R1+0x220], R0 ;  /* 0x0002200001007387 */ /* 0x0043e80000100800 */
[----:B-----5:R2:W5:Y:S04]  /*124f0*/  LDG.E.U16 R26, [R8.64] ;  /* 0x00000006081a7981 */ /* 0x020568000c1e1500 */
[----:B-1----:R1:W4:Y:S04]  /*12500*/  LDG.E.U16 R0, [R6.64] ;  /* 0x0000000606007981 */ /* 0x002328000c1e1500 */
[----:B--2---:R2:W2:Y:S04]  /*12510*/  LDG.E.U16 R9, [R16.64] ;  /* 0x0000000610097981 */ /* 0x0044a8000c1e1500 */
[----:B------:R0:W2:Y:S04]  /*12520*/  LDG.E.U16 R8, [R18.64] ;  /* 0x0000000612087981 */ /* 0x0000a8000c1e1500 */
[----:B-1----:R1:W2:Y:S04]  /*12530*/  LDG.E.U16 R7, [R20.64] ;  /* 0x0000000614077981 */ /* 0x0022a8000c1e1500 */
[----:B------:R0:W2:Y:S04]  /*12540*/  LDG.E.U16 R6, [R22.64] ;  /* 0x0000000616067981 */ /* 0x0000a8000c1e1500 */
[----:B---3--:R3:W-:Y:S04]  /*12550*/  STL [R1+0x21c], R27 ;  /* 0x00021c1b01007387 */ /* 0x0087e80000100800 */
[----:B---3--:R3:W5:Y:S01]  /*12560*/  LDG.E.U16 R27, [R10.64] ;  /* 0x000000060a1b7981 */ /* 0x008762000c1e1500 */
[----:B------:R-:W-:Y:S02]  /*12570*/  STL [R1+0x218], R2 ;  /* 0x0002180201007387 */ /* 0x000fe40000100800 */
[----:B----4-:R4:W-:Y:S01]  /*12580*/  STL [R1+0x214], R0 ;  /* 0x0002140001007387 */ /* 0x0109e20000100800 */
[----:B---3--:R-:W3:Y:S04]  /*12590*/  LDG.E.U16 R11, [R12.64] ;  /* 0x000000060c0b7981 */ /* 0x008ee8000c1e1500 */
[----:B----4-:R4:W3:Y:S04]  /*125a0*/  LDG.E.U16 R0, [R4.64] ;  /* 0x0000000604007981 */ /* 0x0108e8000c1e1500 */
[----:B------:R0:W3:Y:S04]  /*125b0*/  LDG.E.U16 R10, [R14.64] ;  /* 0x000000060e0a7981 */ /* 0x0000e8000c1e1500 */
[----:B------:R-:W3:Y:S04]  /*125c0*/  LDG.E.U16 R2, [R28.64] ;  /* 0x000000061c027981 */ /* 0x000ee8000c1e1500 */
[----:B----4-:R-:W4:Y:S01]  /*125d0*/  LDL.LU.64 R4, [R1+0x8b8] ;  /* 0x0008b80001047983 */ /* 0x010f220000300a00 */
[----:B--2---:R-:W2:Y:S02]  /*125e0*/  LDL.LU.64 R16, [R1+0x8b0] ;  /* 0x0008b00001107983 */ /* 0x004ea40000300a00 */
[----:B0-----:R-:W2:Y:S02]  /*125f0*/  LDL.LU.64 R18, [R1+0x8a8] ;  /* 0x0008a80001127983 */ /* 0x001ea40000300a00 */
[----:B-1----:R-:W3:Y:S01]  /*12600*/  LDL.LU.64 R20, [R1+0x8a0] ;  /* 0x0008a00001147983 */ /* 0x002ee20000300a00 */
[----:B------:R-:W2:Y:S01]  /*12610*/  LDL.LU.64 R22, [R1+0x898] ;  /* 0x0008980001167983 */ /* 0x000ea20000300a00 */
[----:B------:R-:W3:Y:S03]  /*12620*/  LDL.LU.64 R24, [R1+0x890] ;  /* 0x0008900001187983 */ /* 0x000ee60000300a00 */
[----:B-----5:R-:W-:Y:S01]  /*12630*/  STL [R1+0x20c], R27 ;  /* 0x00020c1b01007387 */ /* 0x020fe20000100800 */
[----:B------:R0:W-:Y:S03]  /*12640*/  STL [R1+0x210], R26 ;  /* 0x0002101a01007387 */ /* 0x0001e60000100800 */
[----:B0-----:R-:W5:Y:S04]  /*12650*/  LDL.LU.64 R26, [R1+0xb78] ;  /* 0x000b7800011a7983 */ /* 0x001f680000300a00 */
[----:B----4-:R0:W4:Y:S04]  /*12660*/  LDG.E.U16 R15, [R4.64] ;  /* 0x00000006040f7981 */ /* 0x010128000c1e1500 */
[----:B--2---:R-:W2:Y:S04]  /*12670*/  LDG.E.U16 R19, [R18.64] ;  /* 0x0000000612137981 */ /* 0x004ea8000c1e1500 */
[----:B------:R-:W2:Y:S04]  /*12680*/  LDG.E.U16 R23, [R22.64] ;  /* 0x0000000616177981 */ /* 0x000ea8000c1e1500 */
[----:B-----5:R1:W-:Y:S04]  /*12690*/  STL.64 [R1+0x16c8], R26 ;  /* 0x0016c81a01007387 */ /* 0x0203e80000100a00 */
[----:B-1----:R-:W5:Y:S04]  /*126a0*/  LDL.LU.64 R26, [R1+0xb70] ;  /* 0x000b7000011a7983 */ /* 0x002f680000300a00 */
        /* <DEDUP_REMOVED lines=12> */
[----:B-----5:R1:W-:Y:S01]  /*12770*/  STL.64 [R1+0x1700], R26 ;  /* 0x0017001a01007387 */ /* 0x0203e20000100a00 */
[----:B---3--:R-:W-:Y:S03]  /*12780*/  STL [R1+0x208], R11 ;  /* 0x0002080b01007387 */ /* 0x008fe60000100800 */
[----:B-1----:R-:W3:Y:S01]  /*12790*/  LDL.LU.64 R26, [R1+0xb28] ;  /* 0x000b2800011a7983 */ /* 0x002ee20000300a00 */
[----:B------:R-:W-:Y:S03]  /*127a0*/  STL [R1+0x204], R10 ;  /* 0x0002040a01007387 */ /* 0x000fe60000100800 */
[----:B---3--:R1:W-:Y:S01]  /*127b0*/  STL.64 [R1+0x1708], R26 ;  /* 0x0017081a01007387 */ /* 0x0083e20000100a00 */
[----:B------:R-:W-:Y:S03]  /*127c0*/  STL [R1+0x200], R9 ;  /* 0x0002000901007387 */ /* 0x000fe60000100800 */
        /* <DEDUP_REMOVED lines=9> */
[----:B------:R1:W-:Y:S03]  /*12860*/  STL [R1+0x1ec], R2 ;  /* 0x0001ec0201007387 */ /* 0x0003e60000100800 */
[----:B-1----:R-:W5:Y:S01]  /*12870*/  LDL.LU.64 R2, [R1+0xb80] ;  /* 0x000b800001027983 */ /* 0x002f620000300a00 */
[----:B------:R1:W-:Y:S02]  /*12880*/  STL [R1+0x1e8], R0 ;  /* 0x0001e80001007387 */ /* 0x0003e40000100800 */
[----:B------:R-:W2:Y:S02]  /*12890*/  LDL.LU.64 R6, [R1+0xb88] ;  /* 0x000b880001067983 */ /* 0x000ea40000300a00 */
[----:B------:R-:W2:Y:S01]  /*128a0*/  LDL.LU.64 R8, [R1+0xb90] ;  /* 0x000b900001087983 */ /* 0x000ea20000300a00 */
[----:B------:R-:W3:Y:S01]  /*128b0*/  LDL.LU.64 R10, [R1+0xb98] ;  /* 0x000b9800010a7983 */ /* 0x000ee20000300a00 */
[----:B------:R-:W3:Y:S02]  /*128c0*/  LDL.LU.64 R12, [R1+0xba0] ;  /* 0x000ba000010c7983 */ /* 0x000ee40000300a00 */
[----:B------:R-:W3:Y:S02]  /*128d0*/  LDL.LU.64 R28, [R1+0xba8] ;  /* 0x000ba800011c7983 */ /* 0x000ee40000300a00 */
[----:B0-----:R-:W3:Y:S01]  /*128e0*/  LDL.LU.64 R4, [R1+0xbb0] ;  /* 0x000bb00001047983 */ /* 0x001ee20000300a00 */
[----:B-1----:R0:W5:Y:S04]  /*128f0*/  LDG.E.U16 R0, [R16.64] ;  /* 0x0000000610007981 */ /* 0x002168000c1e1500 */
[----:B----4-:R1:W-:Y:S04]  /*12900*/  STL [R1+0x1e4], R15 ;  /* 0x0001e40f01007387 */ /* 0x0103e80000100800 */
[----:B-1----:R-:W4:Y:S01]  /*12910*/  LDL.LU.64 R14, [R1+0xbb8] ;  /* 0x000bb800010e7983 */ /* 0x002f220000300a00 */
[----:B0-----:R-:W4:Y:S03]  /*12920*/  LDL.LU.64 R16, [R1+0xbc0] ;  /* 0x000bc00001107983 */ /* 0x001f260000300a00 */
[----:B--2---:R-:W2:Y:S04]  /*12930*/  LDG.E.U16 R8, [R8.64] ;  /* 0x0000000608087981 */ /* 0x004ea8000c1e1500 */
[----:B---3--:R-:W3:Y:S04]  /*12940*/  LDG.E.U16 R29, [R28.64] ;  /* 0x000000061c1d7981 */ /* 0x008ee8000c1e1500 */
[----:B------:R4:W2:Y:S04]  /*12950*/  LDG.E.U16 R5, [R4.64] ;  /* 0x0000000604057981 */ /* 0x0008a8000c1e1500 */
[----:B-----5:R0:W-:Y:S04]  /*12960*/  STL [R1+0x1e0], R0 ;  /* 0x0001e00001007387 */ /* 0x0201e80000100800 */
[----:B0-----:R0:W5:Y:S01]  /*12970*/  LDG.E.U16 R0, [R20.64] ;  /* 0x0000000614007981 */ /* 0x001162000c1e1500 */
[----:B------:R1:W-:Y:S03]  /*12980*/  STL [R1+0x1dc], R19 ;  /* 0x0001dc1301007387 */ /* 0x0003e60000100800 */
[----:B----4-:R-:W4:Y:S04]  /*12990*/  LDG.E.U16 R4, [R16.64] ;  /* 0x0000000610047981 */ /* 0x010f28000c1e1500 */
[----:B-1----:R-:W2:Y:S01]  /*129a0*/  LDL.LU.64 R18, [R1+0xbc8] ;  /* 0x000bc80001127983 */ /* 0x002ea20000300a00 */
[----:B0-----:R-:W2:Y:S03]  /*129b0*/  LDL.LU.64 R20, [R1+0xbd0] ;  /* 0x000bd00001147983 */ /* 0x001ea60000300a00 */
[----:B-----5:R0:W-:Y:S04]  /*129c0*/  STL [R1+0x1d8], R0 ;  /* 0x0001d80001007387 */ /* 0x0201e80000100800 */
[----:B0-----:R0:W5:Y:S01]  /*129d0*/  LDG.E.U16 R0, [R24.64] ;  /* 0x0000000618007981 */ /* 0x001162000c1e1500 */
[----:B------:R1:W-:Y:S03]  /*129e0*/  STL [R1+0x1d4], R23 ;  /* 0x0001d41701007387 */ /* 0x0003e60000100800 */
[----:B-1----:R-:W2:Y:S01]  /*129f0*/  LDL.LU.64 R22, [R1+0xbd8] ;  /* 0x000bd80001167983 */ /* 0x002ea20000300a00 */
[----:B0-----:R-:W2:Y:S03]  /*12a00*/  LDL.LU.64 R24, [R1+0xbe0] ;  /* 0x000be00001187983 */ /* 0x001ea60000300a00 */
[----:B-----5:R0:W-:Y:S04]  /*12a10*/  STL [R1+0x1d0], R0 ;  /* 0x0001d00001007387 */ /* 0x0201e80000100800 */
[----:B0-----:R0:W5:Y:S04]  /*12a20*/  LDG.E.U16 R0, [R26.64] ;  /* 0x000000061a007981 */ /* 0x001168000c1e1500 */
[----:B0-----:R-:W2:Y:S04]  /*12a30*/  LDL.LU.64 R26, [R1+0x1718] ;  /* 0x00171800011a7983 */ /* 0x001ea80000300a00 */
[----:B-----5:R2:W-:Y:S04]  /*12a40*/  STL [R1+0x150], R0 ;  /* 0x0001500001007387 */ /* 0x0205e80000100800 */
[----:B--2---:R0:W2:Y:S04]  /*12a50*/  LDG.E.U16 R0, [R26.64] ;  /* 0x000000061a007981 */ /* 0x0040a8000c1e1500 */
        /* <DEDUP_REMOVED lines=29> */
[----:B-----5:R0:W2:Y:S01]  /*12c30*/  LDG.E.U16 R0, [R26.64] ;  /* 0x000000061a007981 */ /* 0x0200a2000c1e1500 */
[----:B---3--:R-:W-:Y:S02]  /*12c40*/  STL [R1+0x1558], R29 ;  /* 0x0015581d01007387 */ /* 0x008fe40000100800 */
[----:B------:R-:W-:Y:S01]  /*12c50*/  STL [R1+0x155c], R5 ;  /* 0x00155c0501007387 */ /* 0x000fe20000100800 */
[----:B0-----:R0:W3:Y:S04]  /*12c60*/  LDG.E.U16 R27, [R2.64] ;  /* 0x00000006021b7981 */ /* 0x0010e8000c1e1500 */
[----:B------:R1:W5:Y:S04]  /*12c70*/  LDG.E.U16 R26, [R6.64] ;  /* 0x00000006061a7981 */ /* 0x000368000c1e1500 */
[----:B0-----:R-:W3:Y:S04]  /*12c80*/  LDG.E.U16 R3, [R18.64] ;  /* 0x0000000612037981 */ /* 0x001ee8000c1e1500 */
[----:B------:R-:W3:Y:S04]  /*12c90*/  LDG.E.U16 R2, [R20.64] ;  /* 0x0000000614027981 */ /* 0x000ee8000c1e1500 */
[----:B-1----:R-:W3:Y:S04]  /*12ca0*/  LDG.E.U16 R7, [R10.64] ;  /* 0x000000060a077981 */ /* 0x002ee8000c1e1500 */
[----:B------:R-:W3:Y:S04]  /*12cb0*/  LDG.E.U16 R6, [R12.64] ;  /* 0x000000060c067981 */ /* 0x000ee8000c1e1500 */
[----:B--2---:R0:W-:Y:S04]  /*12cc0*/  STL [R1+0x74], R0 ;  /* 0x0000740001007387 */ /* 0x0041e80000100800 */
[----:B0-----:R-:W2:Y:S04]  /*12cd0*/  LDG.E.U16 R0, [R14.64] ;  /* 0x000000060e007981 */ /* 0x001ea8000c1e1500 */
[----:B--2---:R0:W-:Y:S01]  /*12ce0*/  STL [R1+0x1560], R0 ;  /* 0x0015600001007387 */ /* 0x0041e20000100800 */
[----:B----4-:R1:W-:Y:S02]  /*12cf0*/  STL [R1+0x1564], R4 ;  /* 0x0015640401007387 */ /* 0x0103e40000100800 */
[----:B---3--:R-:W-:Y:S02]  /*12d00*/  STL [R1+0x1568], R3 ;  /* 0x0015680301007387 */ /* 0x008fe40000100800 */
[----:B------:R2:W-:Y:S01]  /*12d10*/  STL [R1+0x156c], R2 ;  /* 0x00156c0201007387 */ /* 0x0005e20000100800 */
[----:B------:R-:W3:Y:S01]  /*12d20*/  LDL.LU.64 R16, [R1+0xbe8] ;  /* 0x000be80001107983 */ /* 0x000ee20000300a00 */
[----:B------:R-:W4:Y:S02]  /*12d30*/  LDL.LU.64 R18, [R1+0xbf0] ;  /* 0x000bf00001127983 */ /* 0x000f240000300a00 */
[----:B------:R-:W3:Y:S01]  /*12d40*/  LDL.LU.64 R20, [R1+0xbf8] ;  /* 0x000bf80001147983 */ /* 0x000ee20000300a00 */
[----:B0-----:R0:W3:Y:S04]  /*12d50*/  LDG.E.U16 R0, [R24.64] ;  /* 0x0000000618007981 */ /* 0x0010e8000c1e1500 */
[----:B-1----:R1:W3:Y:S04]  /*12d60*/  LDG.E.U16 R4, [R22.64] ;  /* 0x0000000616047981 */ /* 0x0022e8000c1e1500 */
[----:B-1----:R-:W3:Y:S01]  /*12d70*/  LDL.LU.64 R22, [R1+0xc00] ;  /* 0x000c000001167983 */ /* 0x002ee20000300a00 */
[----:B0-----:R-:W3:Y:S02]  /*12d80*/  LDL.LU.64 R24, [R1+0xc08] ;  /* 0x000c080001187983 */ /* 0x001ee40000300a00 */
[----:B--2---:R-:W2:Y:S02]  /*12d90*/  LDL.LU.64 R2, [R1+0xc70] ;  /* 0x000c700001027983 */ /* 0x004ea40000300a00 */
[----:B--2---:R0:W-:Y:S04]  /*12da0*/  STL.64 [R1+0x1668], R2 ;  /* 0x0016680201007387 */ /* 0x0041e80000100a00 */
[----:B0-----:R-:W2:Y:S04]  /*12db0*/  LDL.LU.64 R2, [R1+0xc68] ;  /* 0x000c680001027983 */ /* 0x001ea80000300a00 */
[----:B--2---:R0:W-:Y:S04]  /*12dc0*/  STL.64 [R1+0x1670], R2 ;  /* 0x0016700201007387 */ /* 0x0041e80000100a00 */
[----:B0-----:R-:W2:Y:S04]  /*12dd0*/  LDL.LU.64 R2, [R1+0xc60] ;  /* 0x000c600001027983 */ /* 0x001ea80000300a00 */
[----:B--2---:R0:W-:Y:S04]  /*12de0*/  STL.64 [R1+0x1678], R2 ;  /* 0x0016780201007387 */ /* 0x0041e80000100a00 */
[----:B0-----:R-:W2:Y:S01]  /*12df0*/  LDL.LU.64 R2, [R1+0xc58] ;  /* 0x000c580001027983 */ /* 0x001ea20000300a00 */
[----:B------:R-:W-:Y:S03]  /*12e00*/  STL [R1+0x60], R27 ;  /* 0x0000601b01007387 */ /* 0x000fe60000100800 */
[----:B--2---:R0:W-:Y:S01]  /*12e10*/  STL.64 [R1+0x1680], R2 ;  /* 0x0016800201007387 */ /* 0x0041e20000100a00 */
[----:B-----5:R-:W-:Y:S03]  /*12e20*/  STL [R1+0x4c], R26 ;  /* 0x00004c1a01007387 */ /* 0x020fe60000100800 */
[----:B0-----:R-:W2:Y:S01]  /*12e30*/  LDL.LU.64 R2, [R1+0xc50] ;  /* 0x000c500001027983 */ /* 0x001ea20000300a00 */
[----:B------:R-:W-:Y:S03]  /*12e40*/  STL [R1+0x38], R8 ;  /* 0x0000380801007387 */ /* 0x000fe60000100800 */
[----:B--2---:R0:W-:Y:S01]  /*12e50*/  STL.64 [R1+0x1688], R2 ;  /* 0x0016880201007387 */ /* 0x0041e20000100a00 */
[----:B------:R-:W-:Y:S03]  /*12e60*/  STL [R1+0x24], R7 ;  /* 0x0000240701007387 */ /* 0x000fe60000100800 */
[----:B0-----:R-:W2:Y:S01]  /*12e70*/  LDL.LU.64 R2, [R1+0xc48] ;  /* 0x000c480001027983 */ /* 0x001ea20000300a00 */
[----:B------:R-:W-:Y:S03]  /*12e80*/  STL [R1+0x10], R6 ;  /* 0x0000100601007387 */ /* 0x000fe60000100800 */
        /* <DEDUP_REMOVED lines=13> */
[----:B---3--:R1:W-:Y:S03]  /*12f60*/  STL [R1+0x1cc], R4 ;  /* 0x0001cc0401007387 */ /* 0x0083e60000100800 */
[----:B0-----:R-:W2:Y:S01]  /*12f70*/  LDL.LU.64 R2, [R1+0xc10] ;  /* 0x000c100001027983 */ /* 0x001ea20000300a00 */
[----:B------:R0:W-:Y:S02]  /*12f80*/  STL [R1+0x1c8], R0 ;  /* 0x0001c80001007387 */ /* 0x0001e40000100800 */
[----:B-1----:R-:W3:Y:S02]  /*12f90*/  LDL.LU.64 R4, [R1+0xc78] ;  /* 0x000c780001047983 */ /* 0x002ee40000300a00 */
[----:B------:R-:W5:Y:S01]  /*12fa0*/  LDL.LU.64 R28, [R1+0xc80] ;  /* 0x000c8000011c7983 */ /* 0x000f620000300a00 */
[----:B------:R-:W2:Y:S01]  /*12fb0*/  LDL.LU.64 R26, [R1+0xc88] ;  /* 0x000c8800011a7983 */ /* 0x000ea20000300a00 */
[----:B------:R-:W2:Y:S02]  /*12fc0*/  LDL.LU.64 R6, [R1+0xc90] ;  /* 0x000c900001067983 */ /* 0x000ea40000300a00 */
[----:B------:R-:W2:Y:S02]  /*12fd0*/  LDL.LU.64 R8, [R1+0xc98] ;  /* 0x000c980001087983 */ /* 0x000ea40000300a00 */
[----:B------:R-:W2:Y:S01]  /*12fe0*/  LDL.LU.64 R10, [R1+0xca0] ;  /* 0x000ca000010a7983 */ /* 0x000ea20000300a00 */
[----:B------:R-:W2:Y:S04]  /*12ff0*/  LDL.LU.64 R12, [R1+0xca8] ;  /* 0x000ca800010c7983 */ /* 0x000ea80000300a00 */
[----:B0-----:R0:W2:Y:S01]  /*13000*/  LDG.E.U16 R0, [R16.64] ;  /* 0x0000000610007981 */ /* 0x0010a2000c1e1500 */
[----:B------:R-:W3:Y:S03]  /*13010*/  LDL.LU.64 R14, [R1+0xcb0] ;  /* 0x000cb000010e7983 */ /* 0x000ee60000300a00 */
[----:B0-----:R-:W4:Y:S04]  /*13020*/  LDL.LU.64 R16, [R1+0xcb8] ;  /* 0x000cb80001107983 */ /* 0x001f280000300a00 */
[----:B-----5:R3:W5:Y:S04]  /*13030*/  LDG.E.U16 R29, [R28.64] ;  /* 0x000000061c1d7981 */ /* 0x020768000c1e1500 */
[----:B--2---:R4:W-:Y:S04]  /*13040*/  STL [R1+0x1c4], R0 ;  /* 0x0001c40001007387 */ /* 0x0049e80000100800 */
[----:B---3--:R-:W2:Y:S04]  /*13050*/  LDG.E.U16 R28, [R14.64] ;  /* 0x000000060e1c7981 */ /* 0x008ea8000c1e1500 */
[----:B----4-:R0:W3:Y:S04]  /*13060*/  LDG.E.U16 R0, [R18.64] ;  /* 0x0000000612007981 */ /* 0x0100e8000c1e1500 */
[----:B0-----:R-:W4:Y:S04]  /*13070*/  LDL.LU.64 R18, [R1+0xcc0] ;  /* 0x000cc00001127983 */ /* 0x001f280000300a00 */
[----:B---3--:R0:W-:Y:S04]  /*13080*/  STL [R1+0x1c0], R0 ;  /* 0x0001c00001007387 */ /* 0x0081e80000100800 */
[----:B0-----:R0:W3:Y:S04]  /*13090*/  LDG.E.U16 R0, [R20.64] ;  /* 0x0000000614007981 */ /* 0x0010e8000c1e1500 */
[----:B0-----:R-:W2:Y:S04]  /*130a0*/  LDL.LU.64 R20, [R1+0xcc8] ;  /* 0x000cc80001147983 */ /* 0x001ea80000300a00 */
        /* <DEDUP_REMOVED lines=10> */
[----:B--2---:R0:W2:Y:S04]  /*13150*/  LDG.E.U16 R0, [R2.64] ;  /* 0x0000000602007981 */ /* 0x0040a8000c1e1500 */
        /* <DEDUP_REMOVED lines=33> */
[----:B0-----:R0:W3:Y:S04]  /*13370*/  LDG.E.U16 R0, [R4.64] ;  /* 0x0000000604007981 */ /* 0x0010e8000c1e1500 */
[----:B-1----:R1:W5:Y:S04]  /*13380*/  LDG.E.U16 R3, [R8.64] ;  /* 0x0000000608037981 */ /* 0x002368000c1e1500 */
[----:B0-----:R0:W5:Y:S04]  /*13390*/  LDG.E.U16 R4, [R6.64] ;  /* 0x0000000606047981 */ /* 0x001168000c1e1500 */
[----:B------:R-:W5:Y:S04]  /*133a0*/  LDG.E.U16 R5, [R26.64] ;  /* 0x000000061a057981 */ /* 0x000f68000c1e1500 */
[----:B-1----:R-:W5:Y:S04]  /*133b0*/  LDG.E.U16 R8, [R20.64] ;  /* 0x0000000614087981 */ /* 0x002f68000c1e1500 */
[----:B0-----:R-:W5:Y:S04]  /*133c0*/  LDG.E.U16 R6, [R16.64] ;  /* 0x0000000610067981 */ /* 0x001f68000c1e1500 */
[----:B----4-:R-:W4:Y:S04]  /*133d0*/  LDG.E.U16 R7, [R18.64] ;  /* 0x0000000612077981 */ /* 0x010f28000c1e1500 */
[----:B------:R-:W4:Y:S04]  /*133e0*/  LDG.E.U16 R9, [R22.64] ;  /* 0x0000000616097981 */ /* 0x000f28000c1e1500 */
[----:B--2---:R0:W-:Y:S01]  /*133f0*/  STL [R1+0x98], R2 ;  /* 0x0000980201007387 */ /* 0x0041e20000100800 */
[----:B---3--:R1:W-:Y:S02]  /*13400*/  STL [R1+0x84], R0 ;  /* 0x0000840001007387 */ /* 0x0083e40000100800 */
[----:B------:R-:W-:Y:S01]  /*13410*/  STL [R1+0x152c], R28 ;  /* 0x00152c1c01007387 */ /* 0x000fe20000100800 */
[----:B0-----:R0:W2:Y:S04]  /*13420*/  LDG.E.U16 R2, [R10.64] ;  /* 0x000000060a027981 */ /* 0x0010a8000c1e1500 */
[----:B-1----:R-:W3:Y:S04]  /*13430*/  LDG.E.U16 R0, [R12.64] ;  /* 0x000000060c007981 */ /* 0x002ee8000c1e1500 */
[----:B0-----:R0:W2:Y:S04]  /*13440*/  LDG.E.U16 R10, [R24.64] ;  /* 0x00000006180a7981 */ /* 0x0010a8000c1e1500 */
[----:B-----5:R-:W-:Y:S01]  /*13450*/  STL [R1+0x1530], R6 ;  /* 0x0015300601007387 */ /* 0x020fe20000100800 */
[----:B----4-:R-:W-:Y:S02]  /*13460*/  STL [R1+0x1534], R7 ;  /* 0x0015340701007387 */ /* 0x010fe40000100800 */
[----:B------:R-:W-:Y:S02]  /*13470*/  STL [R1+0x1538], R8 ;  /* 0x0015380801007387 */ /* 0x000fe40000100800 */
[----:B------:R1:W-:Y:S01]  /*13480*/  STL [R1+0x153c], R9 ;  /* 0x00153c0901007387 */ /* 0x0003e20000100800 */
[----:B------:R-:W4:Y:S01]  /*13490*/  LDL.LU.64 R18, [R1+0xce0] ;  /* 0x000ce00001127983 */ /* 0x000f220000300a00 */
[----:B------:R-:W5:Y:S02]  /*134a0*/  LDL.LU.64 R20, [R1+0xce8] ;  /* 0x000ce80001147983 */ /* 0x000f640000300a00 */
[----:B------:R-:W2:Y:S01]  /*134b0*/  LDL.LU.64 R22, [R1+0xcf0] ;  /* 0x000cf00001167983 */ /* 0x000ea20000300a00 */
[----:B0-----:R-:W2:Y:S04]  /*134c0*/  LDL.LU.64 R24, [R1+0xcf8] ;  /* 0x000cf80001187983 */ /* 0x001ea80000300a00 */
[----:B-1----:R-:W2:Y:S04]  /*134d0*/  LDL.LU.64 R8, [R1+0xd70] ;  /* 0x000d700001087983 */ /* 0x002ea80000300a00 */
        /* <DEDUP_REMOVED lines=19> */
[----:B---3--:R4:W-:Y:S03]  /*13610*/  STL [R1+0xc], R0 ;  /* 0x00000c0001007387 */ /* 0x0089e60000100800 */
[----:B----4-:R0:W3:Y:S04]  /*13620*/  LDG.E.U16 R0, [R18.64] ;  /* 0x0000000612007981 */ /* 0x0100e8000c1e1500 */
[----:B--2---:R1:W-:Y:S04]  /*13630*/  STL.64 [R1+0x1638], R8 ;  /* 0x0016380801007387 */ /* 0x0043e80000100a00 */
[----:B-1----:R-:W2:Y:S04]  /*13640*/  LDL.LU.64 R8, [R1+0xd28] ;  /* 0x000d280001087983 */ /* 0x002ea80000300a00 */
        /* <DEDUP_REMOVED lines=9> */
[----:B-1----:R-:W2:Y:S01]  /*136e0*/  LDL.LU.64 R8, [R1+0xd00] ;  /* 0x000d000001087983 */ /* 0x002ea20000300a00 */
[----:B------:R-:W4:Y:S02]  /*136f0*/  LDL.LU.64 R6, [R1+0xd78] ;  /* 0x000d780001067983 */ /* 0x000f240000300a00 */
[----:B------:R-:W2:Y:S02]  /*13700*/  LDL.LU.64 R28, [R1+0xd80] ;  /* 0x000d8000011c7983 */ /* 0x000ea40000300a00 */
[----:B------:R-:W2:Y:S01]  /*13710*/  LDL.LU.64 R2, [R1+0xd88] ;  /* 0x000d880001027983 */ /* 0x000ea20000300a00 */
[----:B------:R-:W2:Y:S01]  /*13720*/  LDL.LU.64 R4, [R1+0xd90] ;  /* 0x000d900001047983 */ /* 0x000ea20000300a00 */
[----:B------:R-:W4:Y:S02]  /*13730*/  LDL.LU.64 R26, [R1+0xd98] ;  /* 0x000d9800011a7983 */ /* 0x000f240000300a00 */
[----:B------:R-:W4:Y:S02]  /*13740*/  LDL.LU.64 R12, [R1+0xda0] ;  /* 0x000da000010c7983 */ /* 0x000f240000300a00 */
[----:B------:R-:W4:Y:S01]  /*13750*/  LDL.LU.64 R14, [R1+0xda8] ;  /* 0x000da800010e7983 */ /* 0x000f220000300a00 */
[----:B------:R-:W4:Y:S01]  /*13760*/  LDL.LU.64 R16, [R1+0xdb0] ;  /* 0x000db00001107983 */ /* 0x000f220000300a00 */
[----:B------:R1:W-:Y:S03]  /*13770*/  STL [R1+0x1540], R10 ;  /* 0x0015400a01007387 */ /* 0x0003e60000100800 */
[----:B-1----:R-:W4:Y:S01]  /*13780*/  LDL.LU.64 R10, [R1+0xd68] ;  /* 0x000d6800010a7983 */ /* 0x002f220000300a00 */
[----:B0-----:R-:W4:Y:S02]  /*13790*/  LDL.LU.64 R18, [R1+0xdb8] ;  /* 0x000db80001127983 */ /* 0x001f240000300a00 */
[----:B---3--:R5:W-:Y:S02]  /*137a0*/  STL [R1+0x1bc], R0 ;  /* 0x0001bc0001007387 */ /* 0x008be40000100800 */
[----:B-----5:R0:W3:Y:S04]  /*137b0*/  LDG.E.U16 R0, [R20.64] ;  /* 0x0000000614007981 */ /* 0x0200e8000c1e1500 */
[----:B0-----:R-:W5:Y:S04]  /*137c0*/  LDL.LU.64 R20, [R1+0xdc0] ;  /* 0x000dc00001147983 */ /* 0x001f680000300a00 */
[----:B--2---:R-:W2:Y:S04]  /*137d0*/  LDG.E.U16 R4, [R4.64] ;  /* 0x0000000604047981 */ /* 0x004ea8000c1e1500 */
[----:B----4-:R0:W4:Y:S04]  /*137e0*/  LDG.E.U16 R10, [R10.64] ;  /* 0x000000060a0a7981 */ /* 0x010128000c1e1500 */
[----:B0-----:R-:W2:Y:S04]  /*137f0*/  LDG.E.U16 R11, [R16.64] ;  /* 0x00000006100b7981 */ /* 0x001ea8000c1e1500 */
        /* <DEDUP_REMOVED lines=48> */
[----:B-1----:R1:W2:Y:S04]  /*13b00*/  LDG.E.U16 R8, [R6.64] ;  /* 0x0000000606087981 */ /* 0x0022a8000c1e1500 */
[----:B0-----:R-:W2:Y:S01]  /*13b10*/  LDG.E.U16 R14, [R22.64] ;  /* 0x00000006160e7981 */ /* 0x001ea2000c1e1500 */
[----:B------:R-:W-:Y:S03]  /*13b20*/  STL [R1+0x1500], R11 ;  /* 0x0015000b01007387 */ /* 0x000fe60000100800 */
[----:B------:R0:W2:Y:S04]  /*13b30*/  LDG.E.U16 R15, [R24.64] ;  /* 0x00000006180f7981 */ /* 0x0000a8000c1e1500 */
[----:B-1----:R1:W2:Y:S04]  /*13b40*/  LDG.E.U16 R6, [R2.64] ;  /* 0x0000000602067981 */ /* 0x0022a8000c1e1500 */
[----:B------:R-:W2:Y:S04]  /*13b50*/  LDG.E.U16 R7, [R28.64] ;  /* 0x000000061c077981 */ /* 0x000ea8000c1e1500 */
[----:B-1----:R1:W2:Y:S04]  /*13b60*/  LDG.E.U16 R2, [R12.64] ;  /* 0x000000060c027981 */ /* 0x0022a8000c1e1500 */
[----:B------:R-:W2:Y:S04]  /*13b70*/  LDG.E.U16 R3, [R26.64] ;  /* 0x000000061a037981 */ /* 0x000ea8000c1e1500 */
[----:B-1----:R-:W2:Y:S04]  /*13b80*/  LDG.E.U16 R12, [R18.64] ;  /* 0x00000006120c7981 */ /* 0x002ea8000c1e1500 */
[----:B-----5:R-:W5:Y:S04]  /*13b90*/  LDG.E.U16 R13, [R20.64] ;  /* 0x00000006140d7981 */ /* 0x020f68000c1e1500 */
[----:B--2---:R-:W-:Y:S01]  /*13ba0*/  STL [R1+0x1504], R12 ;  /* 0x0015040c01007387 */ /* 0x004fe20000100800 */
[----:B-----5:R-:W-:Y:S02]  /*13bb0*/  STL [R1+0x1508], R13 ;  /* 0x0015080d01007387 */ /* 0x020fe40000100800 */
[----:B------:R-:W-:Y:S02]  /*13bc0*/  STL [R1+0x150c], R14 ;  /* 0x00150c0e01007387 */ /* 0x000fe40000100800 */
[----:B------:R-:W2:Y:S01]  /*13bd0*/  LDL.LU.64 R22, [R1+0xdd8] ;  /* 0x000dd80001167983 */ /* 0x000ea20000300a00 */
[----:B0-----:R-:W5:Y:S04]  /*13be0*/  LDL.LU.64 R24, [R1+0xe28] ;  /* 0x000e280001187983 */ /* 0x001f680000300a00 */
[----:B--2---:R0:W2:Y:S04]  /*13bf0*/  LDG.E.U16 R16, [R22.64] ;  /* 0x0000000616107981 */ /* 0x0040a8000c1e1500 */
        /* <DEDUP_REMOVED lines=11> */
[----:B----4-:R-:W-:Y:S03]  /*13cb0*/  STL [R1+0xa8], R10 ;  /* 0x0000a80a01007387 */ /* 0x010fe60000100800 */
[----:B-1----:R-:W4:Y:S01]  /*13cc0*/  LDL.LU.64 R24, [R1+0xdf8] ;  /* 0x000df80001187983 */ /* 0x002f220000300a00 */
[----:B------:R-:W-:Y:S03]  /*13cd0*/  STL [R1+0x94], R9 ;  /* 0x0000940901007387 */ /* 0x000fe60000100800 */
[----:B----4-:R1:W-:Y:S01]  /*13ce0*/  STL.64 [R1+0x15e8], R24 ;  /* 0x0015e81801007387 */ /* 0x0103e20000100a00 */
[----:B------:R-:W-:Y:S03]  /*13cf0*/  STL [R1+0x80], R8 ;  /* 0x0000800801007387 */ /* 0x000fe60000100800 */
        /* <DEDUP_REMOVED lines=9> */
[----:B------:R-:W-:Y:S02]  /*13d90*/  STL [R1+0x1c], R2 ;  /* 0x00001c0201007387 */ /* 0x000fe40000100800 */
[----:B------:R-:W5:Y:S02]  /*13da0*/  LDL.LU.64 R12, [R1+0xe60] ;  /* 0x000e6000010c7983 */ /* 0x000f640000300a00 */
[----:B---3--:R4:W-:Y:S02]  /*13db0*/  STL [R1+0x8], R0 ;  /* 0x0000080001007387 */ /* 0x0089e40000100800 */
[----:B----4-:R1:W3:Y:S04]  /*13dc0*/  LDG.E.U16 R0, [R24.64] ;  /* 0x0000000618007981 */ /* 0x0102e8000c1e1500 */
[----:B-----5:R4:W-:Y:S04]  /*13dd0*/  STL.64 [R1+0x1598], R12 ;  /* 0x0015980c01007387 */ /* 0x0209e80000100a00 */
[----:B----4-:R-:W4:Y:S04]  /*13de0*/  LDL.LU.64 R12, [R1+0xe48] ;  /* 0x000e4800010c7983 */ /* 0x010f280000300a00 */
[----:B----4-:R4:W-:Y:S04]  /*13df0*/  STL.64 [R1+0x15a0], R12 ;  /* 0x0015a00c01007387 */ /* 0x0109e80000100a00 */
[----:B----4-:R-:W4:Y:S04]  /*13e00*/  LDL.LU.64 R12, [R1+0xe40] ;  /* 0x000e4000010c7983 */ /* 0x010f280000300a00 */
[----:B----4-:R4:W-:Y:S04]  /*13e10*/  STL.64 [R1+0x15a8], R12 ;  /* 0x0015a80c01007387 */ /* 0x0109e80000100a00 */
[----:B----4-:R-:W4:Y:S04]  /*13e20*/  LDL.LU.64 R12, [R1+0xe38] ;  /* 0x000e3800010c7983 */ /* 0x010f280000300a00 */
[----:B----4-:R4:W-:Y:S04]  /*13e30*/  STL.64 [R1+0x15b0], R12 ;  /* 0x0015b00c01007387 */ /* 0x0109e80000100a00 */
[----:B----4-:R-:W4:Y:S01]  /*13e40*/  LDL.LU.64 R12, [R1+0xe30] ;  /* 0x000e3000010c7983 */ /* 0x010f220000300a00 */
[----:B------:R-:W5:Y:S02]  /*13e50*/  LDL.LU.64 R10, [R1+0xe68] ;  /* 0x000e6800010a7983 */ /* 0x000f640000300a00 */
[----:B------:R-:W4:Y:S02]  /*13e60*/  LDL.LU.64 R18, [R1+0xe70] ;  /* 0x000e700001127983 */ /* 0x000f240000300a00 */
[----:B------:R-:W4:Y:S01]  /*13e70*/  LDL.64 R8, [R1+0xe78] ;  /* 0x000e780001087983 */ /* 0x000f220000100a00 */
[----:B------:R-:W4:Y:S01]  /*13e80*/  LDL.LU.64 R6, [R1+0xe80] ;  /* 0x000e800001067983 */ /* 0x000f220000300a00 */
[----:B------:R-:W4:Y:S02]  /*13e90*/  LDL.LU.64 R28, [R1+0xe88] ;  /* 0x000e8800011c7983 */ /* 0x000f240000300a00 */
[----:B------:R-:W4:Y:S02]  /*13ea0*/  LDL.LU.64 R2, [R1+0xe90] ;  /* 0x000e900001027983 */ /* 0x000f240000300a00 */
[----:B------:R-:W4:Y:S01]  /*13eb0*/  LDL.LU.64 R20, [R1+0xe98] ;  /* 0x000e980001147983 */ /* 0x000f220000300a00 */
[----:B------:R0:W-:Y:S04]  /*13ec0*/  STL [R1+0x1510], R15 ;  /* 0x0015100f01007387 */ /* 0x0001e80000100800 */
[----:B0-----:R-:W4:Y:S01]  /*13ed0*/  LDL.LU.64 R14, [R1+0xe58] ;  /* 0x000e5800010e7983 */ /* 0x001f220000300a00 */
[----:B------:R-:W4:Y:S02]  /*13ee0*/  LDL.LU.64 R4, [R1+0xea0] ;  /* 0x000ea00001047983 */ /* 0x000f240000300a00 */
[----:B------:R-:W4:Y:S02]  /*13ef0*/  LDL.LU.64 R26, [R1+0xea8] ;  /* 0x000ea800011a7983 */ /* 0x000f240000300a00 */
[----:B------:R-:W4:Y:S01]  /*13f00*/  LDL.LU.64 R22, [R1+0xeb0] ;  /* 0x000eb00001167983 */ /* 0x000f220000300a00 */
[----:B--2---:R0:W-:Y:S04]  /*13f10*/  STL [R1+0x1514], R16 ;  /* 0x0015141001007387 */ /* 0x0041e80000100800 */
[----:B0-----:R-:W2:Y:S01]  /*13f20*/  LDL.LU.64 R16, [R1+0xe50] ;  /* 0x000e500001107983 */ /* 0x001ea20000300a00 */
[----:B-1----:R-:W2:Y:S02]  /*13f30*/  LDL.LU.64 R24, [R1+0x15f8] ;  /* 0x0015f80001187983 */ /* 0x002ea40000300a00 */
[----:B---3--:R0:W-:Y:S01]  /*13f40*/  STL [R1+0x1a8], R0 ;  /* 0x0001a80001007387 */ /* 0x0081e20000100800 */
[----:B-----5:R1:W3:Y:S04]  /*13f50*/  LDG.E.U16 R10, [R10.64] ;  /* 0x000000060a0a7981 */ /* 0x0202e8000c1e1500 */
[----:B----4-:R-:W4:Y:S04]  /*13f60*/  LDG.E.U16 R9, [R8.64] ;  /* 0x0000000608097981 */ /* 0x010f28000c1e1500 */
[----:B------:R5:W3:Y:S04]  /*13f70*/  LDG.E.U16 R28, [R28.64] ;  /* 0x000000061c1c7981 */ /* 0x000ae8000c1e1500 */
[----:B------:R-:W3:Y:S04]  /*13f80*/  LDG.E.U16 R7, [R6.64] ;  /* 0x0000000606077981 */ /* 0x000ee8000c1e1500 */
[----:B-1----:R1:W3:Y:S04]  /*13f90*/  LDG.E.U16 R11, [R18.64] ;  /* 0x00000006120b7981 */ /* 0x0022e8000c1e1500 */
[----:B-----5:R5:W3:Y:S04]  /*13fa0*/  LDG.E.U16 R29, [R2.64] ;  /* 0x00000006021d7981 */ /* 0x020ae8000c1e1500 */
[----:B------:R-:W3:Y:S04]  /*13fb0*/  LDG.E.U16 R15, [R14.64] ;  /* 0x000000060e0f7981 */ /* 0x000ee8000c1e1500 */
[----:B-----5:R5:W3:Y:S04]  /*13fc0*/  LDG.E.U16 R2, [R4.64] ;  /* 0x0000000604027981 */ /* 0x020ae8000c1e1500 */
[----:B------:R0:W3:Y:S04]  /*13fd0*/  LDG.E.U16 R3, [R26.64] ;  /* 0x000000061a037981 */ /* 0x0000e8000c1e1500 */
[----:B--2---:R2:W3:Y:S04]  /*13fe0*/  LDG.E.U16 R17, [R16.64] ;  /* 0x0000000610117981 */ /* 0x0044e8000c1e1500 */
[----:B0-----:R0:W3:Y:S04]  /*13ff0*/  LDG.E.U16 R0, [R24.64] ;  /* 0x0000000618007981 */ /* 0x0010e8000c1e1500 */
[----:B--2---:R2:W2:Y:S04]  /*14000*/  LDG.E.U16 R16, [R20.64] ;  /* 0x0000000614107981 */ /* 0x0044a8000c1e1500 */
        /* <DEDUP_REMOVED lines=36> */
[----:B0-----:R-:W3:Y:S01]  /*14250*/  LDL.LU.64 R12, [R1+0x1598] ;  /* 0x00159800010c7983 */ /* 0x001ee20000300a00 */
[----:B-1----:R-:W3:Y:S02]  /*14260*/  LDL.LU.64 R18, [R1+0xec0] ;  /* 0x000ec00001127983 */ /* 0x002ee40000300a00 */
[----:B------:R-:W4:Y:S01]  /*14270*/  LDL.LU.64 R20, [R1+0xed0] ;  /* 0x000ed00001147983 */ /* 0x000f220000300a00 */
[----:B--2---:R0:W-:Y:S04]  /*14280*/  STL [R1+0x108], R0 ;  /* 0x0001080001007387 */ /* 0x0041e80000100800 */
[----:B0-----:R0:W2:Y:S04]  /*14290*/  LDG.E.U16 R0, [R22.64] ;  /* 0x0000000616007981 */ /* 0x0010a8000c1e1500 */
[----:B---3--:R-:W3:Y:S04]  /*142a0*/  LDG.E.U16 R13, [R12.64] ;  /* 0x000000060c0d7981 */ /* 0x008ee8000c1e1500 */
[----:B------:R-:W2:Y:S04]  /*142b0*/  LDG.E.U16 R18, [R18.64] ;  /* 0x0000000612127981 */ /* 0x000ea8000c1e1500 */
[----:B----4-:R-:W4:Y:S04]  /*142c0*/  LDG.E.U16 R20, [R20.64] ;  /* 0x0000000614147981 */ /* 0x010f28000c1e1500 */
[----:B0-----:R-:W2:Y:S01]  /*142d0*/  LDL.LU.64 R22, [R1+0xee0] ;  /* 0x000ee00001167983 */ /* 0x001ea20000300a00 */
[----:B-----5:R-:W5:Y:S03]  /*142e0*/  LDL.LU.64 R4, [R1+0xf00] ;  /* 0x000f000001047983 */ /* 0x020f660000300a00 */
[----:B--2---:R-:W2:Y:S04]  /*142f0*/  LDG.E.U16 R22, [R22.64] ;  /* 0x0000000616167981 */ /* 0x004ea8000c1e1500 */
[----:B-----5:R0:W-:Y:S04]  /*14300*/  STL.64 [R1+0x1580], R4 ;  /* 0x0015800401007387 */ /* 0x0201e80000100a00 */
[----:B0-----:R-:W5:Y:S04]  /*14310*/  LDL.LU.64 R4, [R1+0xef8] ;  /* 0x000ef80001047983 */ /* 0x001f680000300a00 */
[----:B-----5:R0:W-:Y:S04]  /*14320*/  STL.64 [R1+0x1588], R4 ;  /* 0x0015880401007387 */ /* 0x0201e80000100a00 */
[----:B0-----:R-:W5:Y:S04]  /*14330*/  LDL.LU.64 R4, [R1+0xef0] ;  /* 0x000ef00001047983 */ /* 0x001f680000300a00 */
[----:B-----5:R0:W-:Y:S04]  /*14340*/  STL.64 [R1+0x1590], R4 ;  /* 0x0015900401007387 */ /* 0x0201e80000100a00 */
[----:B0-----:R-:W5:Y:S01]  /*14350*/  LDL.LU.64 R4, [R1+0xee8] ;  /* 0x000ee80001047983 */ /* 0x001f620000300a00 */
[----:B------:R-:W2:Y:S03]  /*14360*/  LDL.LU.64 R26, [R1+0xf10] ;  /* 0x000f1000011a7983 */ /* 0x000ea60000300a00 */
[----:B--2---:R0:W-:Y:S04]  /*14370*/  STL.64 [R1+0x1578], R26 ;  /* 0x0015781a01007387 */ /* 0x0041e80000100a00 */
[----:B0-----:R-:W2:Y:S01]  /*14380*/  LDL.LU.64 R26, [R1+0xf08] ;  /* 0x000f0800011a7983 */ /* 0x001ea20000300a00 */
[----:B------:R0:W-:Y:S03]  /*14390*/  STL [R1+0xf4], R17 ;  /* 0x0000f41101007387 */ /* 0x0001e60000100800 */
[----:B0-----:R0:W2:Y:S01]  /*143a0*/  LDG.E.U16 R17, [R24.64] ;  /* 0x0000000618117981 */ /* 0x0010a2000c1e1500 */
[----:B------:R1:W-:Y:S03]  /*143b0*/  STL [R1+0xe0], R15 ;  /* 0x0000e00f01007387 */ /* 0x0003e60000100800 */
[----:B-1----:R-:W4:Y:S01]  /*143c0*/  LDL.LU.64 R14, [R1+0xf38] ;  /* 0x000f3800010e7983 */ /* 0x002f220000300a00 */
[----:B0-----:R-:W4:Y:S02]  /*143d0*/  LDL.LU.64 R24, [R1+0xf40] ;  /* 0x000f400001187983 */ /* 0x001f240000300a00 */
[----:B---3--:R0:W-:Y:S02]  /*143e0*/  STL [R1+0xcc], R13 ;  /* 0x0000cc0d01007387 */ /* 0x0081e40000100800 */
[----:B0-----:R-:W3:Y:S01]  /*143f0*/  LDL.LU.64 R12, [R1+0xf48] ;  /* 0x000f4800010c7983 */ /* 0x001ee20000300a00 */
[----:B------:R-:W-:Y:S02]  /*14400*/  STL [R1+0xa4], R11 ;  /* 0x0000a40b01007387 */ /* 0x000fe40000100800 */
[----:B------:R0:W-:Y:S02]  /*14410*/  STL [R1+0xb8], R10 ;  /* 0x0000b80a01007387 */ /* 0x0001e40000100800 */
[----:B0-----:R-:W5:Y:S01]  /*14420*/  LDL.LU.64 R10, [R1+0xf50] ;  /* 0x000f5000010a7983 */ /* 0x001f620000300a00 */
[----:B------:R0:W-:Y:S03]  /*14430*/  STL [R1+0x90], R9 ;  /* 0x0000900901007387 */ /* 0x0001e60000100800 */
[----:B0-----:R-:W5:Y:S01]  /*14440*/  LDL.LU.64 R8, [R1+0xf58] ;  /* 0x000f580001087983 */ /* 0x001f620000300a00 */
[----:B------:R0:W-:Y:S03]  /*14450*/  STL [R1+0x7c], R7 ;  /* 0x00007c0701007387 */ /* 0x0001e60000100800 */
[----:B0-----:R-:W5:Y:S01]  /*14460*/  LDL.LU.64 R6, [R1+0xf60] ;  /* 0x000f600001067983 */ /* 0x001f620000300a00 */
[----:B------:R-:W-:Y:S02]  /*14470*/  STL [R1+0x54], R29 ;  /* 0x0000541d01007387 */ /* 0x000fe40000100800 */
[----:B------:R0:W-:Y:S02]  /*14480*/  STL [R1+0x68], R28 ;  /* 0x0000681c01007387 */ /* 0x0001e40000100800 */
[----:B0-----:R-:W5:Y:S04]  /*14490*/  LDL.LU.64 R28, [R1+0xf68] ;  /* 0x000f6800011c7983 */ /* 0x001f680000300a00 */
[----:B--2---:R-:W-:Y:S01]  /*144a0*/  STL [R1+0x14d4], R17 ;  /* 0x0014d41101007387 */ /* 0x004fe20000100800 */
[----:B------:R0:W-:Y:S03]  /*144b0*/  STL [R1+0x40], R16 ;  /* 0x0000401001007387 */ /* 0x0001e60000100800 */
[----:B0-----:R-:W2:Y:S01]  /*144c0*/  LDL.LU.64 R16, [R1+0xf30] ;  /* 0x000f300001107983 */ /* 0x001ea20000300a00 */
[----:B------:R-:W-:Y:S02]  /*144d0*/  STL [R1+0x18], R3 ;  /* 0x0000180301007387 */ /* 0x000fe40000100800 */
[----:B------:R0:W-:Y:S01]  /*144e0*/  STL [R1+0x2c], R2 ;  /* 0x00002c0201007387 */ /* 0x0001e20000100800 */
[----:B----4-:R1:W4:Y:S04]  /*144f0*/  LDG.E.U16 R15, [R14.64] ;  /* 0x000000060e0f7981 */ /* 0x010328000c1e1500 */
[----:B0-----:R-:W4:Y:S01]  /*14500*/  LDL.LU.64 R2, [R1+0xf70] ;  /* 0x000f700001027983 */ /* 0x001f220000300a00 */
[----:B------:R0:W-:Y:S03]  /*14510*/  STL [R1+0x14d8], R18 ;  /* 0x0014d81201007387 */ /* 0x0001e60000100800 */
[----:B-1----:R1:W4:Y:S04]  /*14520*/  LDG.E.U16 R14, [R24.64] ;  /* 0x00000006180e7981 */ /* 0x002328000c1e1500 */
[----:B---3--:R3:W3:Y:S04]  /*14530*/  LDG.E.U16 R12, [R12.64] ;  /* 0x000000060c0c7981 */ /* 0x0086e8000c1e1500 */
[----:B0-----:R-:W3:Y:S04]  /*14540*/  LDL.LU.64 R18, [R1+0xec8] ;  /* 0x000ec80001127983 */ /* 0x001ee80000300a00 */
[----:B-----5:R0:W5:Y:S04]  /*14550*/  LDG.E.U16 R10, [R10.64] ;  /* 0x000000060a0a7981 */ /* 0x020168000c1e1500 */
[----:B--2---:R2:W2:Y:S04]  /*14560*/  LDG.E.U16 R16, [R16.64] ;  /* 0x0000000610107981 */ /* 0x0044a8000c1e1500 */
[----:B---3--:R-:W3:Y:S04]  /*14570*/  LDG.E.U16 R19, [R18.64] ;  /* 0x0000000612137981 */ /* 0x008ee8000c1e1500 */
[----:B---3--:R3:W-:Y:S04]  /*14580*/  STL [R1+0x14dc], R19 ;  /* 0x0014dc1301007387 */ /* 0x0087e80000100800 */
[----:B---3--:R-:W3:Y:S01]  /*14590*/  LDL.LU.64 R18, [R1+0xf28] ;  /* 0x000f280001127983 */ /* 0x008ee20000300a00 */
[----:B------:R0:W-:Y:S02]  /*145a0*/  STL [R1+0x14e0], R20 ;  /* 0x0014e01401007387 */ /* 0x0001e40000100800 */
[----:B------:R1:W-:Y:S01]  /*145b0*/  STL [R1+0x4], R0 ;  /* 0x0000040001007387 */ /* 0x0003e20000100800 */
[----:B0-----:R-:W2:Y:S04]  /*145c0*/  LDL.LU.64 R20, [R1+0xed8] ;  /* 0x000ed80001147983 */ /* 0x001ea80000300a00 */
[----:B-1----:R0:W4:Y:S04]  /*145d0*/  LDG.E.U16 R0, [R4.64] ;  /* 0x0000000604007981 */ /* 0x002128000c1e1500 */
[----:B---3--:R1:W3:Y:S04]  /*145e0*/  LDG.E.U16 R18, [R18.64] ;  /* 0x0000000612127981 */ /* 0x0082e8000c1e1500 */
[----:B-1----:R1:W3:Y:S04]  /*145f0*/  LDG.E.U16 R19, [R8.64] ;  /* 0x0000000608137981 */ /* 0x0022e8000c1e1500 */
[----:B--2---:R-:W2:Y:S04]  /*14600*/  LDG.E.U16 R21, [R20.64] ;  /* 0x0000000614157981 */ /* 0x004ea8000c1e1500 */
[----:B--2---:R2:W-:Y:S04]  /*14610*/  STL [R1+0x14e4], R21 ;  /* 0x0014e41501007387 */ /* 0x0045e80000100800 */
[----:B--2---:R-:W2:Y:S01]  /*14620*/  LDL.LU.64 R20, [R1+0xf20] ;  /* 0x000f200001147983 */ /* 0x004ea20000300a00 */
[----:B------:R0:W-:Y:S03]  /*14630*/  STL [R1+0x14e8], R22 ;  /* 0x0014e81601007387 */ /* 0x0001e60000100800 */
[----:B0-----:R-:W3:Y:S01]  /*14640*/  LDL.LU.64 R22, [R1+0xf18] ;  /* 0x000f180001167983 */ /* 0x001ee20000300a00 */
[----:B------:R-:W3:Y:S02]  /*14650*/  LDL.LU.64 R4, [R1+0x1590] ;  /* 0x0015900001047983 */ /* 0x000ee40000300a00 */
[----:B----4-:R3:W-:Y:S01]  /*14660*/  STL [R1+0x164], R0 ;  /* 0x0001640001007387 */ /* 0x0107e20000100800 */
[----:B--2---:R-:W2:Y:S04]  /*14670*/  LDG.E.U16 R21, [R20.64] ;  /* 0x0000000614157981 */ /* 0x004ea8000c1e1500 */
[----:B---3--:R0:W3:Y:S04]  /*14680*/  LDG.E.U16 R0, [R4.64] ;  /* 0x0000000604007981 */ /* 0x0080e8000c1e1500 */
        /* <DEDUP_REMOVED lines=9> */
[----:B0-----:R-:W2:Y:S04]  /*14720*/  LDL.LU.64 R26, [R1+0x1578] ;  /* 0x00157800011a7983 */ /* 0x001ea80000300a00 */
[----:B---3--:R2:W-:Y:S04]  /*14730*/  STL [R1+0x118], R0 ;  /* 0x0001180001007387 */ /* 0x0085e80000100800 */
[----:B--2---:R0:W2:Y:S04]  /*14740*/  LDG.E.U16 R0, [R26.64] ;  /* 0x000000061a007981 */ /* 0x0040a8000c1e1500 */
[----:B0-----:R-:W3:Y:S04]  /*14750*/  LDL.LU R27, [R1+0x1574] ;  /* 0x00157400011b7983 */ /* 0x001ee80000300800 */
[----:B------:R0:W3:Y:S04]  /*14760*/  LDG.E.U16 R26, [R22.64] ;  /* 0x00000006161a7981 */ /* 0x0000e8000c1e1500 */
[----:B0-----:R-:W3:Y:S01]  /*14770*/  LDL.LU.64 R22, [R1+0xf80] ;  /* 0x000f800001167983 */ /* 0x001ee20000300a00 */
[----:B------:R-:W4:Y:S03]  /*14780*/  LDL.LU.64 R24, [R1+0xf88] ;  /* 0x000f880001187983 */ /* 0x000f260000300a00 */
[----:B--2---:R0:W-:Y:S04]  /*14790*/  STL [R1+0x104], R0 ;  /* 0x0001040001007387 */ /* 0x0041e80000100800 */
[----:B0-----:R0:W2:Y:S04]  /*147a0*/  LDG.E.U16 R0, [R6.64] ;  /* 0x0000000606007981 */ /* 0x0010a8000c1e1500 */
[----:B---3--:R-:W3:Y:S04]  /*147b0*/  LDG.E.U16 R23, [R22.64] ;  /* 0x0000000616177981 */ /* 0x008ee8000c1e1500 */
[----:B----4-:R-:W4:Y:S04]  /*147c0*/  LDG.E.U16 R24, [R24.64] ;  /* 0x0000000618187981 */ /* 0x010f28000c1e1500 */
[----:B------:R1:W-:Y:S01]  /*147d0*/  STL [R1+0xf0], R26 ;  /* 0x0000f01a01007387 */ /* 0x0003e20000100800 */
[----:B------:R5:W-:Y:S03]  /*147e0*/  STL [R1+0xdc], R21 ;  /* 0x0000dc1501007387 */ /* 0x000be60000100800 */
[----:B0-----:R0:W4:Y:S04]  /*147f0*/  LDG.E.U16 R7, [R2.64] ;  /* 0x0000000602077981 */ /* 0x001128000c1e1500 */
[----:B-1----:R1:W4:Y:S04]  /*14800*/  LDG.E.U16 R26, [R28.64] ;  /* 0x000000061c1a7981 */ /* 0x002328000c1e1500 */
[----:B-----5:R-:W5:Y:S01]  /*14810*/  LDL.LU.64 R20, [R1+0xfa0] ;  /* 0x000fa00001147983 */ /* 0x020f620000300a00 */
[----:B------:R0:W-:Y:S03]  /*14820*/  STL [R1+0xc8], R18 ;  /* 0x0000c81201007387 */ /* 0x0001e60000100800 */
[----:B0-----:R-:W5:Y:S01]  /*14830*/  LDL.LU R18, [R1+0x304] ;  /* 0x0003040001127983 */ /* 0x001f620000300800 */
[----:B------:R-:W5:Y:S02]  /*14840*/  LDL.LU R17, [R1+0x2fc] ;  /* 0x0002fc0001117983 */ /* 0x000f640000300800 */
[----:B------:R0:W-:Y:S02]  /*14850*/  STL [R1+0xb4], R16 ;  /* 0x0000b41001007387 */ /* 0x0001e40000100800 */
[----:B0-----:R-:W5:Y:S01]  /*14860*/  LDL.LU R16, [R1+0x2f4] ;  /* 0x0002f40001107983 */ /* 0x001f620000300800 */
[----:B------:R0:W-:Y:S03]  /*14870*/  STL [R1+0xa0], R15 ;  /* 0x0000a00f01007387 */ /* 0x0001e60000100800 */
[----:B0-----:R-:W5:Y:S01]  /*14880*/  LDL.LU R15, [R1+0x2ec] ;  /* 0x0002ec00010f7983 */ /* 0x001f620000300800 */
[----:B------:R0:W-:Y:S03]  /*14890*/  STL [R1+0x8c], R14 ;  /* 0x00008c0e01007387 */ /* 0x0001e60000100800 */
[----:B0-----:R-:W5:Y:S01]  /*148a0*/  LDL.LU R14, [R1+0x2e4] ;  /* 0x0002e400010e7983 */ /* 0x001f620000300800 */
[----:B------:R-:W5:Y:S02]  /*148b0*/  LDL.LU R13, [R1+0x2dc] ;  /* 0x0002dc00010d7983 */ /* 0x000f640000300800 */
[----:B------:R0:W-:Y:S02]  /*148c0*/  STL [R1+0x78], R12 ;  /* 0x0000780c01007387 */ /* 0x0001e40000100800 */
[----:B0-----:R-:W5:Y:S01]  /*148d0*/  LDL.LU R12, [R1+0x2d4] ;  /* 0x0002d400010c7983 */ /* 0x001f620000300800 */
[----:B------:R-:W5:Y:S02]  /*148e0*/  LDL.LU R11, [R1+0x2cc] ;  /* 0x0002cc00010b7983 */ /* 0x000f640000300800 */
[----:B------:R0:W-:Y:S02]  /*148f0*/  STL [R1+0x64], R10 ;  /* 0x0000640a01007387 */ /* 0x0001e40000100800 */
[----:B0-----:R-:W5:Y:S01]  /*14900*/  LDL.LU R10, [R1+0x2c4] ;  /* 0x0002c400010a7983 */ /* 0x001f620000300800 */
[----:B------:R-:W5:Y:S02]  /*14910*/  LDL.LU R9, [R1+0x2b8] ;  /* 0x0002b80001097983 */ /* 0x000f640000300800 */
[----:B------:R-:W5:Y:S02]  /*14920*/  LDL.LU R8, [R1+0x2ac] ;  /* 0x0002ac0001087983 */ /* 0x000f640000300800 */
[----:B------:R-:W5:Y:S01]  /*14930*/  LDL.LU R6, [R1+0x2a0] ;  /* 0x0002a00001067983 */ /* 0x000f620000300800 */
[----:B-1----:R-:W5:Y:S01]  /*14940*/  LDL.LU R28, [R1+0x294] ;  /* 0x00029400011c7983 */ /* 0x002f620000300800 */
[----:B------:R0:W-:Y:S02]  /*14950*/  STL [R1+0x50], R19 ;  /* 0x0000501301007387 */ /* 0x0001e40000100800 */
[----:B------:R-:W5:Y:S02]  /*14960*/  LDL.LU R2, [R1+0x288] ;  /* 0x0002880001027983 */ /* 0x000f640000300800 */
[----:B------:R-:W5:Y:S01]  /*14970*/  LDL.LU R3, [R1+0x27c] ;  /* 0x00027c0001037983 */ /* 0x000f620000300800 */
[----:B0-----:R0:W5:Y:S04]  /*14980*/  LDG.E.U16 R19, [R4.64] ;  /* 0x0000000604137981 */ /* 0x001168000c1e1500 */
[----:B0-----:R-:W5:Y:S04]  /*14990*/  LDL.LU R4, [R1+0x270] ;  /* 0x0002700001047983 */ /* 0x001f680000300800 */
[----:B--2---:R0:W-:Y:S04]  /*149a0*/  STL [R1+0x3c], R0 ;  /* 0x00003c0001007387 */ /* 0x0041e80000100800 */
[----:B0-----:R-:W2:Y:S01]  /*149b0*/  LDL.LU R0, [R1+0x264] ;  /* 0x0002640001007983 */ /* 0x001ea20000300800 */
[----:B------:R-:W2:Y:S02]  /*149c0*/  LDL.LU R5, [R1+0x258] ;  /* 0x0002580001057983 */ /* 0x000ea40000300800 */
[----:B------:R-:W2:Y:S02]  /*149d0*/  LDL.LU R29, [R1+0x24c] ;  /* 0x00024c00011d7983 */ /* 0x000ea40000300800 */
[----:B---3--:R0:W-:Y:S02]  /*149e0*/  STL [R1+0x14b4], R23 ;  /* 0x0014b41701007387 */ /* 0x0081e40000100800 */
[----:B0-----:R-:W3:Y:S01]  /*149f0*/  LDL.LU.64 R22, [R1+0xf98] ;  /* 0x000f980001167983 */ /* 0x001ee20000300a00 */
[----:B----4-:R0:W-:Y:S03]  /*14a00*/  STL [R1+0x14b8], R24 ;  /* 0x0014b81801007387 */ /* 0x0101e60000100800 */
[----:B0-----:R-:W4:Y:S04]  /*14a10*/  LDL.LU.64 R24, [R1+0xf90] ;  /* 0x000f900001187983 */ /* 0x001f280000300a00 */
[----:B----4-:R-:W4:Y:S04]  /*14a20*/  LDG.E.U16 R25, [R24.64] ;  /* 0x0000000618197981 */ /* 0x010f28000c1e1500 */
[----:B----4-:R-:W-:Y:S01]  /*14a30*/  STL [R1+0x14bc], R25 ;  /* 0x0014bc1901007387 */ /* 0x010fe20000100800 */
[----:B------:R3:W-:Y:S02]  /*14a40*/  STL [R1+0x28], R26 ;  /* 0x0000281a01007387 */ /* 0x0007e40000100800 */
[----:B------:R0:W-:Y:S01]  /*14a50*/  STL [R1+0x14], R7 ;  /* 0x0000140701007387 */ /* 0x0001e20000100800 */
[----:B---3--:R-:W3:Y:S01]  /*14a60*/  LDG.E.U16 R26, [R22.64] ;  /* 0x00000006161a7981 */ /* 0x008ee2000c1e1500 */
[----:B0-----:R-:W-:-:S02]  /*14a70*/  LOP3.LUT R7, R27, 0x30, RZ, 0x3c, !PT ;  /* 0x000000301b077812 */ /* 0x001fc400078e3cff */
[----:B-----5:R-:W4:Y:S03]  /*14a80*/  LDG.E.U16 R27, [R20.64] ;  /* 0x00000006141b7981 */ /* 0x020f26000c1e1500 */
[----:B------:R-:W-:Y:S01]  /*14a90*/  STS.U16 [R7+0x8600], R18 ;  /* 0x0086001207007388 */ /* 0x000fe20000000400 */
[----:B------:R-:W-:Y:S02]  /*14aa0*/  STS.U16 [R7+0x9600], R17 ;  /* 0x0096001107007388 */ /* 0x000fe40000000400 */
[----:B------:R-:W-:Y:S02]  /*14ab0*/  STS.U16 [R7+0xa600], R16 ;  /* 0x00a6001007007388 */ /* 0x000fe40000000400 */
[----:B------:R-:W-:Y:S01]  /*14ac0*/  STS.U16 [R7+0xb600], R15 ;  /* 0x00b6000f07007388 */ /* 0x000fe20000000400 */
[----:B------:R-:W-:Y:S01]  /*14ad0*/  STS.U16 [R7+0xc600], R14 ;  /* 0x00c6000e07007388 */ /* 0x000fe20000000400 */
[----:B------:R-:W-:Y:S02]  /*14ae0*/  STS.U16 [R7+0xd600], R13 ;  /* 0x00d6000d07007388 */ /* 0x000fe40000000400 */
[----:B------:R-:W-:Y:S02]  /*14af0*/  STS.U16 [R7+0xe600], R12 ;  /* 0x00e6000c07007388 */ /* 0x000fe40000000400 */
[----:B------:R-:W-:Y:S01]  /*14b00*/  STS.U16 [R7+0xf600], R11 ;  /* 0x00f6000b07007388 */ /* 0x000fe20000000400 */
[----:B------:R-:W-:Y:S01]  /*14b10*/  STS.U16 [R7+0x10600], R10 ;  /* 0x0106000a07007388 */ /* 0x000fe20000000400 */
[----:B------:R-:W-:Y:S02]  /*14b20*/  STS.U16 [R7+0x11600], R9 ;  /* 0x0116000907007388 */ /* 0x000fe40000000400 */
[----:B------:R0:W-:Y:S02]  /*14b30*/  STS.U16 [R7+0x12600], R8 ;  /* 0x0126000807007388 */ /* 0x0001e40000000400 */
[----:B------:R1:W-:Y:S01]  /*14b40*/  STS.U16 [R7+0x13600], R6 ;  /* 0x0136000607007388 */ /* 0x0003e20000000400 */
[----:B------:R-:W-:Y:S01]  /*14b50*/  STS.U16 [R7+0x14600], R28 ;  /* 0x0146001c07007388 */ /* 0x000fe20000000400 */
[----:B------:R5:W-:Y:S03]  /*14b60*/  STS.U16 [R7+0x15600], R2 ;  /* 0x0156000207007388 */ /* 0x000be60000000400 */
[----:B---3--:R-:W-:Y:S01]  /*14b70*/  STL [R1+0x14c0], R26 ;  /* 0x0014c01a01007387 */ /* 0x008fe20000100800 */
[----:B----4-:R-:W-:Y:S02]  /*14b80*/  STL [R1+0x14c4], R27 ;  /* 0x0014c41b01007387 */ /* 0x010fe40000100800 */
[----:B------:R-:W-:Y:S02]  /*14b90*/  STL [R1], R19 ;  /* 0x0000001301007387 */ /* 0x000fe40000100800 */
[----:B0-----:R-:W3:Y:S01]  /*14ba0*/  LDL.LU R8, [R1+0x240] ;  /* 0x0002400001087983 */ /* 0x001ee20000300800 */
[----:B-1----:R-:W4:Y:S01]  /*14bb0*/  LDL.LU R6, [R1+0x234] ;  /* 0x0002340001067983 */ /* 0x002f220000300800 */
[----:B-----5:R-:W5:Y:S03]  /*14bc0*/  LDL.LU R2, [R1+0x21c] ;  /* 0x00021c0001027983 */ /* 0x020f660000300800 */
[----:B------:R-:W-:Y:S01]  /*14bd0*/  STS.U16 [R7+0x16600], R3 ;  /* 0x0166000307007388 */ /* 0x000fe20000000400 */
[----:B------:R-:W-:Y:S02]  /*14be0*/  STS.U16 [R7+0x17600], R4 ;  /* 0x0176000407007388 */ /* 0x000fe40000000400 */
[----:B--2---:R-:W-:Y:S02]  /*14bf0*/  STS.U16 [R7+0x18600], R0 ;  /* 0x0186000007007388 */ /* 0x004fe40000000400 */
[----:B------:R-:W-:Y:S01]  /*14c00*/  STS.U16 [R7+0x19600], R5 ;  /* 0x0196000507007388 */ /* 0x000fe20000000400 */
[----:B------:R-:W-:Y:S04]  /*14c10*/  STS.U16 [R7+0x1a600], R29 ;  /* 0x01a6001d07007388 */ /* 0x000fe80000000400 */
[----:B-----5:R0:W-:Y:S04]  /*14c20*/  STL [R1+0x1570], R2 ;  /* 0x0015700201007387 */ /* 0x0201e80000100800 */
[----:B0-----:R-:W2:Y:S01]  /*14c30*/  LDL.LU R2, [R1+0x228] ;  /* 0x0002280001027983 */ /* 0x001ea20000300800 */
[----:B------:R-:W5:Y:S02]  /*14c40*/  LDL.LU R3, [R1+0x210] ;  /* 0x0002100001037983 */ /* 0x000f640000300800 */
[----:B------:R-:W5:Y:S02]  /*14c50*/  LDL.LU R4, [R1+0x204] ;  /* 0x0002040001047983 */ /* 0x000f640000300800 */
[----:B------:R-:W5:Y:S01]  /*14c60*/  LDL.LU R0, [R1+0x1f0] ;  /* 0x0001f00001007983 */ /* 0x000f620000300800 */
[----:B------:R-:W5:Y:S01]  /*14c70*/  LDL.LU R5, [R1+0x1e8] ;  /* 0x0001e80001057983 */ /* 0x000f620000300800 */
        /* <DEDUP_REMOVED lines=19> */
[----:B------:R-:W5:Y:S04]  /*14db0*/  LDL.LU R10, [R1+0x4c] ;  /* 0x00004c00010a7983 */ /* 0x000f680000300800 */
[----:B---3--:R0:W-:Y:S01]  /*14dc0*/  STS.U16 [R7+0x1b600], R8 ;  /* 0x01b6000807007388 */ /* 0x0081e20000000400 */
[----:B------:R-:W3:Y:S02]  /*14dd0*/  LDL.LU R9, [R1+0x38] ;  /* 0x0000380001097983 */ /* 0x000ee40000300800 */
[----:B----4-:R1:W-:Y:S01]  /*14de0*/  STS.U16 [R7+0x1c600], R6 ;  /* 0x01c6000607007388 */ /* 0x0103e20000000400 */
[----:B0-----:R-:W3:Y:S01]  /*14df0*/  LDL.LU R8, [R1+0x24] ;  /* 0x0000240001087983 */ /* 0x001ee20000300800 */
[----:B-1----:R-:W3:Y:S03]  /*14e00*/  LDL.LU R6, [R1+0x10] ;  /* 0x0000100001067983 */ /* 0x002ee60000300800 */
[----:B--2---:R0:W-:Y:S04]  /*14e10*/  STS.U16 [R7+0x1d600], R2 ;  /* 0x01d6000207007388 */ /* 0x0041e80000000400 */
[----:B0-----:R-:W2:Y:S04]  /*14e20*/  LDL.LU R2, [R1+0x1570] ;  /* 0x0015700001027983 */ /* 0x001ea80000300800 */
[----:B--2---:R0:W-:Y:S01]  /*14e30*/  STS.U16 [R7+0x1e600], R2 ;  /* 0x01e6000207007388 */ /* 0x0041e20000000400 */
[----:B-----5:R1:W-:Y:S02]  /*14e40*/  STS.U16 [R7+0x1f600], R3 ;  /* 0x01f6000307007388 */ /* 0x0203e40000000400 */
[----:B------:R2:W-:Y:S02]  /*14e50*/  STS.U16 [R7+0x20600], R4 ;  /* 0x0206000407007388 */ /* 0x0005e40000000400 */
[----:B------:R5:W-:Y:S01]  /*14e60*/  STS.U16 [R7+0x21600], R0 ;  /* 0x0216000007007388 */ /* 0x000be20000000400 */
[----:B------:R3:W-:Y:S01]  /*14e70*/  STS.U16 [R7+0x22600], R5 ;  /* 0x0226000507007388 */ /* 0x0007e20000000400 */
[----:B------:R3:W-:Y:S03]  /*14e80*/  STS.U16 [R7+0x23600], R29 ;  /* 0x0236001d07007388 */ /* 0x0007e60000000400 */
[----:B0-----:R-:W4:Y:S01]  /*14e90*/  LDL.LU R2, [R1+0x156c] ;  /* 0x00156c0001027983 */ /* 0x001f220000300800 */
[----:B-1----:R-:W4:Y:S02]  /*14ea0*/  LDL.LU R3, [R1+0x1568] ;  /* 0x0015680001037983 */ /* 0x002f240000300800 */
[----:B--2---:R-:W2:Y:S02]  /*14eb0*/  LDL.LU R4, [R1+0x1564] ;  /* 0x0015640001047983 */ /* 0x004ea40000300800 */
[----:B-----5:R-:W5:Y:S01]  /*14ec0*/  LDL.LU R0, [R1+0x1560] ;  /* 0x0015600001007983 */ /* 0x020f620000300800 */
[----:B---3--:R-:W3:Y:S01]  /*14ed0*/  LDL.LU R5, [R1+0x155c] ;  /* 0x00155c0001057983 */ /* 0x008ee20000300800 */
[----:B------:R-:W2:Y:S03]  /*14ee0*/  LDL.LU R29, [R1+0x1558] ;  /* 0x00155800011d7983 */ /* 0x000ea60000300800 */
[----:B------:R0:W-:Y:S04]  /*14ef0*/  STS.U16 [R7+0x24600], R27 ;  /* 0x0246001b07007388 */ /* 0x0001e80000000400 */
[----:B0-----:R-:W2:Y:S01]  /*14f00*/  LDL.LU R27, [R1+0x5c8] ;  /* 0x0005c800011b7983 */ /* 0x001ea20000300800 */
        /* <DEDUP_REMOVED lines=14> */
[----:B0-----:R-:W0:Y:S01]  /*14ff0*/  S2R R28, SR_TID.X ;  /* 0x00000000001c7919 */ /* 0x001e220000002100 */
[----:B------:R-:W-:Y:S02]  /*15000*/  STS.U16 [R7+0x33600], R13 ;  /* 0x0336000d07007388 */ /* 0x000fe40000000400 */
[----:B------:R1:W-:Y:S02]  /*15010*/  STS.U16 [R7+0x34600], R12 ;  /* 0x0346000c07007388 */ /* 0x0003e40000000400 */
[----:B------:R0:W-:Y:S01]  /*15020*/  STS.U16 [R7+0x35600], R11 ;  /* 0x0356000b07007388 */ /* 0x0001e20000000400 */
[----:B------:R0:W-:Y:S01]  /*15030*/  STS.U16 [R7+0x36600], R10 ;  /* 0x0366000a07007388 */ /* 0x0001e20000000400 */
[----:B------:R-:W-:Y:S02]  /*15040*/  STS.U16 [R7+0x37600], R9 ;  /* 0x0376000907007388 */ /* 0x000fe40000000400 */
[----:B------:R-:W-:Y:S02]  /*15050*/  STS.U16 [R7+0x38600], R8 ;  /* 0x0386000807007388 */ /* 0x000fe40000000400 */
[----:B------:R-:W-:Y:S01]  /*15060*/  STS.U16 [R7+0x39600], R6 ;  /* 0x0396000607007388 */ /* 0x000fe20000000400 */
[----:B0-----:R-:W-:-:S04]  /*15070*/  LOP3.LUT R28, R28, 0xff, RZ, 0xc0, !PT ;  /* 0x000000ff1c1c7812 */ /* 0x001fc800078ec0ff */
[C---:B------:R-:W-:Y:S01]  /*15080*/  SHF.L.U32 R24, R28.reuse, 0x1, RZ ;  /* 0x000000011c187819 */ /* 0x040fe200000006ff */
[----:B------:R-:W-:-:S03]  /*15090*/  IMAD.SHL.U32 R28, R28, 0x2, RZ ;  /* 0x000000021c1c7824 */ /* 0x000fc600078e00ff */
[----:B-1----:R-:W-:Y:S01]  /*150a0*/  LOP3.LUT R12, R24, 0x40, RZ, 0x3c, !PT ;  /* 0x00000040180c7812 */ /* 0x002fe200078e3cff */
[----:B--2---:R0:W-:Y:S01]  /*150b0*/  STL [R1+0x1554], R27 ;  /* 0x0015541b01007387 */ /* 0x0041e20000100800 */
[----:B------:R-:W2:Y:S02]  /*150c0*/  LDL.LU R26, [R1+0x394] ;  /* 0x00039400011a7983 */ /* 0x000ea40000300800 */
[----:B------:R-:W2:Y:S02]  /*150d0*/  LDL.LU R25, [R1+0xfb8] ;  /* 0x000fb80001197983 */ /* 0x000ea40000300800 */
[----:B------:R-:W2:Y:S01]  /*150e0*/  LDL.LU R23, [R1+0x76c] ;  /* 0x00076c0001177983 */ /* 0x000ea20000300800 */
[----:B------:R-:W2:Y:S01]  /*150f0*/  LDL.LU R22, [R1+0x744] ;  /* 0x0007440001167983 */ /* 0x000ea20000300800 */
        /* <DEDUP_REMOVED lines=11> */
[----:B0-----:R-:W-:Y:S01]  /*151b0*/  LOP3.LUT R27, R28, 0x30, RZ, 0x3c, !PT ;  /* 0x000000301c1b7812 */ /* 0x001fe200078e3cff */
[----:B------:R-:W2:Y:S01]  /*151c0*/  LDL.LU R9, [R1+0x72c] ;  /* 0x00072c0001097983 */ /* 0x000ea20000300800 */
[----:B------:R-:W2:Y:S02]  /*151d0*/  LDL.LU R8, [R1+0x600] ;  /* 0x0006000001087983 */ /* 0x000ea40000300800 */
[----:B------:R-:W2:Y:S02]  /*151e0*/  LDL.LU R7, [R1+0x5e4] ;  /* 0x0005e40001077983 */ /* 0x000ea40000300800 */
[----:B------:R-:W2:Y:S01]  /*151f0*/  LDL.LU R6, [R1+0x5d8] ;  /* 0x0005d80001067983 */ /* 0x000ea20000300800 */
[----:B------:R-:W2:Y:S04]  /*15200*/  LDL.LU R28, [R1+0x3f8] ;  /* 0x0003f800011c7983 */ /* 0x000ea80000300800 */
[----:B------:R0:W-:Y:S01]  /*15210*/  STS.U16 [R27+0x3a600], R29 ;  /* 0x03a6001d1b007388 */ /* 0x0001e20000000400 */
[----:B---3--:R1:W-:Y:S02]  /*15220*/  STS.U16 [R27+0x3b600], R5 ;  /* 0x03b600051b007388 */ /* 0x0083e40000000400 */
[----:B-----5:R-:W-:Y:S02]  /*15230*/  STS.U16 [R27+0x3c600], R0 ;  /* 0x03c600001b007388 */ /* 0x020fe40000000400 */
[----:B------:R-:W-:Y:S01]  /*15240*/  STS.U16 [R27+0x3d600], R4 ;  /* 0x03d600041b007388 */ /* 0x000fe20000000400 */
[----:B----4-:R-:W-:Y:S04]  /*15250*/  STS.U16 [R27+0x3e600], R3 ;  /* 0x03e600031b007388 */ /* 0x010fe80000000400 */
[----:B0-----:R-:W3:Y:S01]  /*15260*/  LDL.LU R29, [R1+0x734] ;  /* 0x00073400011d7983 */ /* 0x001ee20000300800 */
[----:B-1----:R-:W4:Y:S02]  /*15270*/  LDL.LU R5, [R1+0x804] ;  /* 0x0008040001057983 */ /* 0x002f240000300800 */
[----:B------:R0:W-:Y:S02]  /*15280*/  STL [R1+0x1544], R24 ;  /* 0x0015441801007387 */ /* 0x0001e40000100800 */
[----:B0-----:R-:W5:Y:S01]  /*15290*/  LDL.LU R24, [R1+0x3c4] ;  /* 0x0003c40001187983 */ /* 0x001f620000300800 */
[----:B------:R-:W2:Y:S02]  /*152a0*/  LDL.LU R0, [R1+0x758] ;  /* 0x0007580001007983 */ /* 0x000ea40000300800 */
[----:B------:R-:W2:Y:S02]  /*152b0*/  LDL.LU R4, [R1+0x5f8] ;  /* 0x0005f80001047983 */ /* 0x000ea40000300800 */
[----:B------:R-:W2:Y:S01]  /*152c0*/  LDL.LU R3, [R1+0x308] ;  /* 0x0003080001037983 */ /* 0x000ea20000300800 */
[----:B------:R0:W-:Y:S04]  /*152d0*/  STS.U16 [R27+0x3f600], R2 ;  /* 0x03f600021b007388 */ /* 0x0001e80000000400 */
[----:B0-----:R-:W3:Y:S04]  /*152e0*/  LDL.LU R27, [R1+0x1554] ;  /* 0x00155400011b7983 */ /* 0x001ee80000300800 */
[----:B--2---:R-:W-:Y:S01]  /*152f0*/  STS.U16 [R12+0x800], R3 ;  /* 0x000800030c007388 */ /* 0x004fe20000000400 */
[----:B------:R-:W-:Y:S02]  /*15300*/  STS.U16 [R12+0x1800], R4 ;  /* 0x001800040c007388 */ /* 0x000fe40000000400 */
[----:B------:R-:W-:Y:S02]  /*15310*/  STS.U16 [R12+0x2800], R0 ;  /* 0x002800000c007388 */ /* 0x000fe40000000400 */
[----:B-----5:R0:W-:Y:S02]  /*15320*/  STS.U16 [R12+0x3800], R24 ;  /* 0x003800180c007388 */ /* 0x0201e40000000400 */
[----:B0-----:R-:W2:Y:S04]  /*15330*/  LDL.LU R24, [R1+0x38c] ;  /* 0x00038c0001187983 */ /* 0x001ea80000300800 */
[----:B--2---:R0:W-:Y:S04]  /*15340*/  STL [R1+0x1548], R24 ;  /* 0x0015481801007387 */ /* 0x0041e80000100800 */
[----:B0-----:R-:W2:Y:S04]  /*15350*/  LDL.LU R24, [R1+0x3b0] ;  /* 0x0003b00001187983 */ /* 0x001ea80000300800 */
[----:B--2---:R0:W-:Y:S04]  /*15360*/  STL [R1+0x154c], R24 ;  /* 0x00154c1801007387 */ /* 0x0041e80000100800 */
[----:B0-----:R-:W2:Y:S04]  /*15370*/  LDL.LU R24, [R1+0x3c0] ;  /* 0x0003c00001187983 */ /* 0x001ea80000300800 */
[----:B----4-:R-:W-:Y:S01]  /*15380*/  STS.U16 [R12+0x4800], R5 ;  /* 0x004800050c007388 */ /* 0x010fe20000000400 */
[----:B---3--:R-:W-:Y:S02]  /*15390*/  STS.U16 [R12+0x5800], R29 ;  /* 0x0058001d0c007388 */ /* 0x008fe40000000400 */
        /* <DEDUP_REMOVED lines=19> */
[----:B------:R-:W-:Y:S03]  /*154d0*/  STS.U16 [R12+0x19800], R6 ;  /* 0x019800060c007388 */ /* 0x000fe60000000400 */
[----:B--2---:R0:W-:Y:S04]  /*154e0*/  STL [R1+0x1550], R24 ;  /* 0x0015501801007387 */ /* 0x0041e80000100800 */
[----:B0-----:R-:W2:Y:S01]  /*154f0*/  LDL.LU R24, [R1+0x3dc] ;  /* 0x0003dc0001187983 */ /* 0x001ea20000300800 */
[----:B------:R-:W3:Y:S02]  /*15500*/  LDL.LU R10, [R1+0x36c] ;  /* 0x00036c00010a7983 */ /* 0x000ee40000300800 */
[----:B------:R-:W4:Y:S02]  /*15510*/  LDL.LU R9, [R1+0x200] ;  /* 0x0002000001097983 */ /* 0x000f240000300800 */
[----:B------:R-:W5:Y:S01]  /*15520*/  LDL.LU R8, [R1+0x1ec] ;  /* 0x0001ec0001087983 */ /* 0x000f620000300800 */
[----:B------:R-:W3:Y:S04]  /*15530*/  LDL.LU R7, [R1+0x1c0] ;  /* 0x0001c00001077983 */ /* 0x000ee80000300800 */
[----:B------:R0:W-:Y:S01]  /*15540*/  STS.U16 [R12+0x1a800], R28 ;  /* 0x01a8001c0c007388 */ /* 0x0001e20000000400 */
[----:B------:R-:W3:Y:S03]  /*15550*/  LDL.LU R6, [R1+0x1b0] ;  /* 0x0001b00001067983 */ /* 0x000ee60000300800 */
[----:B0-----:R-:W3:Y:S01]  /*15560*/  LDL.LU R28, [R1+0x1a0] ;  /* 0x0001a000011c7983 */ /* 0x001ee20000300800 */
[----:B------:R-:W3:Y:S02]  /*15570*/  LDL.LU R2, [R1+0x190] ;  /* 0x0001900001027983 */ /* 0x000ee40000300800 */
[----:B------:R-:W3:Y:S02]  /*15580*/  LDL.LU R3, [R1+0x180] ;  /* 0x0001800001037983 */ /* 0x000ee40000300800 */
[----:B------:R-:W3:Y:S01]  /*15590*/  LDL.LU R4, [R1+0x170] ;  /* 0x0001700001047983 */ /* 0x000ee20000300800 */
[----:B------:R-:W3:Y:S01]  /*155a0*/  LDL.LU R0, [R1+0x160] ;  /* 0x0001600001007983 */ /* 0x000ee20000300800 */
        /* <DEDUP_REMOVED lines=16> */
[----:B------:R-:W3:Y:S03]  /*156b0*/  LDL.LU R11, [R1+0xc] ;  /* 0x00000c00010b7983 */ /* 0x000ee60000300800 */
[----:B--2---:R0:W-:Y:S04]  /*156c0*/  STS.U16 [R12+0x1b800], R24 ;  /* 0x01b800180c007388 */ /* 0x0041e80000000400 */
[----:B0-----:R-:W2:Y:S04]  /*156d0*/  LDL.LU R24, [R1+0x1550] ;  /* 0x0015500001187983 */ /* 0x001ea80000300800 */
[----:B--2---:R0:W-:Y:S04]  /*156e0*/  STS.U16 [R12+0x1c800], R24 ;  /* 0x01c800180c007388 */ /* 0x0041e80000000400 */
[----:B0-----:R-:W2:Y:S04]  /*156f0*/  LDL.LU R24, [R1+0x154c] ;  /* 0x00154c0001187983 */ /* 0x001ea80000300800 */
[----:B--2---:R0:W-:Y:S04]  /*15700*/  STS.U16 [R12+0x1d800], R24 ;  /* 0x01d800180c007388 */ /* 0x0041e80000000400 */
[----:B0-----:R-:W2:Y:S04]  /*15710*/  LDL.LU R24, [R1+0x1548] ;  /* 0x0015480001187983 */ /* 0x001ea80000300800 */
[----:B--2---:R0:W-:Y:S01]  /*15720*/  STS.U16 [R12+0x1e800], R24 ;  /* 0x01e800180c007388 */ /* 0x0041e20000000400 */
[----:B---3--:R1:W-:Y:S02]  /*15730*/  STS.U16 [R12+0x1f800], R10 ;  /* 0x01f8000a0c007388 */ /* 0x0083e40000000400 */
[----:B----4-:R2:W-:Y:S02]  /*15740*/  STS.U16 [R12+0x20800], R9 ;  /* 0x020800090c007388 */ /* 0x0105e40000000400 */
[----:B-----5:R3:W-:Y:S01]  /*15750*/  STS.U16 [R12+0x21800], R8 ;  /* 0x021800080c007388 */ /* 0x0207e20000000400 */
[----:B------:R4:W-:Y:S01]  /*15760*/  STS.U16 [R12+0x22800], R7 ;  /* 0x022800070c007388 */ /* 0x0009e20000000400 */
[----:B------:R4:W-:Y:S03]  /*15770*/  STS.U16 [R12+0x23800], R6 ;  /* 0x023800060c007388 */ /* 0x0009e60000000400 */
[----:B0-----:R-:W5:Y:S01]  /*15780*/  LDL.LU R24, [R1+0x1544] ;  /* 0x0015440001187983 */ /* 0x001f620000300800 */
[----:B-1----:R-:W5:Y:S02]  /*15790*/  LDL.LU R10, [R1+0x1540] ;  /* 0x00154000010a7983 */ /* 0x002f640000300800 */
[----:B--2---:R-:W2:Y:S02]  /*157a0*/  LDL.LU R9, [R1+0x153c] ;  /* 0x00153c0001097983 */ /* 0x004ea40000300800 */
[----:B---3--:R-:W3:Y:S01]  /*157b0*/  LDL.LU R8, [R1+0x1538] ;  /* 0x0015380001087983 */ /* 0x008ee20000300800 */
[----:B----4-:R-:W4:Y:S01]  /*157c0*/  LDL.LU R7, [R1+0x1534] ;  /* 0x0015340001077983 */ /* 0x010f220000300800 */
[----:B------:R-:W2:Y:S03]  /*157d0*/  LDL.LU R6, [R1+0x1530] ;  /* 0x0015300001067983 */ /* 0x000ea60000300800 */
[----:B------:R0:W-:Y:S01]  /*157e0*/  STS.U16 [R12+0x24800], R28 ;  /* 0x0248001c0c007388 */ /* 0x0001e20000000400 */
[----:B------:R1:W-:Y:S03]  /*157f0*/  STS.U16 [R12+0x25800], R2 ;  /* 0x025800020c007388 */ /* 0x0003e60000000400 */
[----:B0-----:R-:W2:Y:S01]  /*15800*/  LDL.LU R28, [R1+0x152c] ;  /* 0x00152c00011c7983 */ /* 0x001ea20000300800 */
[----:B-1----:R-:W2:Y:S02]  /*15810*/  LDL.LU R2, [R1+0x5c0] ;  /* 0x0005c00001027983 */ /* 0x002ea40000300800 */
[----:B------:R0:W-:Y:S02]  /*15820*/  STS.U16 [R12+0x26800], R3 ;  /* 0x026800030c007388 */ /* 0x0001e40000000400 */
[----:B------:R1:W-:Y:S01]  /*15830*/  STS.U16 [R12+0x27800], R4 ;  /* 0x027800040c007388 */ /* 0x0003e20000000400 */
[----:B------:R-:W-:Y:S01]  /*15840*/  STS.U16 [R12+0x28800], R0 ;  /* 0x028800000c007388 */ /* 0x000fe20000000400 */
[----:B------:R0:W-:Y:S02]  /*15850*/  STS.U16 [R12+0x29800], R5 ;  /* 0x029800050c007388 */ /* 0x0001e40000000400 */
[----:B------:R0:W-:Y:S02]  /*15860*/  STS.U16 [R12+0x2a800], R29 ;  /* 0x02a8001d0c007388 */ /* 0x0001e40000000400 */
[----:B------:R0:W-:Y:S01]  /*15870*/  STS.U16 [R12+0x2b800], R27 ;  /* 0x02b8001b0c007388 */ /* 0x0001e20000000400 */
[----:B------:R0:W-:Y:S01]  /*15880*/  STS.U16 [R12+0x2c800], R26 ;  /* 0x02c8001a0c007388 */ /* 0x0001e20000000400 */
        /* <DEDUP_REMOVED lines=9> */
[----:B------:R-:W-:Y:S02]  /*15920*/  STS.U16 [R12+0x36800], R15 ;  /* 0x0368000f0c007388 */ /* 0x000fe40000000400 */
[----:B------:R-:W-:Y:S01]  /*15930*/  STS.U16 [R12+0x37800], R14 ;  /* 0x0378000e0c007388 */ /* 0x000fe20000000400 */
[----:B------:R-:W-:Y:S01]  /*15940*/  STS.U16 [R12+0x38800], R13 ;  /* 0x0388000d0c007388 */ /* 0x000fe20000000400 */
[----:B------:R-:W-:Y:S03]  /*15950*/  STS.U16 [R12+0x39800], R11 ;  /* 0x0398000b0c007388 */ /* 0x000fe60000000400 */
[----:B--2---:R5:W-:Y:S01]  /*15960*/  STL [R1+0x1528], R2 ;  /* 0x0015280201007387 */ /* 0x004be20000100800 */
[----:B0-----:R-:W2:Y:S02]  /*15970*/  LDL.LU R3, [R1+0x390] ;  /* 0x0003900001037983 */ /* 0x001ea40000300800 */
[----:B-1----:R-:W2:Y:S02]  /*15980*/  LDL.LU R4, [R1+0x328] ;  /* 0x0003280001047983 */ /* 0x002ea40000300800 */
        /* <DEDUP_REMOVED lines=13> */
[C---:B-----5:R-:W-:Y:S01]  /*15a60*/  LOP3.LUT R2, R24.reuse, 0x40, RZ, 0x3c, !PT ;  /* 0x0000004018027812 */ /* 0x060fe200078e3cff */
[----:B------:R-:W5:Y:S01]  /*15a70*/  LDL.LU R15, [R1+0x350] ;  /* 0x00035000010f7983 */ /* 0x000f620000300800 */
[----:B------:R-:W2:Y:S02]  /*15a80*/  LDL.LU R14, [R1+0x34c] ;  /* 0x00034c00010e7983 */ /* 0x000ea40000300800 */
[----:B------:R-:W2:Y:S02]  /*15a90*/  LDL.LU R13, [R1+0x348] ;  /* 0x00034800010d7983 */ /* 0x000ea40000300800 */
[----:B------:R-:W2:Y:S01]  /*15aa0*/  LDL.LU R12, [R1+0x344] ;  /* 0x00034400010c7983 */ /* 0x000ea20000300800 */
[----:B------:R-:W2:Y:S04]  /*15ab0*/  LDL.LU R11, [R1+0x340] ;  /* 0x00034000010b7983 */ /* 0x000ea80000300800 */
[----:B------:R0:W-:Y:S01]  /*15ac0*/  STS.U16 [R2+0x3a800], R28 ;  /* 0x03a8001c02007388 */ /* 0x0001e20000000400 */
[----:B------:R1:W-:Y:S02]  /*15ad0*/  STS.U16 [R2+0x3b800], R6 ;  /* 0x03b8000602007388 */ /* 0x0003e40000000400 */
[----:B----4-:R4:W-:Y:S02]  /*15ae0*/  STS.U16 [R2+0x3c800], R7 ;  /* 0x03c8000702007388 */ /* 0x0109e40000000400 */
[----:B---3--:R3:W-:Y:S01]  /*15af0*/  STS.U16 [R2+0x3d800], R8 ;  /* 0x03d8000802007388 */ /* 0x0087e20000000400 */
[----:B------:R3:W-:Y:S01]  /*15b00*/  STS.U16 [R2+0x3e800], R9 ;  /* 0x03e8000902007388 */ /* 0x0007e20000000400 */
[----:B------:R3:W-:Y:S03]  /*15b10*/  STS.U16 [R2+0x3f800], R10 ;  /* 0x03f8000a02007388 */ /* 0x0007e60000000400 */
[----:B0-----:R-:W2:Y:S01]  /*15b20*/  LDL.LU R28, [R1+0x730] ;  /* 0x00073000011c7983 */ /* 0x001ea20000300800 */
[----:B-1----:R-:W2:Y:S02]  /*15b30*/  LDL.LU R6, [R1+0x800] ;  /* 0x0008000001067983 */ /* 0x002ea40000300800 */
[----:B----4-:R-:W4:Y:S02]  /*15b40*/  LDL.LU R7, [R1+0x3bc] ;  /* 0x0003bc0001077983 */ /* 0x010f240000300800 */
[----:B---3--:R-:W3:Y:S01]  /*15b50*/  LDL.LU R8, [R1+0x748] ;  /* 0x0007480001087983 */ /* 0x008ee20000300800 */
[----:B------:R-:W2:Y:S01]  /*15b60*/  LDL.LU R9, [R1+0x5cc] ;  /* 0x0005cc0001097983 */ /* 0x000ea20000300800 */
[----:B------:R-:W2:Y:S02]  /*15b70*/  LDL.LU R2, [R1+0x1528] ;  /* 0x0015280001027983 */ /* 0x000ea40000300800 */
[----:B------:R-:W2:Y:S01]  /*15b80*/  LDL.LU R10, [R1+0x75c] ;  /* 0x00075c00010a7983 */ /* 0x000ea20000300800 */
[----:B------:R-:W-:Y:S01]  /*15b90*/  LOP3.LUT R0, R24, 0x50, RZ, 0x3c, !PT ;  /* 0x0000005018007812 */ /* 0x000fe200078e3cff */
[----:B------:R0:W-:Y:S04]  /*15ba0*/  STL [R1+0x1518], R24 ;  /* 0x0015181801007387 */ /* 0x0001e80000100800 */
[----:B0-----:R-:W2:Y:S04]  /*15bb0*/  LDL.LU R24, [R1+0x330] ;  /* 0x0003300001187983 */ /* 0x001ea80000300800 */
[----:B--2---:R0:W-:Y:S04]  /*15bc0*/  STL [R1+0x151c], R24 ;  /* 0x00151c1801007387 */ /* 0x0041e80000100800 */
[----:B0-----:R-:W2:Y:S04]  /*15bd0*/  LDL.LU R24, [R1+0x334] ;  /* 0x0003340001187983 */ /* 0x001ea80000300800 */
[----:B--2---:R0:W-:Y:S04]  /*15be0*/  STL [R1+0x1520], R24 ;  /* 0x0015201801007387 */ /* 0x0041e80000100800 */
[----:B0-----:R-:W2:Y:S04]  /*15bf0*/  LDL.LU R24, [R1+0x338] ;  /* 0x0003380001187983 */ /* 0x001ea80000300800 */
[----:B------:R-:W-:Y:S01]  /*15c00*/  STS.U16 [R0+0xa00], R10 ;  /* 0x000a000a00007388 */ /* 0x000fe20000000400 */
[----:B------:R-:W-:Y:S02]  /*15c10*/  STS.U16 [R0+0x1a00], R9 ;  /* 0x001a000900007388 */ /* 0x000fe40000000400 */
[----:B---3--:R-:W-:Y:S02]  /*15c20*/  STS.U16 [R0+0x2a00], R8 ;  /* 0x002a000800007388 */ /* 0x008fe40000000400 */
[----:B----4-:R-:W-:Y:S01]  /*15c30*/  STS.U16 [R0+0x3a00], R7 ;  /* 0x003a000700007388 */ /* 0x010fe20000000400 */
        /* <DEDUP_REMOVED lines=18> */
[----:B-----5:R-:W-:Y:S02]  /*15d60*/  STS.U16 [R0+0x16a00], R15 ;  /* 0x016a000f00007388 */ /* 0x020fe40000000400 */
[----:B------:R-:W-:Y:S01]  /*15d70*/  STS.U16 [R0+0x17a00], R14 ;  /* 0x017a000e00007388 */ /* 0x000fe20000000400 */
[----:B--2---:R0:W-:Y:S04]  /*15d80*/  STL [R1+0x1524], R24 ;  /* 0x0015241801007387 */ /* 0x0041e80000100800 */
[----:B0-----:R-:W2:Y:S01]  /*15d90*/  LDL.LU R24, [R1+0x33c] ;  /* 0x00033c0001187983 */ /* 0x001ea20000300800 */
[----:B------:R-:W3:Y:S02]  /*15da0*/  LDL.LU R16, [R1+0x32c] ;  /* 0x00032c0001107983 */ /* 0x000ee40000300800 */
[----:B------:R-:W4:Y:S01]  /*15db0*/  LDL.LU R15, [R1+0x1fc] ;  /* 0x0001fc00010f7983 */ /* 0x000f220000300800 */
[----:B------:R0:W-:Y:S01]  /*15dc0*/  STS.U16 [R0+0x18a00], R13 ;  /* 0x018a000d00007388 */ /* 0x0001e20000000400 */
[----:B------:R-:W5:Y:S02]  /*15dd0*/  LDL.LU R14, [R1+0x1cc] ;  /* 0x0001cc00010e7983 */ /* 0x000f640000300800 */
[----:B------:R1:W-:Y:S02]  /*15de0*/  STS.U16 [R0+0x19a00], R12 ;  /* 0x019a000c00007388 */ /* 0x0003e40000000400 */
[----:B------:R1:W-:Y:S01]  /*15df0*/  STS.U16 [R0+0x1aa00], R11 ;  /* 0x01aa000b00007388 */ /* 0x0003e20000000400 */
[----:B0-----:R-:W3:Y:S01]  /*15e00*/  LDL.LU R13, [R1+0x1bc] ;  /* 0x0001bc00010d7983 */ /* 0x001ee20000300800 */
[----:B-1----:R-:W3:Y:S02]  /*15e10*/  LDL.LU R12, [R1+0x1ac] ;  /* 0x0001ac00010c7983 */ /* 0x002ee40000300800 */
        /* <DEDUP_REMOVED lines=59> */
[----:B------:R-:W-:Y:S02]  /*161d0*/  STS.U16 [R0+0x35a00], R21 ;  /* 0x035a001500007388 */ /* 0x000fe40000000400 */
        /* <DEDUP_REMOVED lines=113> */
[----:B------:R2:W-:Y:S02]  /*168f0*/  STS.U16 [R0+0x23c00], R18 ;  /* 0x023c001200007388 */ /* 0x0005e40000000400 */
[----:B------:R0:W-:Y:S02]  /*16900*/  STS.U16 [R0+0x24c00], R17 ;  /* 0x024c001100007388 */ /* 0x0001e40000000400 */
        /* <DEDUP_REMOVED lines=13> */
[----:B------:R-:W-:Y:S04]  /*169e0*/  STS.U16 [R0+0x32c00], R3 ;  /* 0x032c000300007388 */ /* 0x000fe80000000400 */
[----:B0-----:R-:W5:Y:S01]  /*169f0*/  LDL.LU R24, [R1+0x14ec] ;  /* 0x0014ec0001187983 */ /* 0x001f620000300800 */
[----:B------:R-:W-:Y:S02]  /*16a00*/  STS.U16 [R0+0x33c00], R4 ;  /* 0x033c000400007388 */ /* 0x000fe40000000400 */
[----:B-1----:R-:W5:Y:S02]  /*16a10*/  LDL.LU R22, [R1+0x14e8] ;  /* 0x0014e80001167983 */ /* 0x002f640000300800 */
[----:B------:R-:W-:Y:S01]  /*16a20*/  STS.U16 [R0+0x34c00], R5 ;  /* 0x034c000500007388 */ /* 0x000fe20000000400 */
[----:B--2---:R-:W2:Y:S04]  /*16a30*/  LDL.LU R21, [R1+0x14e4] ;  /* 0x0014e40001157983 */ /* 0x004ea80000300800 */
[----:B------:R-:W-:Y:S01]  /*16a40*/  STS.U16 [R0+0x35c00], R29 ;  /* 0x035c001d00007388 */ /* 0x000fe20000000400 */
[----:B---3--:R-:W3:Y:S02]  /*16a50*/  LDL.LU R20, [R1+0x14e0] ;  /* 0x0014e00001147983 */ /* 0x008ee40000300800 */
[----:B------:R-:W-:Y:S02]  /*16a60*/  STS.U16 [R0+0x36c00], R27 ;  /* 0x036c001b00007388 */ /* 0x000fe40000000400 */
[----:B----4-:R-:W4:Y:S01]  /*16a70*/  LDL.LU R19, [R1+0x14dc] ;  /* 0x0014dc0001137983 */ /* 0x010f220000300800 */
[----:B------:R-:W-:Y:S04]  /*16a80*/  STS.U16 [R0+0x37c00], R26 ;  /* 0x037c001a00007388 */ /* 0x000fe80000000400 */
[----:B------:R-:W2:Y:S01]  /*16a90*/  LDL.LU R18, [R1+0x14d8] ;  /* 0x0014d80001127983 */ /* 0x000ea20000300800 */
[----:B------:R-:W-:Y:S02]  /*16aa0*/  STS.U16 [R0+0x38c00], R25 ;  /* 0x038c001900007388 */ /* 0x000fe40000000400 */
[----:B------:R-:W2:Y:S02]  /*16ab0*/  LDL.LU R17, [R1+0x14d4] ;  /* 0x0014d40001117983 */ /* 0x000ea40000300800 */
[----:B------:R0:W-:Y:S02]  /*16ac0*/  STS.U16 [R0+0x39c00], R23 ;  /* 0x039c001700007388 */ /* 0x0001e40000000400 */
[----:B0-----:R-:W3:Y:S04]  /*16ad0*/  LDL.LU R23, [R1+0x388] ;  /* 0x0003880001177983 */ /* 0x001ee80000300800 */
[----:B--2---:R-:W-:Y:S01]  /*16ae0*/  STS.U16 [R0+0x3ac00], R17 ;  /* 0x03ac001100007388 */ /* 0x004fe20000000400 */
[----:B------:R0:W-:Y:S03]  /*16af0*/  STS.U16 [R0+0x3bc00], R18 ;  /* 0x03bc001200007388 */ /* 0x0001e60000000400 */
[----:B---3--:R5:W-:Y:S01]  /*16b00*/  STL [R1+0x14d0], R23 ;  /* 0x0014d01701007387 */ /* 0x008be20000100800 */
[----:B0-----:R-:W2:Y:S02]  /*16b10*/  LDL.LU R18, [R1+0x768] ;  /* 0x0007680001127983 */ /* 0x001ea40000300800 */
[----:B------:R-:W3:Y:S02]  /*16b20*/  LDL.LU R17, [R1+0x60c] ;  /* 0x00060c0001117983 */ /* 0x000ee40000300800 */
        /* <DEDUP_REMOVED lines=15> */
[----:B------:R-:W2:Y:S01]  /*16c20*/  LDL.LU R5, [R1+0x280] ;  /* 0x0002800001057983 */ /* 0x000ea20000300800 */
[C---:B-----5:R-:W-:Y:S01]  /*16c30*/  LOP3.LUT R23, R24.reuse, 0x60, RZ, 0x3c, !PT ;  /* 0x0000006018177812 */ /* 0x060fe200078e3cff */
[----:B------:R-:W5:Y:S01]  /*16c40*/  LDL.LU R29, [R1+0x274] ;  /* 0x00027400011d7983 */ /* 0x000f620000300800 */
[----:B------:R-:W2:Y:S02]  /*16c50*/  LDL.LU R27, [R1+0x268] ;  /* 0x00026800011b7983 */ /* 0x000ea40000300800 */
[----:B------:R-:W2:Y:S01]  /*16c60*/  LDL.LU R26, [R1+0x25c] ;  /* 0x00025c00011a7983 */ /* 0x000ea20000300800 */
[----:B------:R-:W-:Y:S01]  /*16c70*/  LOP3.LUT R0, R24, 0x70, RZ, 0x3c, !PT ;  /* 0x0000007018007812 */ /* 0x000fe200078e3cff */
[----:B------:R-:W2:Y:S01]  /*16c80*/  LDL.LU R25, [R1+0x250] ;  /* 0x0002500001197983 */ /* 0x000ea20000300800 */
[----:B------:R-:W2:Y:S03]  /*16c90*/  LDL.LU R24, [R1+0x244] ;  /* 0x0002440001187983 */ /* 0x000ea60000300800 */
[----:B----4-:R0:W-:Y:S01]  /*16ca0*/  STS.U16 [R23+0x3cc00], R19 ;  /* 0x03cc001317007388 */ /* 0x0101e20000000400 */
[----:B------:R1:W-:Y:S02]  /*16cb0*/  STS.U16 [R23+0x3dc00], R20 ;  /* 0x03dc001417007388 */ /* 0x0003e40000000400 */
[----:B------:R4:W-:Y:S02]  /*16cc0*/  STS.U16 [R23+0x3ec00], R21 ;  /* 0x03ec001517007388 */ /* 0x0009e40000000400 */
[----:B------:R4:W-:Y:S01]  /*16cd0*/  STS.U16 [R23+0x3fc00], R22 ;  /* 0x03fc001617007388 */ /* 0x0009e20000000400 */
[----:B0-----:R-:W2:Y:S01]  /*16ce0*/  LDL.LU R19, [R1+0x728] ;  /* 0x0007280001137983 */ /* 0x001ea20000300800 */
[----:B-1----:R-:W2:Y:S02]  /*16cf0*/  LDL.LU R20, [R1+0x39c] ;  /* 0x00039c0001147983 */ /* 0x002ea40000300800 */
[----:B----4-:R-:W4:Y:S02]  /*16d00*/  LDL.LU R21, [R1+0x3d4] ;  /* 0x0003d40001157983 */ /* 0x010f240000300800 */
[----:B------:R-:W2:Y:S01]  /*16d10*/  LDL.LU R23, [R1+0x14d0] ;  /* 0x0014d00001177983 */ /* 0x000ea20000300800 */
[----:B----4-:R-:W-:Y:S01]  /*16d20*/  STS.U16 [R0+0xe00], R21 ;  /* 0x000e001500007388 */ /* 0x010fe20000000400 */
[----:B--2---:R-:W-:Y:S02]  /*16d30*/  STS.U16 [R0+0x1e00], R20 ;  /* 0x001e001400007388 */ /* 0x004fe40000000400 */
[----:B------:R-:W-:Y:S02]  /*16d40*/  STS.U16 [R0+0x2e00], R19 ;  /* 0x002e001300007388 */ /* 0x000fe40000000400 */
[----:B------:R0:W-:Y:S01]  /*16d50*/  STS.U16 [R0+0x3e00], R23 ;  /* 0x003e001700007388 */ /* 0x0001e20000000400 */
[----:B------:R-:W-:Y:S01]  /*16d60*/  STS.U16 [R0+0x4e00], R18 ;  /* 0x004e001200007388 */ /* 0x000fe20000000400 */
        /* <DEDUP_REMOVED lines=17> */
[----:B-----5:R-:W-:Y:S01]  /*16e80*/  STS.U16 [R0+0x16e00], R29 ;  /* 0x016e001d00007388 */ /* 0x020fe20000000400 */
[----:B0-----:R-:W2:Y:S01]  /*16e90*/  LDL.LU R23, [R1+0x238] ;  /* 0x0002380001177983 */ /* 0x001ea20000300800 */
[----:B------:R0:W-:Y:S03]  /*16ea0*/  STS.U16 [R0+0x17e00], R27 ;  /* 0x017e001b00007388 */ /* 0x0001e60000000400 */
[----:B0-----:R-:W3:Y:S04]  /*16eb0*/  LDL.LU R27, [R1+0x214] ;  /* 0x00021400011b7983 */ /* 0x001ee80000300800 */
[----:B---3--:R0:W-:Y:S04]  /*16ec0*/  STL [R1+0x14c8], R27 ;  /* 0x0014c81b01007387 */ /* 0x0081e80000100800 */
[----:B0-----:R-:W3:Y:S01]  /*16ed0*/  LDL.LU R27, [R1+0x220] ;  /* 0x00022000011b7983 */ /* 0x001ee20000300800 */
[----:B------:R-:W-:Y:S02]  /*16ee0*/  STS.U16 [R0+0x18e00], R26 ;  /* 0x018e001a00007388 */ /* 0x000fe40000000400 */
[----:B------:R-:W-:Y:S02]  /*16ef0*/  STS.U16 [R0+0x19e00], R25 ;  /* 0x019e001900007388 */ /* 0x000fe40000000400 */
[----:B------:R-:W-:Y:S01]  /*16f00*/  STS.U16 [R0+0x1ae00], R24 ;  /* 0x01ae001800007388 */ /* 0x000fe20000000400 */
[----:B--2---:R-:W-:Y:S04]  /*16f10*/  STS.U16 [R0+0x1be00], R23 ;  /* 0x01be001700007388 */ /* 0x004fe80000000400 */
[----:B---3--:R0:W-:Y:S04]  /*16f20*/  STL [R1+0x14cc], R27 ;  /* 0x0014cc1b01007387 */ /* 0x0081e80000100800 */
[----:B0-----:R-:W2:Y:S01]  /*16f30*/  LDL.LU R27, [R1+0x22c] ;  /* 0x00022c00011b7983 */ /* 0x001ea20000300800 */
[----:B------:R-:W3:Y:S02]  /*16f40*/  LDL.LU R26, [R1+0x208] ;  /* 0x00020800011a7983 */ /* 0x000ee40000300800 */
[----:B------:R-:W4:Y:S02]  /*16f50*/  LDL.LU R29, [R1+0x1f4] ;  /* 0x0001f400011d7983 */ /* 0x000f240000300800 */
[----:B------:R-:W5:Y:S01]  /*16f60*/  LDL.LU R25, [R1+0x1c4] ;  /* 0x0001c40001197983 */ /* 0x000f620000300800 */
        /* <DEDUP_REMOVED lines=23> */
[----:B------:R-:W3:Y:S01]  /*170e0*/  LDL.LU R5, [R1] ;  /* 0x0000000001057983 */ /* 0x000ee20000300800 */
        /* <DEDUP_REMOVED lines=37> */
[----:B------:R-:W-:Y:S01]  /*17340*/  STS.U16 [R0+0x39e00], R5 ;  /* 0x039e000500007388 */ /* 0x000fe20000000400 */
[----:B0-----:R-:W-:Y:S01]  /*17350*/  MOV R2, 0xff800000 ;  /* 0xff80000000027802 */ /* 0x001fe20000000f00 */
[----:B-1----:R-:W-:Y:S01]  /*17360*/  IMAD.MOV.U32 R3, RZ, RZ, -0x800000 ;  /* 0xff800000ff037424 */ /* 0x002fe200078e00ff */
[----:B--2---:R-:W-:Y:S01]  /*17370*/  STS.U16 [R0+0x3ae00], R23 ;  /* 0x03ae001700007388 */ /* 0x004fe20000000400 */
[----:B----4-:R-:W-:Y:S02]  /*17380*/  STS.U16 [R0+0x3be00], R24 ;  /* 0x03be001800007388 */ /* 0x010fe40000000400 */
[----:B---3--:R-:W-:Y:S02]  /*17390*/  STS.U16 [R0+0x3ce00], R25 ;  /* 0x03ce001900007388 */ /* 0x008fe40000000400 */
[----:B-----5:R-:W-:Y:S01]  /*173a0*/  STS.U16 [R0+0x3de00], R26 ;  /* 0x03de001a00007388 */ /* 0x020fe20000000400 */
[----:B------:R-:W-:Y:S01]  /*173b0*/  STS.U16 [R0+0x3ee00], R27 ;  /* 0x03ee001b00007388 */ /* 0x000fe20000000400 */
[----:B------:R0:W-:Y:S02]  /*173c0*/  STS.U16 [R0+0x3fe00], R29 ;  /* 0x03fe001d00007388 */ /* 0x0001e40000000400 */
[----:B0-----:R-:W-:-:S05]  /*173d0*/  MOV R0, 0x3f800000 ;  /* 0x3f80000000007802 */ /* 0x001fca0000000f00 */
[----:B------:R0:W-:Y:S01]  /*173e0*/  STL [R1+0xe8c], R0 ;  /* 0x000e8c0001007387 */ /* 0x0001e20000100800 */
[----:B------:R-:W-:Y:S02]  /*173f0*/  STL [R1+0xe58], R3 ;  /* 0x000e580301007387 */ /* 0x000fe40000100800 */
[----:B------:R-:W-:Y:S02]  /*17400*/  STL [R1+0xe54], R2 ;  /* 0x000e540201007387 */ /* 0x000fe40000100800 */
[----:B0-----:R-:W-:-:S05]  /*17410*/  IMAD.MOV.U32 R0, RZ, RZ, -0x800000 ;  /* 0xff800000ff007424 */ /* 0x001fca00078e00ff */
[----:B------:R-:W-:Y:S01]  /*17420*/  STL [R1+0xe50], R0 ;  /* 0x000e500001007387 */ /* 0x000fe20000100800 */
[----:B------:R-:W-:Y:S02]  /*17430*/  STL [R1+0xe4c], R3 ;  /* 0x000e4c0301007387 */ /* 0x000fe40000100800 */
[----:B------:R-:W-:Y:S02]  /*17440*/  STL [R1+0xe48], R2 ;  /* 0x000e480201007387 */ /* 0x000fe40000100800 */
[----:B------:R-:W-:Y:S01]  /*17450*/  STL [R1+0xe44], R0 ;  /* 0x000e440001007387 */ /* 0x000fe20000100800 */
        /* <DEDUP_REMOVED lines=23> */
[----:B------:R0:W-:Y:S01]  /*175d0*/  STL [R1+0xc04], R0 ;  /* 0x000c040001007387 */ /* 0x0001e20000100800 */
[----:B------:R1:W-:Y:S01]  /*175e0*/  STL [R1+0xbfc], R3 ;  /* 0x000bfc0301007387 */ /* 0x0003e20000100800 */
[----:B------:R2:W-:Y:S01]  /*175f0*/  STL [R1+0xbf8], R2 ;  /* 0x000bf80201007387 */ /* 0x0005e20000100800 */
[----:B0-----:R-:W-:Y:S01]  /*17600*/  MOV R0, 0x3f800000 ;  /* 0x3f80000000007802 */ /* 0x001fe20000000f00 */
[----:B-1----:R-:W-:Y:S01]  /*17610*/  IMAD.MOV.U32 R3, RZ, RZ, 0x3f800000 ;  /* 0x3f800000ff037424 */ /* 0x002fe200078e00ff */
[----:B--2---:R-:W-:-:S03]  /*17620*/  MOV R2, 0x3f800000 ;  /* 0x3f80000000027802 */ /* 0x004fc60000000f00 */
        /* <DEDUP_REMOVED lines=30> */
[----:B------:R-:W-:Y:S02]  /*17810*/  STL [R1+0x4c0], RZ ;  /* 0x0004c0ff01007387 */ /* 0x000fe40000100800 */
[----:B------:R0:W-:Y:S01]  /*17820*/  STL [R1+0xf88], R0 ;  /* 0x000f880001007387 */ /* 0x0001e20000100800 */
[----:B------:R1:W-:Y:S01]  /*17830*/  STL [R1+0x4c4], RZ ;  /* 0x0004c4ff01007387 */ /* 0x0003e20000100800 */
[----:B------:R1:W-:Y:S02]  /*17840*/  STL [R1+0x4c8], RZ ;  /* 0x0004c8ff01007387 */ /* 0x0003e40000100800 */
[----:B------:R1:W-:Y:S02]  /*17850*/  STL [R1+0x4cc], RZ ;  /* 0x0004ccff01007387 */ /* 0x0003e40000100800 */
[----:B------:R1:W-:Y:S01]  /*17860*/  STL [R1+0x520], RZ ;  /* 0x000520ff01007387 */ /* 0x0003e20000100800 */
        /* <DEDUP_REMOVED lines=468> */
[----:B------:R1:W-:Y:S04]  /*195b0*/  STL [R1+0xd94], RZ ;  /* 0x000d94ff01007387 */ /* 0x0003e80000100800 */
[----:B------:R-:W2:Y:S01]  /*195c0*/  S2R R29, SR_TID.X ;  /* 0x00000000001d7919 */ /* 0x000ea20000002100 */
        /* <DEDUP_REMOVED lines=9> */
[----:B------:R1:W-:Y:S01]  /*19660*/  STL [R1+0xdac], RZ ;  /* 0x000dacff01007387 */ /* 0x0003e20000100800 */
[----:B------:R-:W3:Y:S01]  /*19670*/  S2R R5, SR_CTAID.X ;  /* 0x0000000000057919 */ /* 0x000ee20000002500 */
        /* <DEDUP_REMOVED lines=14> */
[----:B--2---:R-:W-:-:S02]  /*19760*/  LOP3.LUT R4, R29, 0x3, RZ, 0xc0, !PT ;  /* 0x000000031d047812 */ /* 0x004fc400078ec0ff */
[----:B0-----:R-:W-:Y:S01]  /*19770*/  LOP3.LUT R0, R29, 0xe0, RZ, 0xc0, !PT ;  /* 0x000000e01d007812 */ /* 0x001fe200078ec0ff */
[----:B------:R1:W-:Y:S01]  /*19780*/  STL [R1+0xde8], RZ ;  /* 0x000de8ff01007387 */ /* 0x0003e20000100800 */
[----:B------:R1:W-:Y:S02]  /*19790*/  STL [R1+0xdec], RZ ;  /* 0x000decff01007387 */ /* 0x0003e40000100800 */
[----:B------:R1:W-:Y:S02]  /*197a0*/  STL [R1+0xe00], RZ ;  /* 0x000e00ff01007387 */ /* 0x0003e40000100800 */
[----:B------:R1:W-:Y:S01]  /*197b0*/  STL [R1+0xe04], RZ ;  /* 0x000e04ff01007387 */ /* 0x0003e20000100800 */
[----:B------:R1:W-:Y:S01]  /*197c0*/  STL [R1+0xe08], RZ ;  /* 0x000e08ff01007387 */ /* 0x0003e20000100800 */
[----:B------:R-:W-:Y:S02]  /*197d0*/  IMAD R0, R0, 0x4, R4 ;  /* 0x0000000400007824 */ /* 0x000fe400078e0204 */
[----:B------:R1:W-:Y:S02]  /*197e0*/  STL [R1+0xe0c], RZ ;  /* 0x000e0cff01007387 */ /* 0x0003e40000100800 */
[----:B------:R-:W0:Y:S01]  /*197f0*/  S2R R4, SR_TID.X ;  /* 0x0000000000047919 */ /* 0x000e220000002100 */
[----:B------:R1:W-:Y:S01]  /*19800*/  STL [R1+0xe10], RZ ;  /* 0x000e10ff01007387 */ /* 0x0003e20000100800 */
[----:B------:R1:W-:Y:S02]  /*19810*/  STL [R1+0xe14], RZ ;  /* 0x000e14ff01007387 */ /* 0x0003e40000100800 */
[----:B------:R1:W-:Y:S02]  /*19820*/  STL [R1+0xe18], RZ ;  /* 0x000e18ff01007387 */ /* 0x0003e40000100800 */
[----:B------:R1:W-:Y:S02]  /*19830*/  STL [R1+0xe1c], RZ ;  /* 0x000e1cff01007387 */ /* 0x0003e40000100800 */
[----:B---3--:R-:W-:Y:S01]  /*19840*/  IMAD.SHL.U32 R2, R5, 0x100, RZ ;  /* 0x0000010005027824 */ /* 0x008fe200078e00ff */
[----:B------:R1:W-:Y:S01]  /*19850*/  STL [R1+0xdf0], RZ ;  /* 0x000df0ff01007387 */ /* 0x0003e20000100800 */
[----:B------:R1:W-:Y:S02]  /*19860*/  STL [R1+0xdf4], RZ ;  /* 0x000df4ff01007387 */ /* 0x0003e40000100800 */
[----:B------:R1:W-:Y:S02]  /*19870*/  STL [R1+0xdf8], RZ ;  /* 0x000df8ff01007387 */ /* 0x0003e40000100800 */
[----:B------:R1:W-:Y:S01]  /*19880*/  STL [R1+0xdfc], RZ ;  /* 0x000dfcff01007387 */ /* 0x0003e20000100800 */
[----:B------:R-:W-:-:S04]  /*19890*/  IADD3 R3, R2, 0x100, RZ ;  /* 0x0000010002037810 */ /* 0x000fc80007ffe0ff */
[----:B------:R-:W-:Y:S01]  /*198a0*/  ISETP.GE.AND P0, PT, R3, 0x1, PT ;  /* 0x000000010300780c */ /* 0x000fe20003f06270 */
[C---:B------:R-:W-:Y:S01]  /*198b0*/  SHF.L.U32 R2, R29.reuse, 0xe, RZ ;  /* 0x0000000e1d027819 */ /* 0x040fe200000006ff */
[----:B------:R-:W-:Y:S01]  /*198c0*/  LOP3.LUT R5, R29, 0x1c, RZ, 0xc0, !PT ;  /* 0x0000001c1d057812 */ /* 0x000fe200078ec0ff */
[----:B------:R-:W-:Y:S02]  /*198d0*/  IMAD.SHL.U32 R0, R0, 0x20, RZ ;  /* 0x0000002000007824 */ /* 0x000fe400078e00ff */
[----:B------:R-:W-:Y:S02]  /*198e0*/  LOP3.LUT R2, R2, 0x18000, RZ, 0xc0, !PT ;  /* 0x0001800002027812 */ /* 0x000fe400078ec0ff */
[----:B------:R-:W-:Y:S02]  /*198f0*/  SHF.L.U32 R3, R5, 0x2, RZ ;  /* 0x0000000205037819 */ /* 0x000fe400000006ff */
[----:B0-----:R-:W-:Y:S02]  /*19900*/  LOP3.LUT R4, R4, 0xff, RZ, 0xc0, !PT ;  /* 0x000000ff04047812 */ /* 0x001fe400078ec0ff */
[----:B------:R-:W-:-:S02]  /*19910*/  LOP3.LUT R0, R0, R3, RZ, 0x3c, !PT ;  /* 0x0000000300007212 */ /* 0x000fc400078e3cff */
[----:B------:R-:W-:Y:S01]  /*19920*/  LEA R2, R4, R2, 0x4 ;  /* 0x0000000204027211 */ /* 0x000fe200078e20ff */
[----:B------:R-:W-:Y:S05]  /*19930*/  @!P0 BRA `(.L_x_0) ;  /* 0x00057c0000008947 */ /* 0x000fea0003800000 */
[----:B-1----:R-:W-:Y:S01]  /*19940*/  SHF.R.U32.HI R6, RZ, 0x3, R29 ;  /* 0x00000003ff067819 */ /* 0x002fe2000001161d */
[----:B------:R-:W-:Y:S01]  /*19950*/  IMAD.MOV.U32 R0, RZ, RZ, c[0x0][0x1b8] ;  /* 0x00006e00ff007624 */ /* 0x000fe200078e00ff */
[C---:B------:R-:W-:Y:S02]  /*19960*/  LEA.HI R14, R5.reuse, 0x8, RZ, 0x1e ;  /* 0x00000008050e7811 */ /* 0x040fe400078ff0ff */
[----:B------:R-:W-:Y:S02]  /*19970*/  LEA.HI R15, R5, 0x10, RZ, 0x1e ;  /* 0x00000010050f7811 */ /* 0x000fe400078ff0ff */
[----:B------:R-:W-:Y:S02]  /*19980*/  LOP3.LUT R6, R6, 0xc, RZ, 0xc0, !PT ;  /* 0x0000000c06067812 */ /* 0x000fe400078ec0ff */
[----:B------:R-:W-:Y:S01]  /*19990*/  SHF.L.U32 R14, R14, 0x4, RZ ;  /* 0x000000040e0e7819 */ /* 0x000fe200000006ff */
[----:B------:R-:W-:Y:S01]  /*199a0*/  IMAD.SHL.U32 R15, R15, 0x10, RZ ;  /* 0x000000100f0f7824 */ /* 0x000fe200078e00ff */
[----:B------:R-:W-:-:S02]  /*199b0*/  LEA.HI R16, R5, 0x18, RZ, 0x1e ;  /* 0x0000001805107811 */ /* 0x000fc400078ff0ff */
[C---:B------:R-:W-:Y:S01]  /*199c0*/  LEA.HI R17, R5.reuse, 0x20, RZ, 0x1e ;  /* 0x0000002005117811 */ /* 0x040fe200078ff0ff */
[----:B------:R-:W-:Y:S01]  /*199d0*/  IMAD.IADD R14, R6, 0x1, R14 ;  /* 0x00000001060e7824 */ /* 0x000fe200078e020e */
[----:B------:R-:W-:Y:S02]  /*199e0*/  SHF.L.U32 R16, R16, 0x4, RZ ;  /* 0x0000000410107819 */ /* 0x000fe400000006ff */
[----:B------:R-:W-:Y:S01]  /*199f0*/  LEA.HI R18, R5, 0x28, RZ, 0x1e ;  /* 0x0000002805127811 */ /* 0x000fe200078ff0ff */
[----:B------:R-:W-:Y:S01]  /*19a00*/  IMAD.SHL.U32 R17, R17, 0x10, RZ ;  /* 0x0000001011117824 */ /* 0x000fe200078e00ff */
[C---:B------:R-:W-:Y:S01]  /*19a10*/  LEA.HI R19, R5.reuse, 0x30, RZ, 0x1e ;  /* 0x0000003005137811 */ /* 0x040fe200078ff0ff */
[C---:B------:R-:W-:Y:S01]  /*19a20*/  IMAD.IADD R16, R6.reuse, 0x1, R16 ;  /* 0x0000000106107824 */ /* 0x040fe200078e0210 */
[----:B------:R-:W-:Y:S01]  /*19a30*/  LEA.HI R20, R5, 0x38, RZ, 0x1e ;  /* 0x0000003805147811 */ /* 0x000fe200078ff0ff */
[----:B------:R0:W-:Y:S01]  /*19a40*/  STL [R1+0xf84], R14 ;  /* 0x000f840e01007387 */ /* 0x0001e20000100800 */
[----:B------:R-:W-:Y:S01]  /*19a50*/  IADD3 R15, R6, R15, RZ ;  /* 0x0000000f060f7210 */ /* 0x000fe20007ffe0ff */
[----:B------:R-:W-:Y:S01]  /*19a60*/  IMAD.SHL.U32 R19, R19, 0x10, RZ ;  /* 0x0000001013137824 */ /* 0x000fe200078e00ff */
[----:B------:R-:W-:-:S02]  /*19a70*/  SHF.L.U32 R18, R18, 0x4, RZ ;  /* 0x0000000412127819 */ /* 0x000fc400000006ff */
[C---:B------:R-:W-:Y:S01]  /*19a80*/  LEA.HI R21, R5.reuse, 0x40, RZ, 0x1e ;  /* 0x0000004005157811 */ /* 0x040fe200078ff0ff */
[----:B------:R1:W-:Y:S01]  /*19a90*/  STL [R1+0xf80], R15 ;  /* 0x000f800f01007387 */ /* 0x0003e20000100800 */
[----:B------:R-:W-:Y:S02]  /*19aa0*/  SHF.L.U32 R20, R20, 0x4, RZ ;  /* 0x0000000414147819 */ /* 0x000fe400000006ff */
[----:B------:R-:W-:Y:S01]  /*19ab0*/  LEA.HI R22, R5, 0x48, RZ, 0x1e ;  /* 0x0000004805167811 */ /* 0x000fe200078ff0ff */
[----:B------:R2:W-:Y:S01]  /*19ac0*/  STL [R1+0xf7c], R16 ;  /* 0x000f7c1001007387 */ /* 0x0005e20000100800 */
[----:B0-----:R-:W-:Y:S01]  /*19ad0*/  IADD3 R14, R6, R17, RZ ;  /* 0x00000011060e7210 */ /* 0x001fe20007ffe0ff */
[----:B------:R-:W-:Y:S01]  /*19ae0*/  IMAD.SHL.U32 R21, R21, 0x10, RZ ;  /* 0x0000001015157824 */ /* 0x000fe200078e00ff */
[----:B------:R-:W-:Y:S02]  /*19af0*/  LEA.HI R23, R5, 0x50, RZ, 0x1e ;  /* 0x0000005005177811 */ /* 0x000fe400078ff0ff */
[----:B------:R-:W-:Y:S01]  /*19b00*/  SHF.L.U32 R22, R22, 0x4, RZ ;  /* 0x0000000416167819 */ /* 0x000fe200000006ff */
[----:B-1----:R-:W-:Y:S01]  /*19b10*/  IMAD.IADD R15, R6, 0x1, R18 ;  /* 0x00000001060f7824 */ /* 0x002fe200078e0212 */
[----:B------:R0:W-:Y:S01]  /*19b20*/  STL [R1+0xf78], R14 ;  /* 0x000f780e01007387 */ /* 0x0001e20000100800 */
[----:B------:R-:W-:Y:S01]  /*19b30*/  IMAD.SHL.U32 R23, R23, 0x10, RZ ;  /* 0x0000001017177824 */ /* 0x000fe200078e00ff */
[----:B------:R-:W-:-:S02]  /*19b40*/  LEA.HI R24, R5, 0x58, RZ, 0x1e ;  /* 0x0000005805187811 */ /* 0x000fc400078ff0ff */
[----:B--2---:R-:W-:Y:S01]  /*19b50*/  IADD3 R16, R6, R19, RZ ;  /* 0x0000001306107210 */ /* 0x004fe20007ffe0ff */
[----:B------:R1:W-:Y:S01]  /*19b60*/  STL [R1+0xf74], R15 ;  /* 0x000f740f01007387 */ /* 0x0003e20000100800 */
[C---:B------:R-:W-:Y:S02]  /*19b70*/  LEA.HI R11, R5.reuse, 0x60, RZ, 0x1e ;  /* 0x00000060050b7811 */ /* 0x040fe400078ff0ff */
[----:B------:R-:W-:Y:S01]  /*19b80*/  SHF.L.U32 R24, R24, 0x4, RZ ;  /* 0x0000000418187819 */ /* 0x000fe200000006ff */
[----:B------:R2:W-:Y:S01]  /*19b90*/  STL [R1+0xf70], R16 ;  /* 0x000f701001007387 */ /* 0x0005e20000100800 */
[C---:B0-----:R-:W-:Y:S01]  /*19ba0*/  IMAD.IADD R14, R6.reuse, 0x1, R20 ;  /* 0x00000001060e7824 */ /* 0x041fe200078e0214 */
[----:B------:R-:W-:Y:S01]  /*19bb0*/  LEA.HI R12, R5, 0x68, RZ, 0x1e ;  /* 0x00000068050c7811 */ /* 0x000fe200078ff0ff */
[----:B------:R-:W-:Y:S01]  /*19bc0*/  IMAD.SHL.U32 R11, R11, 0x10, RZ ;  /* 0x000000100b0b7824 */ /* 0x000fe200078e00ff */
[----:B------:R-:W-:Y:S01]  /*19bd0*/  LEA.HI R13, R5, 0x70, RZ, 0x1e ;  /* 0x00000070050d7811 */ /* 0x000fe200078ff0ff */
[----:B------:R-:W0:Y:S01]  /*19be0*/  S2R R19, SR_TID.X ;  /* 0x0000000000137919 */ /* 0x000e220000002100 */
[----:B-1----:R-:W-:-:S02]  /*19bf0*/  IADD3 R15, R6, R21, RZ ;  /* 0x00000015060f7210 */ /* 0x002fc40007ffe0ff */
[----:B------:R-:W-:Y:S01]  /*19c00*/  SHF.L.U32 R12, R12, 0x4, RZ ;  /* 0x000000040c0c7819 */ /* 0x000fe200000006ff */
[----:B------:R1:W-:Y:S01]  /*19c10*/  STL [R1+0xf6c], R14 ;  /* 0x000f6c0e01007387 */ /* 0x0003e20000100800 */
[C---:B--2---:R-:W-:Y:S01]  /*19c20*/  IMAD.IADD R16, R6.reuse, 0x1, R22 ;  /* 0x0000000106107824 */ /* 0x044fe200078e0216 */
[----:B------:R-:W-:Y:S01]  /*19c30*/  LEA.HI R2, R5, 0x78, RZ, 0x1e ;  /* 0x0000007805027811 */ /* 0x000fe200078ff0ff */
[----:B------:R-:W-:Y:S01]  /*19c40*/  IMAD.SHL.U32 R13, R13, 0x10, RZ ;  /* 0x000000100d0d7824 */ /* 0x000fe200078e00ff */
[----:B------:R2:W-:Y:S01]  /*19c50*/  STL [R1+0xf68], R15 ;  /* 0x000f680f01007387 */ /* 0x0005e20000100800 */
[C---:B------:R-:W-:Y:S02]  /*19c60*/  LEA.HI R9, R5.reuse, 0x80, RZ, 0x1e ;  /* 0x0000008005097811 */ /* 0x040fe400078ff0ff */
[----:B------:R-:W-:Y:S01]  /*19c70*/  LEA.HI R10, R5, 0x88, RZ, 0x1e ;  /* 0x00000088050a7811 */ /* 0x000fe200078ff0ff */
[----:B------:R-:W-:Y:S01]  /*19c80*/  STL [R1+0xf64], R16 ;  /* 0x000f641001007387 */ /* 0x000fe20000100800 */
[C---:B------:R-:W-:Y:S01]  /*19c90*/  IADD3 R12, R6.reuse, R12, RZ ;  /* 0x0000000c060c7210 */ /* 0x040fe20007ffe0ff */
[----:B------:R-:W-:Y:S01]  /*19ca0*/  IMAD.SHL.U32 R9, R9, 0x10, RZ ;  /* 0x0000001009097824 */ /* 0x000fe200078e00ff */
[----:B-1----:R-:W-:-:S02]  /*19cb0*/  IADD3 R14, R6, R23, RZ ;  /* 0x00000017060e7210 */ /* 0x002fc40007ffe0ff */
[----:B------:R-:W-:Y:S01]  /*19cc0*/  SHF.L.U32 R2, R2, 0x4, RZ ;  /* 0x0000000402027819 */ /* 0x000fe200000006ff */
[----:B--2---:R-:W-:Y:S01]  /*19cd0*/  IMAD.IADD R15, R6, 0x1, R24 ;  /* 0x00000001060f7824 */ /* 0x004fe200078e0218 */
[----:B------:R-:W-:Y:S01]  /*19ce0*/  SHF.L.U32 R10, R10, 0x4, RZ ;  /* 0x000000040a0a7819 */ /* 0x000fe200000006ff */
[----:B------:R1:W-:Y:S01]  /*19cf0*/  STL [R1+0xf60], R14 ;  /* 0x000f600e01007387 */ /* 0x0003e20000100800 */
[C---:B------:R-:W-:Y:S01]  /*19d00*/  LEA.HI R3, R5.reuse, 0x90, RZ, 0x1e ;  /* 0x0000009005037811 */ /* 0x040fe200078ff0ff */
[C---:B------:R-:W-:Y:S01]  /*19d10*/  IMAD.IADD R2, R6.reuse, 0x1, R2 ;  /* 0x0000000106027824 */ /* 0x040fe200078e0202 */
[C---:B------:R-:W-:Y:S01]  /*19d20*/  LEA.HI R7, R5.reuse, 0x98, RZ, 0x1e ;  /* 0x0000009805077811 */ /* 0x040fe200078ff0ff */
[----:B------:R2:W-:Y:S01]  /*19d30*/  STL [R1+0xf5c], R15 ;  /* 0x000f5c0f01007387 */ /* 0x0005e20000100800 */
[----:B------:R-:W-:Y:S01]  /*19d40*/  LEA.HI R8, R5, 0xa0, RZ, 0x1e ;  /* 0x000000a005087811 */ /* 0x000fe200078ff0ff */
[----:B------:R-:W-:Y:S01]  /*19d50*/  IMAD.SHL.U32 R3, R3, 0x10, RZ ;  /* 0x0000001003037824 */ /* 0x000fe200078e00ff */
[----:B------:R-:W-:Y:S01]  /*19d60*/  SHF.L.U32 R7, R7, 0x4, RZ ;  /* 0x0000000407077819 */ /* 0x000fe200000006ff */
[----:B0-----:R-:W-:Y:S01]  /*19d70*/  IMAD.SHL.U32 R21, R19, 0x8, RZ ;  /* 0x0000000813157824 */ /* 0x001fe200078e00ff */
[C---:B------:R-:W-:Y:S01]  /*19d80*/  LEA.HI R26, R5.reuse, 0xa8, RZ, 0x1e ;  /* 0x000000a8051a7811 */ /* 0x040fe200078ff0ff */
[C---:B-1----:R-:W-:Y:S01]  /*19d90*/  IMAD.IADD R14, R6.reuse, 0x1, R11 ;  /* 0x00000001060e7824 */ /* 0x042fe200078e020b */
[C---:B------:R-:W-:Y:S01]  /*19da0*/  LEA.HI R4, R5.reuse, 0xb0, RZ, 0x1e ;  /* 0x000000b005047811 */ /* 0x040fe200078ff0ff */
[----:B------:R-:W-:Y:S01]  /*19db0*/  IMAD.IADD R11, R6, 0x1, R13 ;  /* 0x00000001060b7824 */ /* 0x000fe200078e020d */
[----:B------:R-:W-:Y:S01]  /*19dc0*/  LEA.HI R5, R5, 0xb8, RZ, 0x1e ;  /* 0x000000b805057811 */ /* 0x000fe200078ff0ff */
[----:B------:R-:W-:Y:S01]  /*19dd0*/  IMAD.SHL.U32 R8, R8, 0x10, RZ ;  /* 0x0000001008087824 */ /* 0x000fe200078e00ff */
[----:B------:R0:W-:Y:S01]  /*19de0*/  STL [R1+0xf58], R14 ;  /* 0x000f580e01007387 */ /* 0x0001e20000100800 */
[----:B------:R-:W-:Y:S01]  /*19df0*/  IMAD.IADD R3, R6, 0x1, R3 ;  /* 0x0000000106037824 */ /* 0x000fe200078e0203 */
[----:B------:R-:W-:Y:S01]  /*19e00*/  SHF.L.U32 R28, R26, 0x4, RZ ;  /* 0x000000041a1c7819 */ /* 0x000fe200000006ff */
[----:B------:R-:W-:Y:S01]  /*19e10*/  IMAD.SHL.U32 R4, R4, 0x10, RZ ;  /* 0x0000001004047824 */ /* 0x000fe200078e00ff */
[----:B------:R-:W-:Y:S01]  /*19e20*/  STL [R1+0xf54], R12 ;  /* 0x000f540c01007387 */ /* 0x000fe20000100800 */
[----:B------:R-:W-:-:S02]  /*19e30*/  SHF.L.U32 R5, R5, 0x4, RZ ;  /* 0x0000000405057819 */ /* 0x000fc400000006ff */
[C---:B--2---:R-:W-:Y:S01]  /*19e40*/  LOP3.LUT R15, R29.reuse, 0x1c, RZ, 0xc0, !PT ;  /* 0x0000001c1d0f7812 */ /* 0x044fe200078ec0ff */
[----:B------:R1:W-:Y:S01]  /*19e50*/  STL [R1+0xf50], R11 ;  /* 0x000f500b01007387 */ /* 0x0003e20000100800 */
[----:B------:R-:W-:Y:S02]  /*19e60*/  SHF.R.U32.HI R25, RZ, 0x5, R29 ;  /* 0x00000005ff197819 */ /* 0x000fe4000001161d */
[----:B0-----:R-:W-:Y:S01]  /*19e70*/  LOP3.LUT R14, R29, 0x1c, RZ, 0xc0, !PT ;  /* 0x0000001c1d0e7812 */ /* 0x001fe200078ec0ff */
[----:B------:R-:W-:Y:S01]  /*19e80*/  STL [R1+0xf4c], R2 ;  /* 0x000f4c0201007387 */ /* 0x000fe20000100800 */
[----:B------:R-:W-:Y:S02]  /*19e90*/  SGXT.U32 R25, R25, 0x3 ;  /* 0x000000031919781a */ /* 0x000fe40000000000 */
[----:B------:R-:W-:Y:S02]  /*19ea0*/  LEA.HI R16, R14, 0xc0, RZ, 0x1e ;  /* 0x000000c00e107811 */ /* 0x000fe400078ff0ff */
[----:B------:R-:W0:Y:S01]  /*19eb0*/  S2R R14, SR_TID.X ;  /* 0x00000000000e7919 */ /* 0x000e220000002100 */
[C---:B-1----:R-:W-:Y:S01]  /*19ec0*/  IADD3 R11, R6.reuse, R9, RZ ;  /* 0x00000009060b7210 */ /* 0x042fe20007ffe0ff */
[----:B------:R-:W-:Y:S01]  /*19ed0*/  IMAD.IADD R9, R6, 0x1, R10 ;  /* 0x0000000106097824 */ /* 0x000fe200078e020a */
[----:B------:R-:W-:Y:S01]  /*19ee0*/  MOV R13, c[0x0][0x1a8] ;  /* 0x00006a00000d7a02 */ /* 0x000fe20000000f00 */
[----:B------:R-:W-:Y:S01]  /*19ef0*/  IMAD.SHL.U32 R17, R16, 0x10, RZ ;  /* 0x0000001010117824 */ /* 0x000fe200078e00ff */
[C---:B------:R-:W-:Y:S01]  /*19f00*/  LEA.HI R16, R15.reuse, 0xc8, RZ, 0x1e ;  /* 0x000000c80f107811 */ /* 0x040fe200078ff0ff */
[----:B------:R-:W-:Y:S01]  /*19f10*/  STL [R1+0xf48], R11 ;  /* 0x000f480b01007387 */ /* 0x000fe20000100800 */
[----:B------:R-:W-:Y:S01]  /*19f20*/  LEA.HI R15, R15, 0xd0, RZ, 0x1e ;  /* 0x000000d00f0f7811 */ /* 0x000fe200078ff0ff */
[----:B------:R-:W-:Y:S01]  /*19f30*/  IMAD R25, R25, c[0x0][0x1b8], RZ ;  /* 0x00006e0019197a24 */ /* 0x000fe200078e02ff */
[----:B------:R-:W-:Y:S01]  /*19f40*/  LOP3.LUT R22, R19, 0x1f, RZ, 0xc0, !PT ;  /* 0x0000001f13167812 */ /* 0x000fe200078ec0ff */
[----:B------:R1:W-:Y:S01]  /*19f50*/  STL [R1+0xf44], R9 ;  /* 0x000f440901007387 */ /* 0x0003e20000100800 */
[----:B------:R-:W-:-:S02]  /*19f60*/  LOP3.LUT R21, R21, 0x30, RZ, 0xc0, !PT ;  /* 0x0000003015157812 */ /* 0x000fc400078ec0ff */
[----:B------:R-:W-:Y:S01]  /*19f70*/  LEA R26, R0, R25, 0x3 ;  /* 0x00000019001a7211 */ /* 0x000fe200078e18ff */
[----:B------:R2:W-:Y:S01]  /*19f80*/  STL [R1+0xf40], R3 ;  /* 0x000f400301007387 */ /* 0x0005e20000100800 */
[----:B------:R-:W-:Y:S01]  /*19f90*/  IMAD R22, R22, c[0x0][0x1b4], RZ ;  /* 0x00006d0016167a24 */ /* 0x000fe200078e02ff */
[----:B------:R-:W-:Y:S02]  /*19fa0*/  SHF.L.U32 R18, R19, 0x1, RZ ;  /* 0x0000000113127819 */ /* 0x000fe400000006ff */
[----:B------:R-:W-:Y:S01]  /*19fb0*/  LEA R27, R0, R26, 0x3 ;  /* 0x0000001a001b7211 */ /* 0x000fe200078e18ff */
[----:B------:R-:W-:Y:S01]  /*19fc0*/  IMAD.SHL.U32 R12, R22, 0x2, RZ ;  /* 0x00000002160c7824 */ /* 0x000fe200078e00ff */
[C---:B-1----:R-:W-:Y:S01]  /*19fd0*/  IADD3 R9, R6.reuse, R7, RZ ;  /* 0x0000000706097210 */ /* 0x042fe20007ffe0ff */
[----:B------:R-:W-:Y:S01]  /*19fe0*/  IMAD.IADD R7, R6, 0x1, R8 ;  /* 0x0000000106077824 */ /* 0x000fe200078e0208 */
[----:B------:R-:W-:Y:S01]  /*19ff0*/  LEA R2, R0, R27, 0x3 ;  /* 0x0000001b00027211 */ /* 0x000fe200078e18ff */
[----:B------:R-:W-:Y:S01]  /*1a000*/  IMAD.IADD R8, R6, 0x1, R28 ;  /* 0x0000000106087824 */ /* 0x000fe200078e021c */
[----:B0-----:R-:W-:Y:S01]  /*1a010*/  LOP3.LUT R14, R14, 0x1c, RZ, 0xc0, !PT ;  /* 0x0000001c0e0e7812 */ /* 0x001fe200078ec0ff */
[----:B------:R-:W-:Y:S01]  /*1a020*/  STL [R1+0xf3c], R9 ;  /* 0x000f3c0901007387 */ /* 0x000fe20000100800 */
[----:B--2---:R-:W-:Y:S01]  /*1a030*/  LEA R3, R0, R2, 0x3 ;  /* 0x0000000200037211 */ /* 0x004fe200078e18ff */
[----:B------:R-:W-:-:S02]  /*1a040*/  IMAD.HI R22, R22, 0x2, RZ ;  /* 0x0000000216167827 */ /* 0x000fc400078e02ff */
[----:B------:R0:W-:Y:S01]  /*1a050*/  STL [R1+0xf38], R7 ;  /* 0x000f380701007387 */ /* 0x0001e20000100800 */
[----:B------:R-:W-:-:S03]  /*1a060*/  LEA R29, R0, R3, 0x3 ;  /* 0x00000003001d7211 */ /* 0x000fc600078e18ff */
[----:B------:R-:W-:Y:S01]  /*1a070*/  STL [R1+0xf34], R8 ;  /* 0x000f340801007387 */ /* 0x000fe20000100800 */
[C---:B0-----:R-:W-:Y:S01]  /*1a080*/  IADD3 R7, R6.reuse, R4, RZ ;  /* 0x0000000406077210 */ /* 0x041fe20007ffe0ff */
[----:B------:R-:W-:-:S04]  /*1a090*/  IMAD.IADD R4, R6, 0x1, R5 ;  /* 0x0000000106047824 */ /* 0x000fc800078e0205 */
[----:B------:R-:W-:Y:S04]  /*1a0a0*/  STL [R1+0xf30], R7 ;  /* 0x000f300701007387 */ /* 0x000fe80000100800 */
[----:B------:R0:W-:Y:S02]  /*1a0b0*/  STL [R1+0xf2c], R4 ;  /* 0x000f2c0401007387 */ /* 0x0001e40000100800 */
[----:B0-----:R-:W-:Y:S01]  /*1a0c0*/  IADD3 R4, R6, R17, RZ ;  /* 0x0000001106047210 */ /* 0x001fe20007ffe0ff */
[----:B------:R-:W-:Y:S01]  /*1a0d0*/  IMAD.SHL.U32 R17, R16, 0x10, RZ ;  /* 0x0000001010117824 */ /* 0x000fe200078e00ff */
[----:B------:R-:W-:Y:S02]  /*1a0e0*/  SHF.L.U32 R16, R15, 0x4, RZ ;  /* 0x000000040f107819 */ /* 0x000fe400000006ff */
[----:B------:R-:W-:Y:S01]  /*1a0f0*/  LEA.HI R15, R14, 0xd8, RZ, 0x1e ;  /* 0x000000d80e0f7811 */ /* 0x000fe200078ff0ff */
[----:B------:R0:W-:Y:S01]  /*1a100*/  STL [R1+0xf28], R4 ;  /* 0x000f280401007387 */ /* 0x0001e20000100800 */
[----:B------:R-:W-:-:S03]  /*1a110*/  IMAD.IADD R5, R6, 0x1, R17 ;  /* 0x0000000106057824 */ /* 0x000fc600078e0211 */
[----:B------:R-:W1:Y:S04]  /*1a120*/  S2R R14, SR_TID.X ;  /* 0x00000000000e7919 */ /* 0x000e680000002100 */
[----:B------:R2:W-:Y:S01]  /*1a130*/  STL [R1+0xf24], R5 ;  /* 0x000f240501007387 */ /* 0x0005e20000100800 */
[----:B0-----:R-:W-:Y:S01]  /*1a140*/  IADD3 R4, R6, R16, RZ ;  /* 0x0000001006047210 */ /* 0x001fe20007ffe0ff */
[----:B------:R-:W-:-:S04]  /*1a150*/  IMAD.SHL.U32 R16, R15, 0x10, RZ ;  /* 0x000000100f107824 */ /* 0x000fc800078e00ff */
[----:B------:R0:W-:Y:S01]  /*1a160*/  STL [R1+0xf20], R4 ;  /* 0x000f200401007387 */ /* 0x0001e20000100800 */
[----:B--2---:R-:W-:-:S05]  /*1a170*/  IMAD.IADD R5, R6, 0x1, R16 ;  /* 0x0000000106057824 */ /* 0x004fca00078e0210 */
[----:B------:R2:W-:Y:S01]  /*1a180*/  STL [R1+0xf1c], R5 ;  /* 0x000f1c0501007387 */ /* 0x0005e20000100800 */
[----:B0-----:R-:W-:Y:S02]  /*1a190*/  LEA R4, R0, R29, 0x3 ;  /* 0x0000001d00047211 */ /* 0x001fe400078e18ff */
[C---:B-1----:R-:W-:Y:S02]  /*1a1a0*/  LOP3.LUT R15, R14.reuse, 0x1c, RZ, 0xc0, !PT ;  /* 0x0000001c0e0f7812 */ /* 0x042fe400078ec0ff */
[----:B------:R-:W-:Y:S02]  /*1a1b0*/  LOP3.LUT R14, R14, 0x1c, RZ, 0xc0, !PT ;  /* 0x0000001c0e0e7812 */ /* 0x000fe400078ec0ff */
[C---:B------:R-:W-:Y:S02]  /*1a1c0*/  LEA.HI R16, R15.reuse, 0xe8, RZ, 0x1e ;  /* 0x000000e80f107811 */ /* 0x040fe400078ff0ff */
[C---:B------:R-:W-:Y:S02]  /*1a1d0*/  LEA.HI R17, R15.reuse, 0xe0, RZ, 0x1e ;  /* 0x000000e00f117811 */ /* 0x040fe400078ff0ff */
[----:B------:R-:W-:Y:S01]  /*1a1e0*/  LEA.HI R15, R15, 0xf0, RZ, 0x1e ;  /* 0x000000f00f0f7811 */ /* 0x000fe200078ff0ff */
[----:B------:R-:W-:Y:S01]  /*1a1f0*/  IMAD.SHL.U32 R16, R16, 0x10, RZ ;  /* 0x0000001010107824 */ /* 0x000fe200078e00ff */
[----:B------:R-:W-:-:S03]  /*1a200*/  SHF.L.U32 R17, R17, 0x4, RZ ;  /* 0x0000000411117819 */ /* 0x000fc600000006ff */
[C---:B--2---:R-:W-:Y:S01]  /*1a210*/  IMAD.IADD R5, R6.reuse, 0x1, R16 ;  /* 0x0000000106057824 */ /* 0x044fe200078e0210 */
[----:B------:R-:W-:Y:S02]  /*1a220*/  SHF.L.U32 R16, R15, 0x4, RZ ;  /* 0x000000040f107819 */ /* 0x000fe400000006ff */
[----:B------:R-:W-:Y:S02]  /*1a230*/  IADD3 R7, R6, R17, RZ ;  /* 0x0000001106077210 */ /* 0x000fe40007ffe0ff */
[C---:B------:R-:W-:Y:S01]  /*1a240*/  LEA.HI R15, R14.reuse, 0xf8, RZ, 0x1e ;  /* 0x000000f80e0f7811 */ /* 0x040fe200078ff0ff */
[----:B------:R-:W-:Y:S02]  /*1a250*/  IMAD.SHL.U32 R14, R14, 0x4, RZ ;  /* 0x000000040e0e7824 */ /* 0x000fe400078e00ff */
[----:B------:R0:W-:Y:S01]  /*1a260*/  STL [R1+0xf18], R7 ;  /* 0x000f180701007387 */ /* 0x0001e20000100800 */
[----:B------:R-:W-:Y:S01]  /*1a270*/  IMAD.IADD R8, R6, 0x1, R16 ;  /* 0x0000000106087824 */ /* 0x000fe200078e0210 */
[----:B------:R-:W-:-:S02]  /*1a280*/  SHF.L.U32 R16, R15, 0x4, RZ ;  /* 0x000000040f107819 */ /* 0x000fc400000006ff */
[----:B------:R-:W1:Y:S04]  /*1a290*/  S2R R15, SR_CTAID.Y ;  /* 0x00000000000f7919 */ /* 0x000e680000002600 */
[----:B------:R2:W-:Y:S01]  /*1a2a0*/  STL [R1+0xf14], R5 ;  /* 0x000f140501007387 */ /* 0x0005e20000100800 */
[----:B0-----:R-:W-:Y:S01]  /*1a2b0*/  IMAD.IADD R7, R14, 0x1, R6 ;  /* 0x000000010e077824 */ /* 0x001fe200078e0206 */
[----:B------:R-:W-:Y:S02]  /*1a2c0*/  IADD3 R7, R6, R16, RZ ;  /* 0x0000001006077210 */ /* 0x000fe40007ffe0ff */
[----:B------:R-:W0:Y:S04]  /*1a2d0*/  S2R R14, SR_TID.X ;  /* 0x00000000000e7919 */ /* 0x000e280000002100 */
[----:B------:R-:W-:Y:S01]  /*1a2e0*/  STL [R1+0xf0c], R8 ;  /* 0x000f0c0801007387 */ /* 0x000fe20000100800 */
[----:B--2---:R-:W-:-:S03]  /*1a2f0*/  LEA R5, R0, R4, 0x3 ;  /* 0x0000000400057211 */ /* 0x004fc600078e18ff */
[----:B------:R2:W-:Y:S02]  /*1a300*/  STL [R1+0xf08], R7 ;  /* 0x000f080701007387 */ /* 0x0005e40000100800 */
[C---:B------:R-:W-:Y:S02]  /*1a310*/  IMAD R6, R0.reuse, 0x8, R5 ;  /* 0x0000000800067824 */ /* 0x040fe400078e0205 */
[----:B------:R3:W-:Y:S01]  /*1a320*/  STL.64 [R1+0x14e0], R4 ;  /* 0x0014e00401007387 */ /* 0x0007e20000100a00 */
[----:B-1----:R-:W-:Y:S02]  /*1a330*/  IMAD R20, R15, c[0x0][0x1b0], RZ ;  /* 0x00006c000f147a24 */ /* 0x002fe400078e02ff */
[----:B--2---:R-:W-:-:S04]  /*1a340*/  IMAD R7, R0, 0x8, R6 ;  /* 0x0000000800077824 */ /* 0x004fc800078e0206 */
[----:B------:R-:W-:Y:S01]  /*1a350*/  IMAD R8, R0, 0x8, R7 ;  /* 0x0000000800087824 */ /* 0x000fe200078e0207 */
[----:B0-----:R-:W-:Y:S01]  /*1a360*/  LOP3.LUT R16, R14, 0xff, RZ, 0xc0, !PT ;  /* 0x000000ff0e107812 */ /* 0x001fe200078ec0ff */
[----:B------:R-:W-:Y:S01]  /*1a370*/  IMAD R14, R15, c[0x0][0x1a0], RZ ;  /* 0x000068000f0e7a24 */ /* 0x000fe200078e02ff */
[----:B------:R-:W-:Y:S01]  /*1a380*/  SHF.L.U32 R15, R20, 0x1, RZ ;  /* 0x00000001140f7819 */ /* 0x000fe200000006ff */
[----:B------:R-:W-:Y:S02]  /*1a390*/  IMAD R9, R0, 0x8, R8 ;  /* 0x0000000800097824 */ /* 0x000fe400078e0208 */
[----:B------:R-:W-:Y:S01]  /*1a3a0*/  IMAD R11, R16, c[0x0][0x1a8], RZ ;  /* 0x00006a00100b7a24 */ /* 0x000fe200078e02ff */
[----:B------:R-:W-:-:S04]  /*1a3b0*/  LEA R10, P0, R14, c[0x0][0x168], 0x1 ;  /* 0x00005a000e0a7a11 */ /* 0x000fc800078008ff */
[----:B------:R-:W-:Y:S02]  /*1a3c0*/  LEA R13, R13, R11, 0x8 ;  /* 0x0000000b0d0d7211 */ /* 0x000fe400078e40ff */
[----:B------:R-:W-:Y:S02]  /*1a3d0*/  LEA.HI.X.SX32 R14, R14, c[0x0][0x16c], 0x1, P0 ;  /* 0x00005b000e0e7a11 */ /* 0x000fe400000f0eff */
[-C--:B------:R-:W-:Y:S02]  /*1a3e0*/  LEA R16, P0, R11, R10.reuse, 0x1 ;  /* 0x0000000a0b107211 */ /* 0x080fe400078008ff */
[----:B---3--:R-:W-:Y:S02]  /*1a3f0*/  LEA R4, P1, R13, R10, 0x1 ;  /* 0x0000000a0d047211 */ /* 0x008fe400078208ff */
[-C--:B------:R-:W-:Y:S02]  /*1a400*/  LEA.HI.X.SX32 R17, R11, R14.reuse, 0x1, P0 ;  /* 0x0000000e0b117211 */ /* 0x080fe400000f0eff */
[----:B------:R-:W-:-:S02]  /*1a410*/  LEA.HI.X.SX32 R5, R13, R14, 0x1, P1 ;  /* 0x0000000e0d057211 */ /* 0x000fc400008f0eff */
[----:B------:R-:W-:Y:S01]  /*1a420*/  LEA R10, R0, R9, 0x3 ;  /* 0x00000009000a7211 */ /* 0x000fe200078e18ff */
[----:B------:R0:W-:Y:S01]  /*1a430*/  STL.64 [R1+0xd18], R16 ;  /* 0x000d181001007387 */ /* 0x0001e20000100a00 */
[----:B------:R-:W-:Y:S02]  /*1a440*/  IADD3 R12, P0, P1, R12, c[0x0][0x170], R15 ;  /* 0x00005c000c0c7a10 */ /* 0x000fe4000791e00f */
[C---:B------:R-:W-:Y:S01]  /*1a450*/  LEA R11, R0.reuse, R10, 0x3 ;  /* 0x0000000a000b7211 */ /* 0x040fe200078e18ff */
[----:B------:R1:W-:Y:S04]  /*1a460*/  STL.64 [R1+0xd10], R4 ;  /* 0x000d100401007387 */ /* 0x0003e80000100a00 */
[----:B------:R-:W-:Y:S01]  /*1a470*/  IMAD R13, R0, 0x8, R11 ;  /* 0x00000008000d7824 */ /* 0x000fe200078e020b */
[----:B------:R2:W-:Y:S01]  /*1a480*/  STL.64 [R1+0x14d8], R10 ;  /* 0x0014d80a01007387 */ /* 0x0005e20000100a00 */
[----:B0-----:R-:W-:-:S02]  /*1a490*/  LOP3.LUT R16, R19, 0x60, RZ, 0xc0, !PT ;  /* 0x0000006013107812 */ /* 0x001fc400078ec0ff */
[----:B------:R-:W-:Y:S01]  /*1a4a0*/  IMAD R14, R0, 0x8, R13 ;  /* 0x00000008000e7824 */ /* 0x000fe200078e020d */
[C---:B------:R-:W-:Y:S01]  /*1a4b0*/  SHF.L.U32 R17, R19.reuse, 0x6, RZ ;  /* 0x0000000613117819 */ /* 0x040fe200000006ff */
[----:B-1----:R-:W2:Y:S01]  /*1a4c0*/  S2R R5, SR_TID.X ;  /* 0x0000000000057919 */ /* 0x002ea20000002100 */
[----:B------:R-:W-:Y:S02]  /*1a4d0*/  LOP3.LUT R4, R19, 0x7, RZ, 0xc0, !PT ;  /* 0x0000000713047812 */ /* 0x000fe400078ec0ff */
[----:B------:R-:W-:Y:S02]  /*1a4e0*/  SHF.R.U32.HI R23, RZ, 0x1, R16 ;  /* 0x00000001ff177819 */ /* 0x000fe40000011610 */
[----:B------:R-:W-:Y:S01]  /*1a4f0*/  LEA R28, R16, R4, 0x4 ;  /* 0x00000004101c7211 */ /* 0x000fe200078e20ff */
[----:B------:R-:W-:Y:S01]  /*1a500*/  IMAD R24, R4, 0x210, RZ ;  /* 0x0000021004187824 */ /* 0x000fe200078e02ff */
[----:B------:R-:W-:Y:S02]  /*1a510*/  LOP3.LUT R23, R23, 0x30, R18, 0x78, !PT ;  /* 0x0000003017177812 */ /* 0x000fe400078e7812 */
[----:B------:R-:W-:-:S02]  /*1a520*/  SHF.L.U32 R28, R28, 0x4, RZ ;  /* 0x000000041c1c7819 */ /* 0x000fc400000006ff */
[--C-:B------:R-:W-:Y:S02]  /*1a530*/  LOP3.LUT R24, R24, 0x10, R18.reuse, 0x78, !PT ;  /* 0x0000001018187812 */ /* 0x100fe400078e7812 */
[----:B------:R-:W-:Y:S02]  /*1a540*/  LOP3.LUT R28, R28, 0x30, R18, 0x78, !PT ;  /* 0x000000301c1c7812 */ /* 0x000fe400078e7812 */
[C---:B--2---:R-:W-:Y:S02]  /*1a550*/  LOP3.LUT R11, R5.reuse, 0x3, RZ, 0xc0, !PT ;  /* 0x00000003050b7812 */ /* 0x044fe400078ec0ff */
[----:B------:R-:W-:Y:S02]  /*1a560*/  LOP3.LUT R5, R5, 0x1c, RZ, 0xc0, !PT ;  /* 0x0000001c05057812 */ /* 0x000fe400078ec0ff */
[C---:B------:R-:W-:Y:S02]  /*1a570*/  SHF.L.U32 R15, R11.reuse, 0x1, RZ ;  /* 0x000000010b0f7819 */ /* 0x040fe400000006ff */
[----:B------:R-:W-:-:S02]  /*1a580*/  ISETP.NE.U32.AND P5, PT, R11, RZ, PT ;  /* 0x000000ff0b00720c */ /* 0x000fc40003fa5070 */
[----:B------:R-:W-:Y:S01]  /*1a590*/  LEA.HI R10, R16, R15, RZ, 0x1e ;  /* 0x0000000f100a7211 */ /* 0x000fe200078ff0ff */
[C---:B------:R-:W-:Y:S01]  /*1a5a0*/  IMAD R15, R0.reuse, 0x8, R14 ;  /* 0x00000008000f7824 */ /* 0x040fe200078e020e */
[C---:B------:R-:W-:Y:S02]  /*1a5b0*/  LOP3.LUT R10, R21.reuse, 0x3c0, R17, 0xf8, !PT ;  /* 0x000003c0150a7812 */ /* 0x040fe400078ef811 */
[----:B------:R-:W-:Y:S01]  /*1a5c0*/  LOP3.LUT R21, R21, 0x30, R18, 0x78, !PT ;  /* 0x0000003015157812 */ /* 0x000fe200078e7812 */
[C---:B------:R-:W-:Y:S02]  /*1a5d0*/  IMAD R16, R0.reuse, 0x8, R15 ;  /* 0x0000000800107824 */ /* 0x040fe400078e020f */
[----:B------:R0:W-:Y:S02]  /*1a5e0*/  STL [R1+0xc], R10 ;  /* 0x00000c0a01007387 */ /* 0x0001e40000100800 */
[----:B------:R-:W-:-:S05]  /*1a5f0*/  IMAD R17, R0, 0x8, R16 ;  /* 0x0000000800117824 */ /* 0x000fca00078e0210 */
[----:B------:R-:W-:Y:S01]  /*1a600*/  LEA R18, R0, R17, 0x3 ;  /* 0x0000001100127211 */ /* 0x000fe200078e18ff */
[----:B0-----:R-:W-:Y:S01]  /*1a610*/  IMAD R10, R5, 0x4, R11 ;  /* 0x00000004050a7824 */ /* 0x001fe200078e020b */
[----:B------:R-:W-:Y:S01]  /*1a620*/  LOP3.LUT R11, R19, 0x10, RZ, 0xc0, !PT ;  /* 0x00000010130b7812 */ /* 0x000fe200078ec0ff */
[----:B------:R-:W-:Y:S01]  /*1a630*/  IMAD.HI R5, R20, 0x2, RZ ;  /* 0x0000000214057827 */ /* 0x000fe200078e02ff */
[----:B------:R-:W-:Y:S01]  /*1a640*/  LEA R19, R0, R18, 0x3 ;  /* 0x0000001200137211 */ /* 0x000fe200078e18ff */
[----:B------:R-:W0:Y:S01]  /*1a650*/  S2R R20, SR_TID.X ;  /* 0x0000000000147919 */ /* 0x000e220000002100 */
[----:B------:R-:W-:Y:S02]  /*1a660*/  SHF.L.U32 R11, R11, 0x8, RZ ;  /* 0x000000080b0b7819 */ /* 0x000fe400000006ff */
[----:B------:R-:W-:Y:S02]  /*1a670*/  LEA R10, R10, R23, 0x2 ;  /* 0x000000170a0a7211 */ /* 0x000fe400078e10ff */
[----:B------:R-:W-:-:S02]  /*1a680*/  LOP3.LUT R11, R24, R11, RZ, 0xfc, !PT ;  /* 0x0000000b180b7212 */ /* 0x000fc400078efcff */
[----:B------:R-:W-:Y:S02]  /*1a690*/  IADD3.X R22, R22, c[0x0][0x174], R5, P0, P1 ;  /* 0x00005d0016167a10 */ /* 0x000fe400007e2405 */
[----:B0-----:R-:W-:-:S05]  /*1a6a0*/  LOP3.LUT R20, R20, 0xe0, RZ, 0xc0, !PT ;  /* 0x000000e014147812 */ /* 0x001fca00078ec0ff */
[----:B------:R-:W-:Y:S02]  /*1a6b0*/  IMAD R20, R4, 0x4, R20 ;  /* 0x0000000404147824 */ /* 0x000fe400078e0214 */
[----:B------:R-:W-:Y:S02]  /*1a6c0*/  IMAD R20, R0, 0x8, R19 ;  /* 0x0000000800147824 */ /* 0x000fe400078e0213 */
[----:B------:R-:W0:Y:S02]  /*1a6d0*/  S2R R0, SR_TID.X ;  /* 0x0000000000007919 */ /* 0x000e240000002100 */
[----:B0-----:R-:W-:-:S04]  /*1a6e0*/  LOP3.LUT R0, R0, 0xe0, RZ, 0xc0, !PT ;  /* 0x000000e000007812 */ /* 0x001fc800078ec0ff */
[C---:B------:R-:W-:Y:S01]  /*1a6f0*/  LEA R0, R4.reuse, R0, 0x2 ;  /* 0x0000000004007211 */ /* 0x040fe200078e10ff */
[----:B------:R-:W-:-:S04]  /*1a700*/  IMAD R4, R4, 0x400, R28 ;  /* 0x0000040004047824 */ /* 0x000fc800078e021c */
[----:B------:R-:W-:Y:S01]  /*1a710*/  IMAD.U32 R21, R0, 0x10, R21 ;  /* 0x0000001000157824 */ /* 0x000fe200078e0015 */
[----:B------:R-:W-:-:S04]  /*1a720*/  MOV R0, c[0x0][0x1b8] ;  /* 0x00006e0000007a02 */ /* 0x000fc80000000f00 */
[----:B------:R0:W-:Y:S04]  /*1a730*/  STL [R1+0xe5c], R21 ;  /* 0x000e5c1501007387 */ /* 0x0001e80000100800 */
[----:B------:R-:W-:Y:S04]  /*1a740*/  STL [R1+0x3a0], R11 ;  /* 0x0003a00b01007387 */ /* 0x000fe80000100800 */
[----:B------:R1:W-:Y:S01]  /*1a750*/  STL [R1+0xb34], R10 ;  /* 0x000b340a01007387 */ /* 0x0003e20000100800 */
[----:B0-----:R-:W-:-:S05]  /*1a760*/  IMAD R21, R0, 0x8, R20 ;  /* 0x0000000800157824 */ /* 0x001fca00078e0214 */
[----:B------:R0:W-:Y:S01]  /*1a770*/  STL.64 [R1+0x14d0], R20 ;  /* 0x0014d01401007387 */ /* 0x0001e20000100a00 */
[----:B------:R-:W-:Y:S02]  /*1a780*/  LEA R23, R0, R21, 0x3 ;  /* 0x0000001500177211 */ /* 0x000fe400078e18ff */
[----:B-1----:R-:W-:Y:S01]  /*1a790*/  LEA R10, P1, R26, R12, 0x1 ;  /* 0x0000000c1a0a7211 */ /* 0x002fe200078208ff */
[----:B------:R1:W-:Y:S02]  /*1a7a0*/  STL [R1+0xe24], R4 ;  /* 0x000e240401007387 */ /* 0x0003e40000100800 */
[----:B------:R-:W-:Y:S01]  /*1a7b0*/  IMAD R24, R0, 0x8, R23 ;  /* 0x0000000800187824 */ /* 0x000fe200078e0217 */
[----:B------:R-:W-:Y:S02]  /*1a7c0*/  LEA.HI.X.SX32 R11, R26, R22, 0x1, P1 ;  /* 0x000000161a0b7211 */ /* 0x000fe400008f0eff */
[-C--:B0-----:R-:W-:Y:S02]  /*1a7d0*/  LEA R20, P0, R25, R12.reuse, 0x1 ;  /* 0x0000000c19147211 */ /* 0x081fe400078008ff */
[----:B-1----:R-:W-:-:S02]  /*1a7e0*/  LEA R4, P2, R27, R12, 0x1 ;  /* 0x0000000c1b047211 */ /* 0x002fc400078408ff */
[-C--:B------:R-:W-:Y:S02]  /*1a7f0*/  LEA.HI.X.SX32 R21, R25, R22.reuse, 0x1, P0 ;  /* 0x0000001619157211 */ /* 0x080fe400000f0eff */
[----:B------:R-:W-:Y:S02]  /*1a800*/  LEA.HI.X.SX32 R5, R27, R22, 0x1, P2 ;  /* 0x000000161b057211 */ /* 0x000fe400010f0eff */
[C---:B------:R-:W-:Y:S01]  /*1a810*/  LEA R25, R0.reuse, R24, 0x3 ;  /* 0x0000001800197211 */ /* 0x040fe200078e18ff */
[----:B------:R0:W-:Y:S04]  /*1a820*/  STL.64 [R1+0x1188], R20 ;  /* 0x0011881401007387 */ /* 0x0001e80000100a00 */
[----:B------:R1:W-:Y:S01]  /*1a830*/  STL.64 [R1+0x1178], R4 ;  /* 0x0011780401007387 */ /* 0x0003e20000100a00 */
[----:B------:R-:W-:-:S03]  /*1a840*/  IMAD R26, R0, 0x8, R25 ;  /* 0x00000008001a7824 */ /* 0x000fc600078e0219 */
[----:B------:R2:W-:Y:S01]  /*1a850*/  STL.64 [R1+0x1180], R10 ;  /* 0x0011800a01007387 */ /* 0x0005e20000100a00 */
[-C--:B0-----:R-:W-:Y:S02]  /*1a860*/  LEA R20, P1, R3, R12.reuse, 0x1 ;  /* 0x0000000c03147211 */ /* 0x081fe400078208ff */
[----:B-1----:R-:W-:-:S04]  /*1a870*/  LEA R4, P0, R2, R12, 0x1 ;  /* 0x0000000c02047211 */ /* 0x002fc800078008ff */
[----:B------:R-:W-:Y:S02]  /*1a880*/  LEA.HI.X.SX32 R5, R2, R22, 0x1, P0 ;  /* 0x0000001602057211 */ /* 0x000fe400000f0eff */
[----:B--2---:R-:W-:-:S03]  /*1a890*/  LEA R10, P2, R29, R12, 0x1 ;  /* 0x0000000c1d0a7211 */ /* 0x004fc600078408ff */
[----:B------:R0:W-:Y:S04]  /*1a8a0*/  STL.64 [R1+0x1170], R4 ;  /* 0x0011700401007387 */ /* 0x0001e80000100a00 */
[----:B0-----:R-:W2:Y:S01]  /*1a8b0*/  LDL.LU.64 R4, [R1+0x14e0] ;  /* 0x0014e00001047983 */ /* 0x001ea20000300a00 */
[-C--:B------:R-:W-:Y:S02]  /*1a8c0*/  LEA.HI.X.SX32 R21, R3, R22.reuse, 0x1, P1 ;  /* 0x0000001603157211 */ /* 0x080fe400008f0eff */
[----:B------:R-:W-:Y:S02]  /*1a8d0*/  LEA.HI.X.SX32 R11, R29, R22, 0x1, P2 ;  /* 0x000000161d0b7211 */ /* 0x000fe400010f0eff */
[C---:B------:R-:W-:Y:S01]  /*1a8e0*/  LEA R2, R0.reuse, R26, 0x3 ;  /* 0x0000001a00027211 */ /* 0x040fe200078e18ff */
[----:B------:R-:W-:Y:S04]  /*1a8f0*/  STL.64 [R1+0x1168], R20 ;  /* 0x0011681401007387 */ /* 0x000fe80000100a00 */
[----:B------:R0:W-:Y:S01]  /*1a900*/  STL.64 [R1+0x1160], R10 ;  /* 0x0011600a01007387 */ /* 0x0001e20000100a00 */
[----:B------:R-:W-:Y:S01]  /*1a910*/  IMAD R3, R0, 0x8, R2 ;  /* 0x0000000800037824 */ /* 0x000fe200078e0202 */
[----:B0-----:R-:W-:-:S04]  /*1a920*/  LEA R10, P2, R6, R12, 0x1 ;  /* 0x0000000c060a7211 */ /* 0x001fc800078408ff */
[----:B------:R-:W-:Y:S02]  /*1a930*/  LEA.HI.X.SX32 R11, R6, R22, 0x1, P2 ;  /* 0x00000016060b7211 */ /* 0x000fe400010f0eff */
[CC--:B--2---:R-:W-:Y:S02]  /*1a940*/  LEA R28, P0, R4.reuse, R12.reuse, 0x1 ;  /* 0x0000000c041c7211 */ /* 0x0c4fe400078008ff */
[C---:B------:R-:W-:Y:S02]  /*1a950*/  LEA R20, P1, R5.reuse, R12, 0x1 ;  /* 0x0000000c05147211 */ /* 0x040fe400078208ff */
        /* <DEDUP_REMOVED lines=25> */
[C---:B------:R-:W-:Y:S01]  /*1aaf0*/  LEA R10, P2, R16.reuse, R12, 0x1 ;  /* 0x0000000c100a7211 */ /* 0x040fe200078408ff */
[----:B------:R0:W-:Y:S03]  /*1ab00*/  STL.64 [R1+0x1128], R8 ;  /* 0x0011280801007387 */ /* 0x0001e60000100a00 */
[----:B------:R-:W-:Y:S01]  /*1ab10*/  LEA.HI.X.SX32 R11, R16, R22, 0x1, P2 ;  /* 0x00000016100b7211 */ /* 0x000fe200010f0eff */
[----:B------:R1:W-:Y:S04]  /*1ab20*/  STL.64 [R1+0x1120], R28 ;  /* 0x0011201c01007387 */ /* 0x0003e80000100a00 */
[----:B------:R2:W-:Y:S04]  /*1ab30*/  STL.64 [R1+0x1118], R20 ;  /* 0x0011181401007387 */ /* 0x0005e80000100a00 */
[----:B------:R3:W-:Y:S01]  /*1ab40*/  STL.64 [R1+0x1100], R10 ;  /* 0x0011000a01007387 */ /* 0x0007e20000100a00 */
[----:B0-----:R-:W-:-:S02]  /*1ab50*/  LEA R8, R0, R7, 0x3 ;  /* 0x0000000700087211 */ /* 0x001fc400078e18ff */
[----:B-1----:R-:W-:-:S03]  /*1ab60*/  LEA R28, P0, R14, R12, 0x1 ;  /* 0x0000000c0e1c7211 */ /* 0x002fc600078008ff */
[----:B------:R-:W-:Y:S01]  /*1ab70*/  IMAD R9, R0, 0x8, R8 ;  /* 0x0000000800097824 */ /* 0x000fe200078e0208 */
[C---:B--2---:R-:W-:Y:S02]  /*1ab80*/  LEA R20, P1, R15.reuse, R12, 0x1 ;  /* 0x0000000c0f147211 */ /* 0x044fe400078208ff */
[-C--:B------:R-:W-:Y:S02]  /*1ab90*/  LEA.HI.X.SX32 R29, R14, R22.reuse, 0x1, P0 ;  /* 0x000000160e1d7211 */ /* 0x080fe400000f0eff */
[----:B------:R-:W-:Y:S02]  /*1aba0*/  LEA.HI.X.SX32 R21, R15, R22, 0x1, P1 ;  /* 0x000000160f157211 */ /* 0x000fe400008f0eff */
[----:B---3--:R-:W-:Y:S01]  /*1abb0*/  LEA R10, R0, R9, 0x3 ;  /* 0x00000009000a7211 */ /* 0x008fe200078e18ff */
[----:B------:R0:W-:Y:S01]  /*1abc0*/  STL.64 [R1+0x1110], R28 ;  /* 0x0011101c01007387 */ /* 0x0001e20000100a00 */
[----:B------:R-:W-:-:S03]  /*1abd0*/  LEA R14, P2, R19, R12, 0x1 ;  /* 0x0000000c130e7211 */ /* 0x000fc600078408ff */
[----:B------:R1:W-:Y:S01]  /*1abe0*/  STL.64 [R1+0x1108], R20 ;  /* 0x0011081401007387 */ /* 0x0003e20000100a00 */
[----:B------:R-:W-:Y:S01]  /*1abf0*/  IMAD R11, R0, 0x8, R10 ;  /* 0x00000008000b7824 */ /* 0x000fe200078e020a */
[-C--:B0-----:R-:W-:Y:S02]  /*1ac00*/  LEA R28, P1, R18, R12.reuse, 0x1 ;  /* 0x0000000c121c7211 */ /* 0x081fe400078208ff */
[----:B-1----:R-:W-:-:S04]  /*1ac10*/  LEA R20, P0, R17, R12, 0x1 ;  /* 0x0000000c11147211 */ /* 0x002fc800078008ff */
[----:B------:R-:W-:-:S05]  /*1ac20*/  LEA.HI.X.SX32 R21, R17, R22, 0x1, P0 ;  /* 0x0000001611157211 */ /* 0x000fca00000f0eff */
[----:B------:R0:W-:Y:S04]  /*1ac30*/  STL.64 [R1+0x10f8], R20 ;  /* 0x0010f81401007387 */ /* 0x0001e80000100a00 */
[----:B0-----:R-:W2:Y:S01]  /*1ac40*/  LDL.LU.64 R20, [R1+0x14d0] ;  /* 0x0014d00001147983 */ /* 0x001ea20000300a00 */
[-C--:B------:R-:W-:Y:S01]  /*1ac50*/  LEA.HI.X.SX32 R29, R18, R22.reuse, 0x1, P1 ;  /* 0x00000016121d7211 */ /* 0x080fe200008f0eff */
[----:B------:R-:W-:Y:S01]  /*1ac60*/  UMOV UR4, URZ ;  /* 0x0000003f00047c82 */ /* 0x000fe20008000000 */
[----:B------:R-:W-:Y:S02]  /*1ac70*/  LEA.HI.X.SX32 R15, R19, R22, 0x1, P2 ;  /* 0x00000016130f7211 */ /* 0x000fe400010f0eff */
[----:B------:R-:W-:Y:S01]  /*1ac80*/  LEA R13, R0, R11, 0x3 ;  /* 0x0000000b000d7211 */ /* 0x000fe200078e18ff */
[----:B------:R-:W-:Y:S01]  /*1ac90*/  STL.64 [R1+0x10f0], R28 ;  /* 0x0010f01c01007387 */ /* 0x000fe20000100a00 */
[----:B------:R-:W-:-:S03]  /*1aca0*/  LEA R16, P2, R23, R12, 0x1 ;  /* 0x0000000c17107211 */ /* 0x000fc600078408ff */
[----:B------:R0:W-:Y:S01]  /*1acb0*/  STL.64 [R1+0x10e8], R14 ;  /* 0x0010e80e01007387 */ /* 0x0001e20000100a00 */
[----:B------:R-:W-:Y:S01]  /*1acc0*/  LEA.HI.X.SX32 R17, R23, R22, 0x1, P2 ;  /* 0x0000001617117211 */ /* 0x000fe200010f0eff */
[----:B0-----:R-:W-:-:S05]  /*1acd0*/  IMAD R14, R0, 0x8, R13 ;  /* 0x00000008000e7824 */ /* 0x001fca00078e020d */
[----:B------:R-:W-:Y:S02]  /*1ace0*/  LEA R15, R0, R14, 0x3 ;  /* 0x0000000e000f7211 */ /* 0x000fe400078e18ff */
        /* <DEDUP_REMOVED lines=8> */
[----:B------:R2:W-:Y:S01]  /*1ad70*/  STL.64 [R1+0x10d0], R16 ;  /* 0x0010d01001007387 */ /* 0x0005e20000100a00 */
[----:B0-----:R-:W-:-:S02]  /*1ad80*/  LEA R18, P2, R26, R12, 0x1 ;  /* 0x0000000c1a127211 */ /* 0x001fc400078408ff */
[----:B-1----:R-:W-:Y:S02]  /*1ad90*/  LEA R28, P0, R24, R12, 0x1 ;  /* 0x0000000c181c7211 */ /* 0x002fe400078008ff */
[-C--:B------:R-:W-:Y:S02]  /*1ada0*/  LEA.HI.X.SX32 R19, R26, R22.reuse, 0x1, P2 ;  /* 0x000000161a137211 */ /* 0x080fe400010f0eff */
[----:B------:R-:W-:Y:S01]  /*1adb0*/  LEA.HI.X.SX32 R29, R24, R22, 0x1, P0 ;  /* 0x00000016181d7211 */ /* 0x000fe200000f0eff */
[----:B--2---:R-:W-:Y:S01]  /*1adc0*/  IMAD R16, R0, 0x8, R15 ;  /* 0x0000000800107824 */ /* 0x004fe200078e020f */
[----:B------:R-:W-:-:S03]  /*1add0*/  LEA R24, P1, R3, R12, 0x1 ;  /* 0x0000000c03187211 */ /* 0x000fc600078208ff */
[----:B------:R0:W-:Y:S01]  /*1ade0*/  STL.64 [R1+0x10c8], R28 ;  /* 0x0010c81c01007387 */ /* 0x0001e20000100a00 */
[----:B------:R-:W-:Y:S02]  /*1adf0*/  LEA R17, R0, R16, 0x3 ;  /* 0x0000001000117211 */ /* 0x000fe400078e18ff */
[----:B------:R-:W-:Y:S01]  /*1ae00*/  LEA.HI.X.SX32 R25, R3, R22, 0x1, P1 ;  /* 0x0000001603197211 */ /* 0x000fe200008f0eff */
[----:B------:R1:W-:Y:S04]  /*1ae10*/  STL.64 [R1+0x10c0], R20 ;  /* 0x0010c01401007387 */ /* 0x0003e80000100a00 */
[----:B------:R2:W-:Y:S01]  /*1ae20*/  STL.64 [R1+0x10b8], R18 ;  /* 0x0010b81201007387 */ /* 0x0005e20000100a00 */
[-C--:B0-----:R-:W-:Y:S02]  /*1ae30*/  LEA R28, P0, R2, R12.reuse, 0x1 ;  /* 0x0000000c021c7211 */ /* 0x081fe400078008ff */
[----:B-1----:R-:W-:-:S02]  /*1ae40*/  LEA R20, P2, R4, R12, 0x1 ;  /* 0x0000000c04147211 */ /* 0x002fc400078408ff */
[-C--:B------:R-:W-:Y:S01]  /*1ae50*/  LEA.HI.X.SX32 R29, R2, R22.reuse, 0x1, P0 ;  /* 0x00000016021d7211 */ /* 0x080fe200000f0eff */
[----:B--2---:R-:W-:Y:S01]  /*1ae60*/  IMAD R18, R0, 0x8, R17 ;  /* 0x0000000800127824 */ /* 0x004fe200078e0211 */
[----:B------:R-:W-:-:S03]  /*1ae70*/  LEA.HI.X.SX32 R21, R4, R22, 0x1, P2 ;  /* 0x0000001604157211 */ /* 0x000fc600010f0eff */
[----:B------:R-:W-:Y:S01]  /*1ae80*/  STL.64 [R1+0x10b0], R28 ;  /* 0x0010b01c01007387 */ /* 0x000fe20000100a00 */
[C---:B------:R-:W-:Y:S02]  /*1ae90*/  LEA R26, P0, R5.reuse, R12, 0x1 ;  /* 0x0000000c051a7211 */ /* 0x040fe400078008ff */
[----:B------:R-:W-:Y:S01]  /*1aea0*/  LEA R2, R0, R18, 0x3 ;  /* 0x0000001200027211 */ /* 0x000fe200078e18ff */
[----:B------:R0:W-:Y:S01]  /*1aeb0*/  STL.64 [R1+0x10a8], R24 ;  /* 0x0010a81801007387 */ /* 0x0001e20000100a00 */
[----:B------:R-:W-:-:S03]  /*1aec0*/  LEA.HI.X.SX32 R27, R5, R22, 0x1, P0 ;  /* 0x00000016051b7211 */ /* 0x000fc600000f0eff */
[----:B------:R1:W-:Y:S01]  /*1aed0*/  STL.64 [R1+0x10a0], R20 ;  /* 0x0010a01401007387 */ /* 0x0003e20000100a00 */
[----:B------:R-:W-:-:S03]  /*1aee0*/  IMAD R3, R0, 0x8, R2 ;  /* 0x0000000800037824 */ /* 0x000fc600078e0202 */
[----:B------:R2:W-:Y:S02]  /*1aef0*/  STL.64 [R1+0x1098], R26 ;  /* 0x0010981a01007387 */ /* 0x0005e40000100a00 */
[----:B------:R-:W-:Y:S02]  /*1af00*/  LEA R4, R0, R3, 0x3 ;  /* 0x0000000300047211 */ /* 0x000fe400078e18ff */
[-C--:B0-----:R-:W-:Y:S01]  /*1af10*/  LEA R24, P1, R6, R12.reuse, 0x1 ;  /* 0x0000000c06187211 */ /* 0x081fe200078208ff */
[----:B------:R-:W0:Y:S02]  /*1af20*/  S2R R28, SR_CTAID.X ;  /* 0x00000000001c7919 */ /* 0x000e240000002500 */
[----:B------:R-:W-:Y:S01]  /*1af30*/  IMAD R5, R0, 0x8, R4 ;  /* 0x0000000800057824 */ /* 0x000fe200078e0204 */
[----:B-1----:R-:W-:Y:S02]  /*1af40*/  LEA R20, P2, R7, R12, 0x1 ;  /* 0x0000000c07147211 */ /* 0x002fe400078408ff */
[----:B------:R-:W-:-:S02]  /*1af50*/  LEA.HI.X.SX32 R25, R6, R22, 0x1, P1 ;  /* 0x0000001606197211 */ /* 0x000fc400008f0eff */
[----:B------:R-:W-:Y:S02]  /*1af60*/  LEA.HI.X.SX32 R21, R7, R22, 0x1, P2 ;  /* 0x0000001607157211 */ /* 0x000fe400010f0eff */
[----:B--2---:R-:W-:Y:S01]  /*1af70*/  LEA R26, P0, R8, R12, 0x1 ;  /* 0x0000000c081a7211 */ /* 0x004fe200078008ff */
[----:B------:R1:W-:Y:S01]  /*1af80*/  STL.64 [R1+0x1090], R24 ;  /* 0x0010901801007387 */ /* 0x0003e20000100a00 */
[----:B------:R-:W-:Y:S02]  /*1af90*/  LEA R6, R0, R5, 0x3 ;  /* 0x0000000500067211 */ /* 0x000fe400078e18ff */
[----:B------:R-:W-:Y:S01]  /*1afa0*/  LEA.HI.X.SX32 R27, R8, R22, 0x1, P0 ;  /* 0x00000016081b7211 */ /* 0x000fe200000f0eff */
[----:B------:R2:W-:Y:S02]  /*1afb0*/  STL.64 [R1+0x1088], R20 ;  /* 0x0010881401007387 */ /* 0x0005e40000100a00 */
[----:B------:R-:W-:Y:S02]  /*1afc0*/  IMAD R7, R0, 0x8, R6 ;  /* 0x0000000800077824 */ /* 0x000fe400078e0206 */
[----:B------:R3:W-:Y:S01]  /*1afd0*/  STL.64 [R1+0x1080], R26 ;  /* 0x0010801a01007387 */ /* 0x0007e20000100a00 */
[CC--:B-1----:R-:W-:Y:S01]  /*1afe0*/  LEA R24, P1, R9.reuse, R12.reuse, 0x1 ;  /* 0x0000000c09187211 */ /* 0x0c2fe200078208ff */
[----:B0-----:R-:W-:Y:S01]  /*1aff0*/  IMAD.SHL.U32 R29, R28, 0x100, RZ ;  /* 0x000001001c1d7824 */ /* 0x001fe200078e00ff */
[----:B--2---:R-:W-:Y:S01]  /*1b000*/  LEA R20, P2, R10, R12, 0x1 ;  /* 0x0000000c0a147211 */ /* 0x004fe200078408ff */
[----:B------:R-:W0:Y:S01]  /*1b010*/  S2R R28, SR_TID.X ;  /* 0x00000000001c7919 */ /* 0x000e220000002100 */
[----:B------:R-:W-:-:S02]  /*1b020*/  LEA.HI.X.SX32 R25, R9, R22, 0x1, P1 ;  /* 0x0000001609197211 */ /* 0x000fc400008f0eff */
[----:B------:R-:W-:Y:S01]  /*1b030*/  LEA.HI.X.SX32 R21, R10, R22, 0x1, P2 ;  /* 0x000000160a157211 */ /* 0x000fe200010f0eff */
[----:B---3--:R-:W1:Y:S01]  /*1b040*/  S2R R27, SR_TID.X ;  /* 0x00000000001b7919 */ /* 0x008e620000002100 */
[----:B------:R-:W-:-:S03]  /*1b050*/  LEA R8, P2, R14, R12, 0x1 ;  /* 0x0000000c0e087211 */ /* 0x000fc600078408ff */
[----:B------:R2:W-:Y:S01]  /*1b060*/  STL.64 [R1+0x1078], R24 ;  /* 0x0010781801007387 */ /* 0x0005e20000100a00 */
[----:B------:R-:W-:Y:S02]  /*1b070*/  LEA.HI.X.SX32 R9, R14, R22, 0x1, P2 ;  /* 0x000000160e097211 */ /* 0x000fe400010f0eff */
[-C--:B------:R-:W-:Y:S01]  /*1b080*/  LEA R10, P2, R17, R12.reuse, 0x1 ;  /* 0x0000000c110a7211 */ /* 0x080fe200078408ff */
[----:B------:R3:W-:Y:S04]  /*1b090*/  STL.64 [R1+0x1070], R20 ;  /* 0x0010701401007387 */ /* 0x0007e80000100a00 */
[----:B------:R4:W-:Y:S01]  /*1b0a0*/  STL.64 [R1+0x1058], R8 ;  /* 0x0010580801007387 */ /* 0x0009e20000100a00 */
[-C--:B--2---:R-:W-:Y:S02]  /*1b0b0*/  LEA R24, P0, R11, R12.reuse, 0x1 ;  /* 0x0000000c0b187211 */ /* 0x084fe400078008ff */
[----:B---3--:R-:W-:-:S02]  /*1b0c0*/  LEA R20, P1, R13, R12, 0x1 ;  /* 0x0000000c0d147211 */ /* 0x008fc400078208ff */
[-C--:B------:R-:W-:Y:S02]  /*1b0d0*/  LEA.HI.X.SX32 R25, R11, R22.reuse, 0x1, P0 ;  /* 0x000000160b197211 */ /* 0x080fe400000f0eff */
[-C--:B------:R-:W-:Y:S02]  /*1b0e0*/  LEA.HI.X.SX32 R21, R13, R22.reuse, 0x1, P1 ;  /* 0x000000160d157211 */ /* 0x080fe400008f0eff */
[C---:B----4-:R-:W-:Y:S01]  /*1b0f0*/  LEA R8, R0.reuse, R7, 0x3 ;  /* 0x0000000700087211 */ /* 0x050fe200078e18ff */
[----:B------:R2:W-:Y:S01]  /*1b100*/  STL.64 [R1+0x1068], R24 ;  /* 0x0010681801007387 */ /* 0x0005e20000100a00 */
[----:B------:R-:W-:Y:S02]  /*1b110*/  LEA.HI.X.SX32 R11, R17, R22, 0x1, P2 ;  /* 0x00000016110b7211 */ /* 0x000fe400010f0eff */
[----:B------:R-:W-:Y:S01]  /*1b120*/  LEA R14, P2, R3, R12, 0x1 ;  /* 0x0000000c030e7211 */ /* 0x000fe200078408ff */
[----:B------:R3:W-:Y:S01]  /*1b130*/  STL.64 [R1+0x1060], R20 ;  /* 0x0010601401007387 */ /* 0x0007e20000100a00 */
[----:B------:R-:W-:-:S03]  /*1b140*/  IMAD R9, R0, 0x8, R8 ;  /* 0x0000000800097824 */ /* 0x000fc600078e0208 */
[----:B------:R4:W-:Y:S01]  /*1b150*/  STL.64 [R1+0x1040], R10 ;  /* 0x0010400a01007387 */ /* 0x0009e20000100a00 */
[CC--:B--2---:R-:W-:Y:S02]  /*1b160*/  LEA R24, P0, R15.reuse, R12.reuse, 0x1 ;  /* 0x0000000c0f187211 */ /* 0x0c4fe400078008ff */
[C---:B---3--:R-:W-:Y:S02]  /*1b170*/  LEA R20, P1, R16.reuse, R12, 0x1 ;  /* 0x0000000c10147211 */ /* 0x048fe400078208ff */
[-C--:B------:R-:W-:Y:S02]  /*1b180*/  LEA.HI.X.SX32 R25, R15, R22.reuse, 0x1, P0 ;  /* 0x000000160f197211 */ /* 0x080fe400000f0eff */
[-C--:B------:R-:W-:Y:S02]  /*1b190*/  LEA.HI.X.SX32 R21, R16, R22.reuse, 0x1, P1 ;  /* 0x0000001610157211 */ /* 0x080fe400008f0eff */
[----:B----4-:R-:W-:Y:S01]  /*1b1a0*/  LEA R10, R0, R9, 0x3 ;  /* 0x00000009000a7211 */ /* 0x010fe200078e18ff */
[----:B------:R2:W-:Y:S01]  /*1b1b0*/  STL.64 [R1+0x1050], R24 ;  /* 0x0010501801007387 */ /* 0x0005e20000100a00 */
[----:B------:R-:W-:-:S03]  /*1b1c0*/  LEA.HI.X.SX32 R15, R3, R22, 0x1, P2 ;  /* 0x00000016030f7211 */ /* 0x000fc600010f0eff */
[----:B------:R3:W-:Y:S01]  /*1b1d0*/  STL.64 [R1+0x1048], R20 ;  /* 0x0010481401007387 */ /* 0x0007e20000100a00 */
[----:B------:R-:W-:Y:S01]  /*1b1e0*/  IMAD R11, R0, 0x8, R10 ;  /* 0x00000008000b7824 */ /* 0x000fe200078e020a */
[-C--:B--2---:R-:W-:Y:S02]  /*1b1f0*/  LEA R24, P0, R18, R12.reuse, 0x1 ;  /* 0x0000000c12187211 */ /* 0x084fe400078008ff */
[----:B---3--:R-:W-:Y:S02]  /*1b200*/  LEA R20, P1, R2, R12, 0x1 ;  /* 0x0000000c02147211 */ /* 0x008fe400078208ff */
[-C--:B------:R-:W-:Y:S02]  /*1b210*/  LEA.HI.X.SX32 R25, R18, R22.reuse, 0x1, P0 ;  /* 0x0000001612197211 */ /* 0x080fe400000f0eff */
[----:B------:R-:W-:Y:S02]  /*1b220*/  LEA.HI.X.SX32 R21, R2, R22, 0x1, P1 ;  /* 0x0000001602157211 */ /* 0x000fe400008f0eff */
[----:B------:R-:W-:Y:S01]  /*1b230*/  LEA R2, R0, R11, 0x3 ;  /* 0x0000000b00027211 */ /* 0x000fe200078e18ff */
[----:B------:R-:W-:Y:S01]  /*1b240*/  STL.64 [R1+0x1038], R24 ;  /* 0x0010381801007387 */ /* 0x000fe20000100a00 */
[----:B------:R-:W-:-:S02]  /*1b250*/  LEA R18, P0, R4, R12, 0x1 ;  /* 0x0000000c04127211 */ /* 0x000fc400078008ff */
[C---:B------:R-:W-:Y:S01]  /*1b260*/  LEA R16, P1, R5.reuse, R12, 0x1 ;  /* 0x0000000c05107211 */ /* 0x040fe200078208ff */
[----:B------:R-:W-:Y:S01]  /*1b270*/  STL.64 [R1+0x1030], R20 ;  /* 0x0010301401007387 */ /* 0x000fe20000100a00 */
[-C--:B------:R-:W-:Y:S01]  /*1b280*/  LEA.HI.X.SX32 R19, R4, R22.reuse, 0x1, P0 ;  /* 0x0000001604137211 */ /* 0x080fe200000f0eff */
[C---:B------:R-:W-:Y:S01]  /*1b290*/  IMAD R3, R0.reuse, 0x8, R2 ;  /* 0x0000000800037824 */ /* 0x040fe200078e0202 */
[----:B------:R-:W-:Y:S01]  /*1b2a0*/  LEA.HI.X.SX32 R17, R5, R22, 0x1, P1 ;  /* 0x0000001605117211 */ /* 0x000fe200008f0eff */
[----:B------:R2:W-:Y:S03]  /*1b2b0*/  STL.64 [R1+0x1028], R14 ;  /* 0x0010280e01007387 */ /* 0x0005e60000100a00 */
[C---:B------:R-:W-:Y:S01]  /*1b2c0*/  LEA R4, R0.reuse, R3, 0x3 ;  /* 0x0000000300047211 */ /* 0x040fe200078e18ff */
[----:B------:R3:W-:Y:S04]  /*1b2d0*/  STL.64 [R1+0x1020], R18 ;  /* 0x0010201201007387 */ /* 0x0007e80000100a00 */
[----:B------:R4:W-:Y:S01]  /*1b2e0*/  STL.64 [R1+0x1018], R16 ;  /* 0x0010181001007387 */ /* 0x0009e20000100a00 */
[----:B------:R-:W-:Y:S01]  /*1b2f0*/  IMAD R5, R0, 0x8, R4 ;  /* 0x0000000800057824 */ /* 0x000fe200078e0204 */
[----:B--2---:R-:W-:-:S02]  /*1b300*/  LEA R14, P2, R6, R12, 0x1 ;  /* 0x0000000c060e7211 */ /* 0x004fc400078408ff */
[----:B------:R-:W2:Y:S02]  /*1b310*/  S2R R21, SR_TID.X ;  /* 0x0000000000157919 */ /* 0x000ea40000002100 */
[----:B------:R-:W-:Y:S02]  /*1b320*/  LEA.HI.X.SX32 R15, R6, R22, 0x1, P2 ;  /* 0x00000016060f7211 */ /* 0x000fe400010f0eff */
[----:B------:R-:W5:Y:S01]  /*1b330*/  S2R R20, SR_TID.X ;  /* 0x0000000000147919 */ /* 0x000f620000002100 */
[CC--:B---3--:R-:W-:Y:S02]  /*1b340*/  LEA R18, P0, R7.reuse, R12.reuse, 0x1 ;  /* 0x0000000c07127211 */ /* 0x0c8fe400078008ff */
[C---:B----4-:R-:W-:Y:S01]  /*1b350*/  LEA R16, P1, R8.reuse, R12, 0x1 ;  /* 0x0000000c08107211 */ /* 0x050fe200078208ff */
[----:B------:R3:W-:Y:S01]  /*1b360*/  STL.64 [R1+0x1010], R14 ;  /* 0x0010100e01007387 */ /* 0x0007e20000100a00 */
[-C--:B------:R-:W-:Y:S02]  /*1b370*/  LEA.HI.X.SX32 R19, R7, R22.reuse, 0x1, P0 ;  /* 0x0000001607137211 */ /* 0x080fe400000f0eff */
[----:B------:R-:W-:-:S02]  /*1b380*/  LEA.HI.X.SX32 R17, R8, R22, 0x1, P1 ;  /* 0x0000001608117211 */ /* 0x000fc400008f0eff */
[C---:B------:R-:W-:Y:S01]  /*1b390*/  LEA R6, R0.reuse, R5, 0x3 ;  /* 0x0000000500067211 */ /* 0x040fe200078e18ff */
[----:B------:R4:W-:Y:S04]  /*1b3a0*/  STL.64 [R1+0x1008], R18 ;  /* 0x0010081201007387 */ /* 0x0009e80000100a00 */
[----:B------:R0:W-:Y:S01]  /*1b3b0*/  STL.64 [R1+0x1000], R16 ;  /* 0x0010001001007387 */ /* 0x0001e20000100a00 */
[----:B------:R-:W-:Y:S01]  /*1b3c0*/  IMAD R7, R0, 0x8, R6 ;  /* 0x0000000800077824 */ /* 0x000fe200078e0206 */
[----:B---3--:R-:W-:-:S04]  /*1b3d0*/  LEA R14, P2, R9, R12, 0x1 ;  /* 0x0000000c090e7211 */ /* 0x008fc800078408ff */
[----:B------:R-:W-:Y:S02]  /*1b3e0*/  LEA.HI.X.SX32 R15, R9, R22, 0x1, P2 ;  /* 0x00000016090f7211 */ /* 0x000fe400010f0eff */
[CC--:B----4-:R-:W-:Y:S02]  /*1b3f0*/  LEA R18, P0, R10.reuse, R12.reuse, 0x1 ;  /* 0x0000000c0a127211 */ /* 0x0d0fe400078008ff */
[----:B--2---:R-:W-:Y:S01]  /*1b400*/  LOP3.LUT R23, R21, 0x1c, RZ, 0xc0, !PT ;  /* 0x0000001c15177812 */ /* 0x004fe200078ec0ff */
[----:B------:R2:W-:Y:S01]  /*1b410*/  STL.64 [R1+0xff8], R14 ;  /* 0x000ff80e01007387 */ /* 0x0005e20000100a00 */
[C---:B0-----:R-:W-:Y:S02]  /*1b420*/  LEA R16, P1, R11.reuse, R12, 0x1 ;  /* 0x0000000c0b107211 */ /* 0x041fe400078208ff */
[-C--:B------:R-:W-:Y:S02]  /*1b430*/  LEA.HI.X.SX32 R19, R10, R22.reuse, 0x1, P0 ;  /* 0x000000160a137211 */ /* 0x080fe400000f0eff */
[----:B------:R-:W-:-:S02]  /*1b440*/  LEA.HI.X.SX32 R17, R11, R22, 0x1, P1 ;  /* 0x000000160b117211 */ /* 0x000fc400008f0eff */
[----:B------:R-:W-:Y:S01]  /*1b450*/  LOP3.LUT R21, R21, 0x1c, RZ, 0xc0, !PT ;  /* 0x0000001c15157812 */ /* 0x000fe200078ec0ff */
[----:B------:R1:W-:Y:S01]  /*1b460*/  STL.64 [R1+0xff0], R18 ;  /* 0x000ff01201007387 */ /* 0x0003e20000100a00 */
[----:B------:R-:W-:Y:S02]  /*1b470*/  LEA.HI R25, R23, 0xf8, RZ, 0x1e ;  /* 0x000000f817197811 */ /* 0x000fe400078ff0ff */
[----:B------:R-:W-:Y:S01]  /*1b480*/  LEA.HI R23, R21, 0xf0, RZ, 0x1e ;  /* 0x000000f015177811 */ /* 0x000fe200078ff0ff */
[----:B------:R0:W-:Y:S01]  /*1b490*/  STL.64 [R1+0xfe8], R16 ;  /* 0x000fe81001007387 */ /* 0x0001e20000100a00 */
[----:B--2---:R-:W-:Y:S02]  /*1b4a0*/  LEA R14, P2, R2, R12, 0x1 ;  /* 0x0000000c020e7211 */ /* 0x004fe400078408ff */
[----:B-----5:R-:W-:Y:S02]  /*1b4b0*/  LOP3.LUT R24, R20, 0x1c, RZ, 0xc0, !PT ;  /* 0x0000001c14187812 */ /* 0x020fe400078ec0ff */
[----:B------:R-:W-:-:S02]  /*1b4c0*/  LEA.HI.X.SX32 R15, R2, R22, 0x1, P2 ;  /* 0x00000016020f7211 */ /* 0x000fc400010f0eff */
[C---:B------:R-:W-:Y:S02]  /*1b4d0*/  LEA R2, R0.reuse, R7, 0x3 ;  /* 0x0000000700027211 */ /* 0x040fe400078e18ff */
[-C--:B------:R-:W-:Y:S01]  /*1b4e0*/  LEA R10, P2, R5, R12.reuse, 0x1 ;  /* 0x0000000c050a7211 */ /* 0x080fe200078408ff */
[----:B------:R2:W-:Y:S01]  /*1b4f0*/  STL.64 [R1+0xfe0], R14 ;  /* 0x000fe00e01007387 */ /* 0x0005e20000100a00 */
[----:B-1----:R-:W-:Y:S01]  /*1b500*/  LOP3.LUT R19, R27, 0x1c, RZ, 0xc0, !PT ;  /* 0x0000001c1b137812 */ /* 0x002fe200078ec0ff */
[----:B------:R-:W-:Y:S01]  /*1b510*/  IMAD R8, R0, 0x8, R2 ;  /* 0x0000000800087824 */ /* 0x000fe200078e0202 */
[----:B0-----:R-:W-:Y:S02]  /*1b520*/  LEA R16, P0, R3, R12, 0x1 ;  /* 0x0000000c03107211 */ /* 0x001fe400078008ff */
[-C--:B------:R-:W-:Y:S02]  /*1b530*/  LEA.HI.X.SX32 R11, R5, R22.reuse, 0x1, P2 ;  /* 0x00000016050b7211 */ /* 0x080fe400010f0eff */
[----:B------:R-:W-:-:S02]  /*1b540*/  LEA.HI.X.SX32 R17, R3, R22, 0x1, P0 ;  /* 0x0000001603117211 */ /* 0x000fc400000f0eff */
[----:B------:R-:W-:Y:S02]  /*1b550*/  LEA R3, R0, R8, 0x3 ;  /* 0x0000000800037211 */ /* 0x000fe400078e18ff */
[----:B------:R-:W-:Y:S01]  /*1b560*/  MOV R5, 0xff800000 ;  /* 0xff80000000057802 */ /* 0x000fe20000000f00 */
[----:B------:R0:W-:Y:S01]  /*1b570*/  STL.64 [R1+0xfd8], R16 ;  /* 0x000fd81001007387 */ /* 0x0001e20000100a00 */
[C---:B--2---:R-:W-:Y:S02]  /*1b580*/  LEA R14, P1, R4.reuse, R12, 0x1 ;  /* 0x0000000c040e7211 */ /* 0x044fe400078208ff */
[----:B------:R-:W-:Y:S02]  /*1b590*/  LEA.HI R21, R21, 0xe8, RZ, 0x1e ;  /* 0x000000e815157811 */ /* 0x000fe400078ff0ff */
[----:B------:R-:W-:Y:S01]  /*1b5a0*/  LEA.HI.X.SX32 R15, R4, R22, 0x1, P1 ;  /* 0x00000016040f7211 */ /* 0x000fe200008f0eff */
[----:B------:R-:W-:Y:S01]  /*1b5b0*/  IMAD R4, R0, 0x8, R3 ;  /* 0x0000000800047824 */ /* 0x000fe200078e0203 */
[----:B------:R-:W-:-:S02]  /*1b5c0*/  LOP3.LUT R20, R20, 0x1c, RZ, 0xc0, !PT ;  /* 0x0000001c14147812 */ /* 0x000fc400078ec0ff */
[----:B------:R-:W-:Y:S01]  /*1b5d0*/  LOP3.LUT R27, R27, 0xff, RZ, 0xc0, !PT ;  /* 0x000000ff1b1b7812 */ /* 0x000fe200078ec0ff */
[----:B------:R1:W-:Y:S01]  /*1b5e0*/  STL.64 [R1+0xfd0], R14 ;  /* 0x000fd00e01007387 */ /* 0x0003e20000100a00 */
[----:B------:R-:W-:Y:S02]  /*1b5f0*/  LEA R0, R0, R4, 0x3 ;  /* 0x0000000400007211 */ /* 0x000fe400078e18ff */
[C---:B0-----:R-:W-:Y:S01]  /*1b600*/  LEA R16, P0, R6.reuse, R12, 0x1 ;  /* 0x0000000c06107211 */ /* 0x041fe200078008ff */
[----:B------:R0:W-:Y:S01]  /*1b610*/  STL.64 [R1+0xfc8], R10 ;  /* 0x000fc80a01007387 */ /* 0x0001e20000100a00 */
[----:B------:R-:W-:Y:S02]  /*1b620*/  IMAD.SHL.U32 R27, R27, 0x2, RZ ;  /* 0x000000021b1b7824 */ /* 0x000fe400078e00ff */
[----:B------:R-:W-:Y:S02]  /*1b630*/  LEA.HI.X.SX32 R17, R6, R22, 0x1, P0 ;  /* 0x0000001606117211 */ /* 0x000fe400000f0eff */
[----:B------:R-:W-:-:S02]  /*1b640*/  LEA R6, P3, R0, R12, 0x1 ;  /* 0x0000000c00067211 */ /* 0x000fc400078608ff */
[CC--:B-1----:R-:W-:Y:S01]  /*1b650*/  LEA R14, P1, R7.reuse, R12.reuse, 0x1 ;  /* 0x0000000c070e7211 */ /* 0x0c2fe200078208ff */
[----:B------:R1:W-:Y:S01]  /*1b660*/  STL.64 [R1+0xfc0], R16 ;  /* 0x000fc01001007387 */ /* 0x0003e20000100a00 */
[C---:B0-----:R-:W-:Y:S02]  /*1b670*/  LEA R10, P2, R2.reuse, R12, 0x1 ;  /* 0x0000000c020a7211 */ /* 0x041fe400078408ff */
[-C--:B------:R-:W-:Y:S02]  /*1b680*/  LEA.HI.X.SX32 R15, R7, R22.reuse, 0x1, P1 ;  /* 0x00000016070f7211 */ /* 0x080fe400008f0eff */
[-C--:B------:R-:W-:Y:S02]  /*1b690*/  LEA.HI.X.SX32 R11, R2, R22.reuse, 0x1, P2 ;  /* 0x00000016020b7211 */ /* 0x080fe400010f0eff */
[----:B------:R-:W-:Y:S01]  /*1b6a0*/  LEA.HI.X.SX32 R7, R0, R22, 0x1, P3 ;  /* 0x0000001600077211 */ /* 0x000fe200018f0eff */
[----:B------:R0:W-:Y:S01]  /*1b6b0*/  STL.64 [R1+0xfb8], R14 ;  /* 0x000fb80e01007387 */ /* 0x0001e20000100a00 */
[----:B------:R-:W-:-:S02]  /*1b6c0*/  MOV R0, c[0x0][0x1a4] ;  /* 0x0000690000007a02 */ /* 0x000fc40000000f00 */
[C---:B-1----:R-:W-:Y:S01]  /*1b6d0*/  LEA R16, P0, R8.reuse, R12, 0x1 ;  /* 0x0000000c08107211 */ /* 0x042fe200078008ff */
[----:B------:R1:W-:Y:S01]  /*1b6e0*/  STL.64 [R1+0xfb0], R10 ;  /* 0x000fb00a01007387 */ /* 0x0003e20000100a00 */
[----:B------:R-:W-:Y:S02]  /*1b6f0*/  SHF.R.U32.HI R2, RZ, 0x2, R28 ;  /* 0x00000002ff027819 */ /* 0x000fe4000001161c */
[----:B------:R-:W-:Y:S02]  /*1b700*/  LEA.HI.X.SX32 R17, R8, R22, 0x1, P0 ;  /* 0x0000001608117211 */ /* 0x000fe400000f0eff */
[----:B0-----:R-:W-:-:S03]  /*1b710*/  LEA R14, P1, R3, R12, 0x1 ;  /* 0x0000000c030e7211 */ /* 0x001fc600078208ff */
[----:B------:R-:W-:Y:S01]  /*1b720*/  STL.64 [R1+0xfa8], R16 ;  /* 0x000fa81001007387 */ /* 0x000fe20000100a00 */
[----:B------:R-:W-:Y:S01]  /*1b730*/  IMAD R9, R0, 0x9, RZ ;  /* 0x0000000900097824 */ /* 0x000fe200078e02ff */
[----:B------:R-:W-:Y:S02]  /*1b740*/  LOP3.LUT R28, R28, 0xff, RZ, 0xc0, !PT ;  /* 0x000000ff1c1c7812 */ /* 0x000fe400078ec0ff */
[C---:B-1----:R-:W-:Y:S02]  /*1b750*/  LEA R10, P2, R4.reuse, R12, 0x1 ;  /* 0x0000000c040a7211 */ /* 0x042fe400078408ff */
[-C--:B------:R-:W-:Y:S02]  /*1b760*/  LEA.HI.X.SX32 R15, R3, R22.reuse, 0x1, P1 ;  /* 0x00000016030f7211 */ /* 0x080fe400008f0eff */
[----:B------:R-:W-:Y:S01]  /*1b770*/  LEA.HI.X.SX32 R11, R4, R22, 0x1, P2 ;  /* 0x00000016040b7211 */ /* 0x000fe200010f0eff */
[----:B------:R-:W-:Y:S01]  /*1b780*/  IMAD.MOV.U32 R4, RZ, RZ, 0x3f800000 ;  /* 0x3f800000ff047424 */ /* 0x000fe200078e00ff */
[----:B------:R-:W-:Y:S01]  /*1b790*/  LEA.HI R3, R19, R29, RZ, 0x1e ;  /* 0x0000001d13037211 */ /* 0x000fe200078ff0ff */
[----:B------:R-:W-:Y:S01]  /*1b7a0*/  STL.64 [R1+0xfa0], R14 ;  /* 0x000fa00e01007387 */ /* 0x000fe20000100a00 */
[----:B------:R-:W-:Y:S01]  /*1b7b0*/  MOV R3, 0xff800000 ;  /* 0xff80000000037802 */ /* 0x000fe20000000f00 */
[----:B------:R-:W-:Y:S01]  /*1b7c0*/  IMAD.SHL.U32 R8, R0, 0x8, RZ ;  /* 0x0000000800087824 */ /* 0x000fe200078e00ff */
[----:B------:R-:W-:Y:S01]  /*1b7d0*/  ISETP.LT.U32.AND P6, PT, R28, 0x80, !P5 ;  /* 0x000000801c00780c */ /* 0x000fe20006fc1070 */
[----:B------:R-:W-:Y:S04]  /*1b7e0*/  STL.64 [R1+0xf98], R10 ;  /* 0x000f980a01007387 */ /* 0x000fe80000100a00 */
[----:B------:R-:W-:Y:S04]  /*1b7f0*/  STL.64 [R1+0xf90], R6 ;  /* 0x000f900601007387 */ /* 0x000fe80000100a00 */
[----:B------:R0:W-:Y:S04]  /*1b800*/  STL [R1+0xe8c], R4 ;  /* 0x000e8c0401007387 */ /* 0x0001e80000100800 */
[----:B------:R-:W-:Y:S04]  /*1b810*/  STL [R1+0xb30], RZ ;  /* 0x000b30ff01007387 */ /* 0x000fe80000100800 */
[----:B------:R-:W-:Y:S01]  /*1b820*/  STL [R1+0x1d0], R3 ;  /* 0x0001d00301007387 */ /* 0x000fe20000100800 */
[----:B0-----:R-:W-:-:S03]  /*1b830*/  IMAD.MOV.U32 R4, RZ, RZ, -0x800000 ;  /* 0xff800000ff047424 */ /* 0x001fc600078e00ff */
[----:B------:R-:W-:Y:S04]  /*1b840*/  STL [R1+0x3a4], RZ ;  /* 0x0003a4ff01007387 */ /* 0x000fe80000100800 */
[----:B------:R-:W-:Y:S04]  /*1b850*/  STL [R1+0x1d4], R4 ;  /* 0x0001d40401007387 */ /* 0x000fe80000100800 */
        /* <DEDUP_REMOVED lines=27> */
[----:B------:R0:W-:Y:S04]  /*1ba10*/  STL [R1+0xe80], R3 ;  /* 0x000e800301007387 */ /* 0x0001e80000100800 */
[----:B------:R1:W-:Y:S04]  /*1ba20*/  STL [R1+0xe84], R5 ;  /* 0x000e840501007387 */ /* 0x0003e80000100800 */
[----:B------:R2:W-:Y:S01]  /*1ba30*/  STL [R1+0xe88], R4 ;  /* 0x000e880401007387 */ /* 0x0005e20000100800 */
[----:B0-----:R-:W-:Y:S01]  /*1ba40*/  IMAD.MOV.U32 R3, RZ, RZ, 0x3f800000 ;  /* 0x3f800000ff037424 */ /* 0x001fe200078e00ff */
[----:B-1----:R-:W-:-:S04]  /*1ba50*/  MOV R5, 0x3f800000 ;  /* 0x3f80000000057802 */ /* 0x002fc80000000f00 */
[----:B------:R-:W-:Y:S01]  /*1ba60*/  STL [R1+0xe90], R3 ;  /* 0x000e900301007387 */ /* 0x000fe20000100800 */
[----:B--2---:R-:W-:-:S03]  /*1ba70*/  IMAD.MOV.U32 R4, RZ, RZ, 0x3f800000 ;  /* 0x3f800000ff047424 */ /* 0x004fc600078e00ff */
        /* <DEDUP_REMOVED lines=29> */
[----:B------:R-:W-:Y:S04]  /*1bc50*/  STL [R1+0x4c0], RZ ;  /* 0x0004c0ff01007387 */ /* 0x000fe80000100800 */
[----:B------:R1:W-:Y:S01]  /*1bc60*/  STL [R1+0xf88], R3 ;  /* 0x000f880301007387 */ /* 0x0003e20000100800 */
[----:B0-----:R-:W-:-:S03]  /*1bc70*/  IADD3 R4, R29, R25, RZ ;  /* 0x000000191d047210 */ /* 0x001fc60007ffe0ff */
[----:B------:R-:W-:Y:S01]  /*1bc80*/  STL [R1+0x4c4], RZ ;  /* 0x0004c4ff01007387 */ /* 0x000fe20000100800 */
[----:B------:R-:W-:-:S03]  /*1bc90*/  LEA.HI R25, R24, 0xd8, RZ, 0x1e ;  /* 0x000000d818197811 */ /* 0x000fc600078ff0ff */
[----:B------:R-:W-:Y:S01]  /*1bca0*/  STL [R1+0x4c8], RZ ;  /* 0x0004c8ff01007387 */ /* 0x000fe20000100800 */
[C---:B------:R-:W-:Y:S01]  /*1bcb0*/  IADD3 R4, R29.reuse, R25, RZ ;  /* 0x000000191d047210 */ /* 0x040fe20007ffe0ff */
[C---:B-1----:R-:W-:Y:S01]  /*1bcc0*/  IMAD.IADD R3, R29.reuse, 0x1, R23 ;  /* 0x000000011d037824 */ /* 0x042fe200078e0217 */
[----:B------:R-:W-:Y:S01]  /*1bcd0*/  LEA.HI R23, R24, 0xe0, RZ, 0x1e ;  /* 0x000000e018177811 */ /* 0x000fe200078ff0ff */
[----:B------:R-:W-:Y:S01]  /*1bce0*/  STL [R1+0x4cc], RZ ;  /* 0x0004ccff01007387 */ /* 0x000fe20000100800 */
[C---:B------:R-:W-:Y:S02]  /*1bcf0*/  IADD3 R3, R29.reuse, R21, RZ ;  /* 0x000000151d037210 */ /* 0x040fe40007ffe0ff */
[C---:B------:R-:W-:Y:S01]  /*1bd00*/  LEA.HI R24, R20.reuse, 0xd0, RZ, 0x1e ;  /* 0x000000d014187811 */ /* 0x040fe200078ff0ff */
[----:B------:R-:W-:Y:S01]  /*1bd10*/  STL [R1+0x520], RZ ;  /* 0x000520ff01007387 */ /* 0x000fe20000100800 */
[----:B------:R-:W-:Y:S01]  /*1bd20*/  IMAD.IADD R3, R29, 0x1, R23 ;  /* 0x000000011d037824 */ /* 0x000fe200078e0217 */
[----:B------:R-:W-:-:S02]  /*1bd30*/  LEA.HI R20, R20, 0xc8, RZ, 0x1e ;  /* 0x000000c814147811 */ /* 0x000fc400078ff0ff */
[----:B------:R-:W-:Y:S01]  /*1bd40*/  STL [R1+0x524], RZ ;  /* 0x000524ff01007387 */ /* 0x000fe20000100800 */
[C---:B------:R-:W-:Y:S01]  /*1bd50*/  IMAD.IADD R3, R29.reuse, 0x1, R24 ;  /* 0x000000011d037824 */ /* 0x040fe200078e0218 */
[----:B------:R-:W-:Y:S02]  /*1bd60*/  IADD3 R3, R29, R20, RZ ;  /* 0x000000141d037210 */ /* 0x000fe40007ffe0ff */
[----:B------:R-:W-:Y:S04]  /*1bd70*/  STL [R1+0x528], RZ ;  /* 0x000528ff01007387 */ /* 0x000fe80000100800 */
        /* <DEDUP_REMOVED lines=379> */
[----:B------:R-:W0:Y:S04]  /*1d530*/  S2R R23, SR_TID.X ;  /* 0x0000000000177919 */ /* 0x000e280000002100 */
[----:B------:R-:W-:Y:S04]  /*1d540*/  STL [R1+0xc88], RZ ;  /* 0x000c88ff01007387 */ /* 0x000fe80000100800 */
[----:B------:R-:W-:Y:S04]  /*1d550*/  STL [R1+0xc8c], RZ ;  /* 0x000c8cff01007387 */ /* 0x000fe80000100800 */
[----:B------:R-:W-:Y:S04]  /*1d560*/  STL [R1+0xc70], RZ ;  /* 0x000c70ff01007387 */ /* 0x000fe80000100800 */
[----:B------:R-:W-:Y:S04]  /*1d570*/  STL [R1+0xc74], RZ ;  /* 0x000c74ff01007387 */ /* 0x000fe80000100800 */
[----:B------:R-:W-:Y:S04]  /*1d580*/  STL [R1+0xc78], RZ ;  /* 0x000c78ff01007387 */ /* 0x000fe80000100800 */
[----:B------:R-:W1:Y:S01]  /*1d590*/  S2R R21, SR_TID.X ;  /* 0x0000000000157919 */ /* 0x000e620000002100 */
[----:B0-----:R-:W-:-:S03]  /*1d5a0*/  LOP3.LUT R23, R23, 0x1c, RZ, 0xc0, !PT ;  /* 0x0000001c17177812 */ /* 0x001fc600078ec0ff */
[----:B------:R-:W-:Y:S01]  /*1d5b0*/  STL [R1+0xc7c], RZ ;  /* 0x000c7cff01007387 */ /* 0x000fe20000100800 */
[C---:B------:R-:W-:Y:S02]  /*1d5c0*/  LEA.HI R25, R23.reuse, 0xb8, RZ, 0x1e ;  /* 0x000000b817197811 */ /* 0x040fe400078ff0ff */
[----:B------:R-:W-:Y:S01]  /*1d5d0*/  LEA.HI R26, R23, 0xc0, RZ, 0x1e ;  /* 0x000000c0171a7811 */ /* 0x000fe200078ff0ff */
[----:B------:R-:W-:Y:S01]  /*1d5e0*/  STL [R1+0xc60], RZ ;  /* 0x000c60ff01007387 */ /* 0x000fe20000100800 */
[----:B------:R-:W-:-:S03]  /*1d5f0*/  IADD3 R4, R29, R25, RZ ;  /* 0x000000191d047210 */ /* 0x000fc60007ffe0ff */
[----:B------:R-:W-:Y:S01]  /*1d600*/  STL [R1+0xc64], RZ ;  /* 0x000c64ff01007387 */ /* 0x000fe20000100800 */
[----:B------:R-:W-:-:S03]  /*1d610*/  IMAD.IADD R3, R29, 0x1, R26 ;  /* 0x000000011d037824 */ /* 0x000fc600078e021a */
[----:B------:R-:W-:Y:S04]  /*1d620*/  STL [R1+0xc68], RZ ;  /* 0x000c68ff01007387 */ /* 0x000fe80000100800 */
[----:B------:R-:W-:Y:S04]  /*1d630*/  STL [R1+0xc6c], RZ ;  /* 0x000c6cff01007387 */ /* 0x000fe80000100800 */
[----:B------:R-:W-:Y:S01]  /*1d640*/  STL [R1+0xc50], RZ ;  /* 0x000c50ff01007387 */ /* 0x000fe20000100800 */
[C---:B-1----:R-:W-:Y:S02]  /*1d650*/  LOP3.LUT R24, R21.reuse, 0x1c, RZ, 0xc0, !PT ;  /* 0x0000001c15187812 */ /* 0x042fe400078ec0ff */
[----:B------:R-:W-:Y:S01]  /*1d660*/  LOP3.LUT R23, R21, 0x1c, RZ, 0xc0, !PT ;  /* 0x0000001c15177812 */ /* 0x000fe200078ec0ff */
[----:B------:R-:W-:Y:S01]  /*1d670*/  STL [R1+0xc54], RZ ;  /* 0x000c54ff01007387 */ /* 0x000fe20000100800 */
[----:B------:R-:W-:-:S02]  /*1d680*/  LEA.HI R21, R24, 0xb0, RZ, 0x1e ;  /* 0x000000b018157811 */ /* 0x000fc400078ff0ff */
[----:B------:R-:W-:Y:S01]  /*1d690*/  LEA.HI R25, R24, 0xa8, RZ, 0x1e ;  /* 0x000000a818197811 */ /* 0x000fe200078ff0ff */
[----:B------:R-:W-:Y:S01]  /*1d6a0*/  STL [R1+0xc58], RZ ;  /* 0x000c58ff01007387 */ /* 0x000fe20000100800 */
[----:B------:R-:W-:Y:S01]  /*1d6b0*/  LEA.HI R24, R23, 0xa0, RZ, 0x1e ;  /* 0x000000a017187811 */ /* 0x000fe200078ff0ff */
[----:B------:R-:W-:Y:S01]  /*1d6c0*/  IMAD.IADD R3, R29, 0x1, R21 ;  /* 0x000000011d037824 */ /* 0x000fe200078e0215 */
[----:B------:R-:W-:Y:S01]  /*1d6d0*/  LEA.HI R23, R23, 0x98, RZ, 0x1e ;  /* 0x0000009817177811 */ /* 0x000fe200078ff0ff */
[----:B------:R-:W-:Y:S01]  /*1d6e0*/  STL [R1+0xc5c], RZ ;  /* 0x000c5cff01007387 */ /* 0x000fe20000100800 */
[C---:B------:R-:W-:Y:S01]  /*1d6f0*/  IADD3 R4, R29.reuse, R25, RZ ;  /* 0x000000191d047210 */ /* 0x040fe20007ffe0ff */
[C---:B------:R-:W-:Y:S01]  /*1d700*/  IMAD.IADD R3, R29.reuse, 0x1, R24 ;  /* 0x000000011d037824 */ /* 0x040fe200078e0218 */
[----:B------:R-:W-:Y:S01]  /*1d710*/  IADD3 R3, R29, R23, RZ ;  /* 0x000000171d037210 */ /* 0x000fe20007ffe0ff */
        /* <DEDUP_REMOVED lines=17> */
[----:B------:R-:W-:Y:S01]  /*1d830*/  STL [R1+0xd00], RZ ;  /* 0x000d00ff01007387 */ /* 0x000fe20000100800 */
[----:B0-----:R-:W-:-:S02]  /*1d840*/  LOP3.LUT R21, R20, 0x1c, RZ, 0xc0, !PT ;  /* 0x0000001c14157812 */ /* 0x001fc400078ec0ff */
[----:B------:R-:W-:Y:S01]  /*1d850*/  LOP3.LUT R20, R20, 0x1c, RZ, 0xc0, !PT ;  /* 0x0000001c14147812 */ /* 0x000fe200078ec0ff */
[----:B------:R-:W-:Y:S01]  /*1d860*/  STL [R1+0xd04], RZ ;  /* 0x000d04ff01007387 */ /* 0x000fe20000100800 */
[C---:B------:R-:W-:Y:S02]  /*1d870*/  LEA.HI R24, R21.reuse, 0x90, RZ, 0x1e ;  /* 0x0000009015187811 */ /* 0x040fe400078ff0ff */
[----:B------:R-:W-:Y:S01]  /*1d880*/  LEA.HI R21, R21, 0x88, RZ, 0x1e ;  /* 0x0000008815157811 */ /* 0x000fe200078ff0ff */
[----:B------:R-:W-:Y:S02]  /*1d890*/  STL [R1+0xd08], RZ ;  /* 0x000d08ff01007387 */ /* 0x000fe40000100800 */
[C---:B------:R-:W-:Y:S01]  /*1d8a0*/  IMAD.IADD R4, R29.reuse, 0x1, R24 ;  /* 0x000000011d047824 */ /* 0x040fe200078e0218 */
[----:B------:R-:W-:Y:S01]  /*1d8b0*/  LEA.HI R24, R20, 0x80, RZ, 0x1e ;  /* 0x0000008014187811 */ /* 0x000fe200078ff0ff */
[----:B------:R-:W-:Y:S01]  /*1d8c0*/  STL [R1+0xd0c], RZ ;  /* 0x000d0cff01007387 */ /* 0x000fe20000100800 */
[----:B------:R-:W-:-:S02]  /*1d8d0*/  IADD3 R3, R29, R21, RZ ;  /* 0x000000151d037210 */ /* 0x000fc40007ffe0ff */
[----:B------:R-:W-:Y:S01]  /*1d8e0*/  LEA.HI R21, R20, 0x78, RZ, 0x1e ;  /* 0x0000007814157811 */ /* 0x000fe200078ff0ff */
[----:B------:R-:W-:Y:S01]  /*1d8f0*/  STL [R1+0xcf0], RZ ;  /* 0x000cf0ff01007387 */ /* 0x000fe20000100800 */
[C---:B------:R-:W-:Y:S02]  /*1d900*/  IMAD.IADD R4, R29.reuse, 0x1, R24 ;  /* 0x000000011d047824 */ /* 0x040fe400078e0218 */
[----:B------:R-:W-:Y:S01]  /*1d910*/  IADD3 R3, R29, R21, RZ ;  /* 0x000000151d037210 */ /* 0x000fe20007ffe0ff */
        /* <DEDUP_REMOVED lines=16> */
[----:B------:R-:W-:Y:S02]  /*1da20*/  LEA.HI R21, R24, 0x68, RZ, 0x1e ;  /* 0x0000006818157811 */ /* 0x000fe400078ff0ff */
[----:B------:R-:W-:Y:S01]  /*1da30*/  LEA.HI R25, R20, 0x70, RZ, 0x1e ;  /* 0x0000007014197811 */ /* 0x000fe200078ff0ff */
[----:B------:R-:W-:Y:S01]  /*1da40*/  STL [R1+0xcc8], RZ ;  /* 0x000cc8ff01007387 */ /* 0x000fe20000100800 */
[----:B------:R-:W-:Y:S02]  /*1da50*/  IADD3 R4, R29, R21, RZ ;  /* 0x000000151d047210 */ /* 0x000fe40007ffe0ff */
[----:B------:R-:W-:Y:S01]  /*1da60*/  LEA.HI R24, R24, 0x60, RZ, 0x1e ;  /* 0x0000006018187811 */ /* 0x000fe200078ff0ff */
[----:B------:R-:W-:Y:S01]  /*1da70*/  STL [R1+0xccc], RZ ;  /* 0x000cccff01007387 */ /* 0x000fe20000100800 */
[----:B------:R-:W-:Y:S01]  /*1da80*/  LOP3.LUT R23, R23, 0x1c, RZ, 0xc0, !PT ;  /* 0x0000001c17177812 */ /* 0x000fe200078ec0ff */
[----:B------:R-:W-:-:S02]  /*1da90*/  IMAD.IADD R3, R29, 0x1, R25 ;  /* 0x000000011d037824 */ /* 0x000fc400078e0219 */
[----:B------:R-:W-:Y:S01]  /*1daa0*/  STL [R1+0xcb0], RZ ;  /* 0x000cb0ff01007387 */ /* 0x000fe20000100800 */
[----:B------:R-:W-:Y:S01]  /*1dab0*/  IMAD.IADD R3, R29, 0x1, R24 ;  /* 0x000000011d037824 */ /* 0x000fe200078e0218 */
[C---:B------:R-:W-:Y:S02]  /*1dac0*/  LEA.HI R24, R23.reuse, 0x50, RZ, 0x1e ;  /* 0x0000005017187811 */ /* 0x040fe400078ff0ff */
[----:B------:R-:W-:Y:S01]  /*1dad0*/  STL [R1+0xcb4], RZ ;  /* 0x000cb4ff01007387 */ /* 0x000fe20000100800 */
[----:B------:R-:W-:Y:S02]  /*1dae0*/  LEA.HI R25, R23, 0x58, RZ, 0x1e ;  /* 0x0000005817197811 */ /* 0x000fe400078ff0ff */
[C---:B------:R-:W-:Y:S01]  /*1daf0*/  IMAD.IADD R3, R29.reuse, 0x1, R24 ;  /* 0x000000011d037824 */ /* 0x040fe200078e0218 */
[----:B------:R-:W-:Y:S01]  /*1db00*/  STL [R1+0xcb8], RZ ;  /* 0x000cb8ff01007387 */ /* 0x000fe20000100800 */
[----:B------:R-:W-:-:S03]  /*1db10*/  IADD3 R4, R29, R25, RZ ;  /* 0x000000191d047210 */ /* 0x000fc60007ffe0ff */
        /* <DEDUP_REMOVED lines=25> */
[----:B------:R-:W1:Y:S04]  /*1dcb0*/  S2R R20, SR_TID.X ;  /* 0x0000000000147919 */ /* 0x000e680000002100 */
[----:B------:R-:W-:Y:S04]  /*1dcc0*/  STL [R1+0xd5c], RZ ;  /* 0x000d5cff01007387 */ /* 0x000fe80000100800 */
[----:B------:R-:W-:Y:S04]  /*1dcd0*/  STL [R1+0xd60], RZ ;  /* 0x000d60ff01007387 */ /* 0x000fe80000100800 */
[----:B------:R-:W-:Y:S01]  /*1dce0*/  STL [R1+0xd64], RZ ;  /* 0x000d64ff01007387 */ /* 0x000fe20000100800 */
[----:B0-----:R-:W-:-:S03]  /*1dcf0*/  LOP3.LUT R21, R21, 0x1c, RZ, 0xc0, !PT ;  /* 0x0000001c15157812 */ /* 0x001fc600078ec0ff */
[----:B------:R-:W-:Y:S01]  /*1dd00*/  STL [R1+0xd68], RZ ;  /* 0x000d68ff01007387 */ /* 0x000fe20000100800 */
[C---:B------:R-:W-:Y:S02]  /*1dd10*/  LEA.HI R24, R21.reuse, 0x40, RZ, 0x1e ;  /* 0x0000004015187811 */ /* 0x040fe400078ff0ff */
[----:B------:R-:W-:Y:S01]  /*1dd20*/  LEA.HI R25, R21, 0x48, RZ, 0x1e ;  /* 0x0000004815197811 */ /* 0x000fe200078ff0ff */
[----:B------:R-:W-:Y:S02]  /*1dd30*/  STL [R1+0xd6c], RZ ;  /* 0x000d6cff01007387 */ /* 0x000fe40000100800 */
[C---:B------:R-:W-:Y:S01]  /*1dd40*/  IMAD.IADD R4, R29.reuse, 0x1, R24 ;  /* 0x000000011d047824 */ /* 0x040fe200078e0218 */
[----:B------:R-:W-:Y:S01]  /*1dd50*/  IADD3 R3, R29, R25, RZ ;  /* 0x000000191d037210 */ /* 0x000fe20007ffe0ff */
[----:B------:R-:W-:Y:S01]  /*1dd60*/  STL [R1+0xd70], RZ ;  /* 0x000d70ff01007387 */ /* 0x000fe20000100800 */
[C---:B-1----:R-:W-:Y:S02]  /*1dd70*/  LOP3.LUT R23, R20.reuse, 0x1c, RZ, 0xc0, !PT ;  /* 0x0000001c14177812 */ /* 0x042fe400078ec0ff */
[----:B------:R-:W-:Y:S01]  /*1dd80*/  LOP3.LUT R20, R20, 0x1c, RZ, 0xc0, !PT ;  /* 0x0000001c14147812 */ /* 0x000fe200078ec0ff */
[----:B------:R-:W-:Y:S01]  /*1dd90*/  STL [R1+0xd74], RZ ;  /* 0x000d74ff01007387 */ /* 0x000fe20000100800 */
[----:B------:R-:W-:-:S02]  /*1dda0*/  LEA.HI R21, R23, 0x38, RZ, 0x1e ;  /* 0x0000003817157811 */ /* 0x000fc400078ff0ff */
[----:B------:R-:W-:Y:S01]  /*1ddb0*/  LEA.HI R24, R23, 0x30, RZ, 0x1e ;  /* 0x0000003017187811 */ /* 0x000fe200078ff0ff */
[----:B------:R-:W-:Y:S01]  /*1ddc0*/  STL [R1+0xd78], RZ ;  /* 0x000d78ff01007387 */ /* 0x000fe20000100800 */
[C---:B------:R-:W-:Y:S02]  /*1ddd0*/  IADD3 R3, R29.reuse, R21, RZ ;  /* 0x000000151d037210 */ /* 0x040fe40007ffe0ff */
[C---:B------:R-:W-:Y:S01]  /*1dde0*/  LEA.HI R23, R20.reuse, 0x28, RZ, 0x1e ;  /* 0x0000002814177811 */ /* 0x040fe200078ff0ff */
[----:B------:R-:W-:Y:S01]  /*1ddf0*/  STL [R1+0xd7c], RZ ;  /* 0x000d7cff01007387 */ /* 0x000fe20000100800 */
[C---:B------:R-:W-:Y:S01]  /*1de00*/  LEA.HI R21, R20.reuse, 0x20, RZ, 0x1e ;  /* 0x0000002014157811 */ /* 0x040fe200078ff0ff */
[C---:B------:R-:W-:Y:S01]  /*1de10*/  IMAD.IADD R4, R29.reuse, 0x1, R24 ;  /* 0x000000011d047824 */ /* 0x040fe200078e0218 */
[----:B------:R-:W-:Y:S01]  /*1de20*/  LEA.HI R20, R20, 0x18, RZ, 0x1e ;  /* 0x0000001814147811 */ /* 0x000fe200078ff0ff */
[----:B------:R-:W-:Y:S01]  /*1de30*/  STL [R1+0xd90], RZ ;  /* 0x000d90ff01007387 */ /* 0x000fe20000100800 */
[C---:B------:R-:W-:Y:S01]  /*1de40*/  IADD3 R3, R29.reuse, R23, RZ ;  /* 0x000000171d037210 */ /* 0x040fe20007ffe0ff */
[C---:B------:R-:W-:Y:S01]  /*1de50*/  IMAD.IADD R4, R29.reuse, 0x1, R21 ;  /* 0x000000011d047824 */ /* 0x040fe200078e0215 */
[----:B------:R-:W-:Y:S01]  /*1de60*/  IADD3 R3, R29, R20, RZ ;  /* 0x000000141d037210 */ /* 0x000fe20007ffe0ff */
[----:B------:R-:W-:Y:S01]  /*1de70*/  STL [R1+0xd94], RZ ;  /* 0x000d94ff01007387 */ /* 0x000fe20000100800 */
[----:B------:R-:W-:-:S02]  /*1de80*/  LEA.HI R20, R19, 0x10, RZ, 0x1e ;  /* 0x0000001013147811 */ /* 0x000fc400078ff0ff */
[----:B------:R-:W-:Y:S01]  /*1de90*/  LEA.HI R19, R19, 0x8, RZ, 0x1e ;  /* 0x0000000813137811 */ /* 0x000fe200078ff0ff */
[----:B------:R-:W-:Y:S01]  /*1dea0*/  STL [R1+0xd98], RZ ;  /* 0x000d98ff01007387 */ /* 0x000fe20000100800 */
[----:B------:R-:W-:Y:S02]  /*1deb0*/  IADD3 R5, R29, R20, RZ ;  /* 0x000000141d057210 */ /* 0x000fe40007ffe0ff */
[----:B------:R-:W-:Y:S01]  /*1dec0*/  LOP3.LUT R3, R27, 0x30, R2, 0x78, !PT ;  /* 0x000000301b037812 */ /* 0x000fe200078e7802 */
[----:B------:R-:W-:Y:S01]  /*1ded0*/  STL [R1+0xd9c], RZ ;  /* 0x000d9cff01007387 */ /* 0x000fe20000100800 */
[----:B------:R-:W-:-:S03]  /*1dee0*/  IMAD.IADD R4, R29, 0x1, R19 ;  /* 0x000000011d047824 */ /* 0x000fc600078e0213 */
        /* <DEDUP_REMOVED lines=28> */
[----:B------:R-:W-:Y:S01]  /*1e0b0*/  STL [R1+0xe10], RZ ;  /* 0x000e10ff01007387 */ /* 0x000fe20000100800 */
[----:B------:R-:W-:-:S03]  /*1e0c0*/  SHF.L.U32 R4, R0, 0x2, RZ ;  /* 0x0000000200047819 */ /* 0x000fc600000006ff */
[----:B------:R-:W-:Y:S01]  /*1e0d0*/  STL [R1+0xe14], RZ ;  /* 0x000e14ff01007387 */ /* 0x000fe20000100800 */
[----:B------:R-:W-:-:S03]  /*1e0e0*/  IMAD R5, R0, 0x5, RZ ;  /* 0x0000000500057824 */ /* 0x000fc600078e02ff */
[----:B------:R-:W-:Y:S04]  /*1e0f0*/  STL [R1+0xe18], RZ ;  /* 0x000e18ff01007387 */ /* 0x000fe80000100800 */
[----:B------:R-:W-:Y:S04]  /*1e100*/  STL [R1+0xe1c], RZ ;  /* 0x000e1cff01007387 */ /* 0x000fe80000100800 */
[----:B------:R-:W-:Y:S04]  /*1e110*/  STL [R1+0xdf0], RZ ;  /* 0x000df0ff01007387 */ /* 0x000fe80000100800 */
[----:B------:R-:W-:Y:S04]  /*1e120*/  STL [R1+0xdf4], RZ ;  /* 0x000df4ff01007387 */ /* 0x000fe80000100800 */
[----:B------:R-:W-:Y:S04]  /*1e130*/  STL [R1+0xdf8], RZ ;  /* 0x000df8ff01007387 */ /* 0x000fe80000100800 */
[----:B------:R-:W-:Y:S04]  /*1e140*/  STL [R1+0xdfc], RZ ;  /* 0x000dfcff01007387 */ /* 0x000fe80000100800 */
[----:B------:R-:W2:Y:S01]  /*1e150*/  LDL.LU R2, [R1+0xc] ;  /* 0x00000c0001027983 */ /* 0x000ea20000300800 */
[----:B------:R-:W-:-:S02]  /*1e160*/  IMAD R10, R0, 0xa, RZ ;  /* 0x0000000a000a7824 */ /* 0x000fc400078e02ff */
[C---:B------:R-:W-:Y:S01]  /*1e170*/  IMAD R11, R0.reuse, 0xb, RZ ;  /* 0x0000000b000b7824 */ /* 0x040fe200078e02ff */
[----:B------:R0:W-:Y:S01]  /*1e180*/  STL.64 [R1+0x14c8], R4 ;  /* 0x0014c80401007387 */ /* 0x0001e20000100a00 */
[----:B------:R-:W-:-:S03]  /*1e190*/  IMAD R3, R0, 0x3, RZ ;  /* 0x0000000300037824 */ /* 0x000fc600078e02ff */
[----:B0-----:R-:W3:Y:S01]  /*1e1a0*/  LDL R5, [R1+0x3a0] ;  /* 0x0003a00001057983 */ /* 0x001ee20000100800 */
[C---:B------:R-:W-:Y:S02]  /*1e1b0*/  IMAD R6, R0.reuse, 0x6, RZ ;  /* 0x0000000600067824 */ /* 0x040fe400078e02ff */
[C---:B------:R-:W-:Y:S01]  /*1e1c0*/  IMAD R7, R0.reuse, 0x7, RZ ;  /* 0x0000000700077824 */ /* 0x040fe200078e02ff */
[----:B------:R0:W-:Y:S04]  /*1e1d0*/  STL.64 [R1+0x14c0], R8 ;  /* 0x0014c00801007387 */ /* 0x0001e80000100a00 */
[----:B0-----:R-:W4:Y:S04]  /*1e1e0*/  LDL.64 R8, [R1+0xd10] ;  /* 0x000d100001087983 */ /* 0x001f280000100a00 */
[----:B------:R0:W-:Y:S04]  /*1e1f0*/  STL.64 [R1+0x14b8], R10 ;  /* 0x0014b80a01007387 */ /* 0x0001e80000100a00 */
[----:B0-----:R-:W5:Y:S01]  /*1e200*/  LDL.64 R10, [R1+0xd18] ;  /* 0x000d1800010a7983 */ /* 0x001f620000100a00 */
[C---:B------:R-:W-:Y:S01]  /*1e210*/  IMAD R12, R0.reuse, 0xc, RZ ;  /* 0x0000000c000c7824 */ /* 0x040fe200078e02ff */
[C---:B------:R-:W-:Y:S01]  /*1e220*/  SHF.L.U32 R16, R0.reuse, 0x4, RZ ;  /* 0x0000000400107819 */ /* 0x040fe200000006ff */
[C---:B------:R-:W-:Y:S01]  /*1e230*/  IMAD R13, R0.reuse, 0xd, RZ ;  /* 0x0000000d000d7824 */ /* 0x040fe200078e02ff */
[----:B------:R-:W2:Y:S01]  /*1e240*/  S2R R4, SR_TID.X ;  /* 0x0000000000047919 */ /* 0x000ea20000002100 */
[----:B------:R-:W-:-:S02]  /*1e250*/  IMAD R14, R0, 0xe, RZ ;  /* 0x0000000e000e7824 */ /* 0x000fc400078e02ff */
[C---:B------:R-:W-:Y:S02]  /*1e260*/  IMAD R15, R0.reuse, 0xf, RZ ;  /* 0x0000000f000f7824 */ /* 0x040fe400078e02ff */
[C---:B------:R-:W-:Y:S02]  /*1e270*/  IMAD R17, R0.reuse, 0x11, RZ ;  /* 0x0000001100117824 */ /* 0x040fe400078e02ff */
[C---:B------:R-:W-:Y:S02]  /*1e280*/  IMAD R18, R0.reuse, 0x12, RZ ;  /* 0x0000001200127824 */ /* 0x040fe400078e02ff */
[C---:B------:R-:W-:Y:S02]  /*1e290*/  IMAD R19, R0.reuse, 0x13, RZ ;  /* 0x0000001300137824 */ /* 0x040fe400078e02ff */
[C---:B------:R-:W-:Y:S02]  /*1e2a0*/  IMAD R20, R0.reuse, 0x14, RZ ;  /* 0x0000001400147824 */ /* 0x040fe400078e02ff */
        /* <DEDUP_REMOVED lines=8> */
[----:B------:R-:W-:Y:S01]  /*1e330*/  IMAD R29, R0, 0x1d, RZ ;  /* 0x0000001d001d7824 */ /* 0x000fe200078e02ff */
[----:B--2---:R-:W-:Y:S02]  /*1e340*/  LOP3.LUT R4, R2, 0x10, R4, 0x78, !PT ;  /* 0x0000001002047812 */ /* 0x004fe400078e7804 */
[----:B---3--:R-:W-:-:S05]  /*1e350*/  LOP3.LUT R2, R5, 0x20, RZ, 0x3c, !PT ;  /* 0x0000002005027812 */ /* 0x008fca00078e3cff */
[----:B------:R0:W-:Y:S02]  /*1e360*/  STL [R1+0xe78], R2 ;  /* 0x000e780201007387 */ /* 0x0001e40000100800 */
[C---:B0-----:R-:W-:Y:S02]  /*1e370*/  LOP3.LUT R2, R5.reuse, 0x40, RZ, 0x3c, !PT ;  /* 0x0000004005027812 */ /* 0x041fe400078e3cff */
[----:B------:R-:W-:Y:S02]  /*1e380*/  LOP3.LUT R5, R5, 0x60, RZ, 0x3c, !PT ;  /* 0x0000006005057812 */ /* 0x000fe400078e3cff */
[----:B------:R-:W-:Y:S01]  /*1e390*/  LOP3.LUT R5, R4, 0x20, RZ, 0x3c, !PT ;  /* 0x0000002004057812 */ /* 0x000fe200078e3cff */
[----:B------:R0:W-:Y:S04]  /*1e3a0*/  STL [R1+0xe74], R2 ;  /* 0x000e740201007387 */ /* 0x0001e80000100800 */
[----:B------:R-:W-:Y:S04]  /*1e3b0*/  STL [R1+0xb40], R4 ;  /* 0x000b400401007387 */ /* 0x000fe80000100800 */
[----:B------:R5:W-:Y:S01]  /*1e3c0*/  STL [R1+0x1210], R5 ;  /* 0x0012100501007387 */ /* 0x000be20000100800 */
[----:B0-----:R-:W-:-:S02]  /*1e3d0*/  IMAD.SHL.U32 R2, R0, 0x2, RZ ;  /* 0x0000000200027824 */ /* 0x001fc400078e00ff */
[----:B-----5:R-:W-:-:S05]  /*1e3e0*/  IMAD.WIDE R4, R0, 0x2, R10 ;  /* 0x0000000200047825 */ /* 0x020fca00078e020a */
[----:B------:R4:W-:Y:S02]  /*1e3f0*/  STL.64 [R1+0x14a0], R4 ;  /* 0x0014a00401007387 */ /* 0x0009e40000100a00 */
[----:B----4-:R-:W-:-:S05]  /*1e400*/  IMAD.WIDE R4, R0, 0x2, R8 ;  /* 0x0000000200047825 */ /* 0x010fca00078e0208 */
[----:B------:R0:W-:Y:S02]  /*1e410*/  STL.64 [R1+0x1498], R4 ;  /* 0x0014980401007387 */ /* 0x0001e40000100a00 */
[----:B0-----:R-:W-:-:S05]  /*1e420*/  IMAD.WIDE R4, R2, 0x2, R10 ;  /* 0x0000000202047825 */ /* 0x001fca00078e020a */
[----:B------:R0:W-:Y:S02]  /*1e430*/  STL.64 [R1+0x1418], R4 ;  /* 0x0014180401007387 */ /* 0x0001e40000100a00 */
[----:B0-----:R-:W-:-:S05]  /*1e440*/  IMAD.WIDE R4, R2, 0x2, R8 ;  /* 0x0000000202047825 */ /* 0x001fca00078e0208 */
[----:B------:R0:W-:Y:S02]  /*1e450*/  STL.64 [R1+0x1410], R4 ;  /* 0x0014100401007387 */ /* 0x0001e40000100a00 */
[----:B0-----:R-:W-:-:S05]  /*1e460*/  IMAD.WIDE R4, R3, 0x2, R10 ;  /* 0x0000000203047825 */ /* 0x001fca00078e020a */
[----:B------:R0:W-:Y:S04]  /*1e470*/  STL.64 [R1+0x1408], R4 ;  /* 0x0014080401007387 */ /* 0x0001e80000100a00 */
[----:B0-----:R-:W2:Y:S01]  /*1e480*/  LDL.LU.64 R4, [R1+0x14c8] ;  /* 0x0014c80001047983 */ /* 0x001ea20000300a00 */
[----:B------:R-:W-:-:S05]  /*1e490*/  IMAD.WIDE R2, R3, 0x2, R8 ;  /* 0x0000000203027825 */ /* 0x000fca00078e0208 */
[----:B------:R2:W-:Y:S02]  /*1e4a0*/  STL.64 [R1+0x1400], R2 ;  /* 0x0014000201007387 */ /* 0x0005e40000100a00 */
[----:B--2---:R-:W-:-:S05]  /*1e4b0*/  IMAD.WIDE R2, R4, 0x2, R10 ;  /* 0x0000000204027825 */ /* 0x004fca00078e020a */
[----:B------:R0:W-:Y:S02]  /*1e4c0*/  STL.64 [R1+0x13f8], R2 ;  /* 0x0013f80201007387 */ /* 0x0001e40000100a00 */
[----:B0-----:R-:W-:-:S05]  /*1e4d0*/  IMAD.WIDE R2, R4, 0x2, R8 ;  /* 0x0000000204027825 */ /* 0x001fca00078e0208 */
[----:B------:R0:W-:Y:S02]  /*1e4e0*/  STL.64 [R1+0x13f0], R2 ;  /* 0x0013f00201007387 */ /* 0x0001e40000100a00 */
[----:B0-----:R-:W-:-:S05]  /*1e4f0*/  IMAD.WIDE R2, R5, 0x2, R10 ;  /* 0x0000000205027825 */ /* 0x001fca00078e020a */
[----:B------:R0:W-:Y:S02]  /*1e500*/  STL.64 [R1+0x13e8], R2 ;  /* 0x0013e80201007387 */ /* 0x0001e40000100a00 */
[----:B0-----:R-:W-:Y:S02]  /*1e510*/  IMAD.WIDE R2, R5, 0x2, R8 ;  /* 0x0000000205027825 */ /* 0x001fe400078e0208 */
[----:B------:R-:W2:Y:S04]  /*1e520*/  LDL.LU.64 R8, [R1+0x14c0] ;  /* 0x0014c00001087983 */ /* 0x000ea80000300a00 */
[----:B------:R-:W3:Y:S04]  /*1e530*/  LDL.64 R4, [R1+0xd10] ;  /* 0x000d100001047983 */ /* 0x000ee80000100a00 */
[----:B------:R0:W-:Y:S02]  /*1e540*/  STL.64 [R1+0x13e0], R2 ;  /* 0x0013e00201007387 */ /* 0x0001e40000100a00 */
[----:B0-----:R-:W-:-:S05]  /*1e550*/  IMAD.WIDE R2, R6, 0x2, R10 ;  /* 0x0000000206027825 */ /* 0x001fca00078e020a */
[----:B------:R3:W-:Y:S02]  /*1e560*/  STL.64 [R1+0x13d8], R2 ;  /* 0x0013d80201007387 */ /* 0x0007e40000100a00 */
[----:B---3--:R-:W-:-:S05]  /*1e570*/  IMAD.WIDE R2, R6, 0x2, R4 ;  /* 0x0000000206027825 */ /* 0x008fca00078e0204 */
[----:B------:R0:W-:Y:S02]  /*1e580*/  STL.64 [R1+0x13d0], R2 ;  /* 0x0013d00201007387 */ /* 0x0001e40000100a00 */
[C---:B0-----:R-:W-:Y:S02]  /*1e590*/  IMAD.WIDE R2, R7.reuse, 0x2, R10 ;  /* 0x0000000207027825 */ /* 0x041fe400078e020a */
[----:B------:R-:W3:Y:S04]  /*1e5a0*/  LDL.LU.64 R10, [R1+0x14b8] ;  /* 0x0014b800010a7983 */ /* 0x000ee80000300a00 */
[----:B------:R0:W-:Y:S02]  /*1e5b0*/  STL.64 [R1+0x13c8], R2 ;  /* 0x0013c80201007387 */ /* 0x0001e40000100a00 */
[----:B0-----:R-:W-:-:S02]  /*1e5c0*/  IMAD.WIDE R2, R7, 0x2, R4 ;  /* 0x0000000207027825 */ /* 0x001fc400078e0204 */
[----:B------:R-:W2:Y:S04]  /*1e5d0*/  LDL.64 R6, [R1+0xd18] ;  /* 0x000d180001067983 */ /* 0x000ea80000100a00 */
[----:B------:R2:W-:Y:S02]  /*1e5e0*/  STL.64 [R1+0x13c0], R2 ;  /* 0x0013c00201007387 */ /* 0x0005e40000100a00 */
[----:B--2---:R-:W-:-:S05]  /*1e5f0*/  IMAD.WIDE R2, R8, 0x2, R6 ;  /* 0x0000000208027825 */ /* 0x004fca00078e0206 */
[----:B------:R0:W-:Y:S02]  /*1e600*/  STL.64 [R1+0x13b8], R2 ;  /* 0x0013b80201007387 */ /* 0x0001e40000100a00 */
[----:B0-----:R-:W-:-:S05]  /*1e610*/  IMAD.WIDE R2, R8, 0x2, R4 ;  /* 0x0000000208027825 */ /* 0x001fca00078e0204 */
[----:B------:R0:W-:Y:S02]  /*1e620*/  STL.64 [R1+0x13b0], R2 ;  /* 0x0013b00201007387 */ /* 0x0001e40000100a00 */
[----:B0-----:R-:W-:-:S04]  /*1e630*/  IMAD.WIDE R2, R9, 0x2, R6 ;  /* 0x0000000209027825 */ /* 0x001fc800078e0206 */
[----:B------:R-:W-:Y:S01]  /*1e640*/  IMAD.WIDE R8, R9, 0x2, R4 ;  /* 0x0000000209087825 */ /* 0x000fe200078e0204 */
[----:B------:R3:W-:Y:S04]  /*1e650*/  STL.64 [R1+0x13a8], R2 ;  /* 0x0013a80201007387 */ /* 0x0007e80000100a00 */
[----:B------:R0:W-:Y:S01]  /*1e660*/  STL.64 [R1+0x13a0], R8 ;  /* 0x0013a00801007387 */ /* 0x0001e20000100a00 */
[----:B---3--:R-:W-:-:S04]  /*1e670*/  IMAD.WIDE R2, R10, 0x2, R6 ;  /* 0x000000020a027825 */ /* 0x008fc800078e0206 */
[----:B0-----:R-:W-:Y:S01]  /*1e680*/  IMAD.WIDE R8, R10, 0x2, R4 ;  /* 0x000000020a087825 */ /* 0x001fe200078e0204 */
[----:B------:R0:W-:Y:S04]  /*1e690*/  STL.64 [R1+0x1398], R2 ;  /* 0x0013980201007387 */ /* 0x0001e80000100a00 */
[----:B------:R1:W-:Y:S01]  /*1e6a0*/  STL.64 [R1+0x1390], R8 ;  /* 0x0013900801007387 */ /* 0x0003e20000100a00 */
[----:B0-----:R-:W-:-:S04]  /*1e6b0*/  IMAD.WIDE R2, R11, 0x2, R6 ;  /* 0x000000020b027825 */ /* 0x001fc800078e0206 */
[--C-:B-1----:R-:W-:Y:S01]  /*1e6c0*/  IMAD.WIDE R8, R11, 0x2, R4.reuse ;  /* 0x000000020b087825 */ /* 0x102fe200078e0204 */
[----:B------:R0:W-:Y:S03]  /*1e6d0*/  STL.64 [R1+0x1388], R2 ;  /* 0x0013880201007387 */ /* 0x0001e60000100a00 */
[C---:B------:R-:W-:Y:S01]  /*1e6e0*/  IMAD.WIDE R10, R12.reuse, 0x2, R4 ;  /* 0x000000020c0a7825 */ /* 0x040fe200078e0204 */
[----:B------:R1:W-:Y:S03]  /*1e6f0*/  STL.64 [R1+0x1380], R8 ;  /* 0x0013800801007387 */ /* 0x0003e60000100a00 */
[----:B0-----:R-:W-:-:S04]  /*1e700*/  IMAD.WIDE R2, R12, 0x2, R6 ;  /* 0x000000020c027825 */ /* 0x001fc800078e0206 */
[C---:B-1----:R-:W-:Y:S01]  /*1e710*/  IMAD.WIDE R8, R13.reuse, 0x2, R6 ;  /* 0x000000020d087825 */ /* 0x042fe200078e0206 */
[----:B------:R0:W-:Y:S04]  /*1e720*/  STL.64 [R1+0x1378], R2 ;  /* 0x0013780201007387 */ /* 0x0001e80000100a00 */
[----:B------:R1:W-:Y:S04]  /*1e730*/  STL.64 [R1+0x1370], R10 ;  /* 0x0013700a01007387 */ /* 0x0003e80000100a00 */
[----:B------:R2:W-:Y:S01]  /*1e740*/  STL.64 [R1+0x1368], R8 ;  /* 0x0013680801007387 */ /* 0x0005e20000100a00 */
[----:B0-----:R-:W-:-:S04]  /*1e750*/  IMAD.WIDE R2, R13, 0x2, R4 ;  /* 0x000000020d027825 */ /* 0x001fc800078e0204 */
[C---:B-1----:R-:W-:Y:S01]  /*1e760*/  IMAD.WIDE R10, R14.reuse, 0x2, R6 ;  /* 0x000000020e0a7825 */ /* 0x042fe200078e0206 */
[----:B------:R0:W-:Y:S03]  /*1e770*/  STL.64 [R1+0x1360], R2 ;  /* 0x0013600201007387 */ /* 0x0001e60000100a00 */
[----:B--2---:R-:W-:Y:S01]  /*1e780*/  IMAD.WIDE R8, R14, 0x2, R4 ;  /* 0x000000020e087825 */ /* 0x004fe200078e0204 */
[----:B------:R1:W-:Y:S04]  /*1e790*/  STL.64 [R1+0x1358], R10 ;  /* 0x0013580a01007387 */ /* 0x0003e80000100a00 */
[----:B------:R2:W-:Y:S01]  /*1e7a0*/  STL.64 [R1+0x1350], R8 ;  /* 0x0013500801007387 */ /* 0x0005e20000100a00 */
[----:B0-----:R-:W-:-:S04]  /*1e7b0*/  IMAD.WIDE R2, R15, 0x2, R6 ;  /* 0x000000020f027825 */ /* 0x001fc800078e0206 */
[----:B-1----:R-:W-:Y:S01]  /*1e7c0*/  IMAD.WIDE R10, R15, 0x2, R4 ;  /* 0x000000020f0a7825 */ /* 0x002fe200078e0204 */
[----:B------:R0:W-:Y:S03]  /*1e7d0*/  STL.64 [R1+0x1348], R2 ;  /* 0x0013480201007387 */ /* 0x0001e60000100a00 */
[C---:B--2---:R-:W-:Y:S01]  /*1e7e0*/  IMAD.WIDE R8, R16.reuse, 0x2, R6 ;  /* 0x0000000210087825 */ /* 0x044fe200078e0206 */
[----:B------:R1:W-:Y:S04]  /*1e7f0*/  STL.64 [R1+0x1340], R10 ;  /* 0x0013400a01007387 */ /* 0x0003e80000100a00 */
[----:B------:R-:W2:Y:S01]  /*1e800*/  LDL R0, [R1+0xe24] ;  /* 0x000e240001007983 */ /* 0x000ea20000100800 */
[----:B0-----:R-:W-:-:S03]  /*1e810*/  IMAD.WIDE R2, R16, 0x2, R4 ;  /* 0x0000000210027825 */ /* 0x001fc600078e0204 */
[----:B------:R0:W-:Y:S04]  /*1e820*/  STL.64 [R1+0x1338], R8 ;  /* 0x0013380801007387 */ /* 0x0001e80000100a00 */
[----:B------:R3:W-:Y:S01]  /*1e830*/  STL.64 [R1+0x1330], R2 ;  /* 0x0013300201007387 */ /* 0x0007e20000100a00 */
[----:B-1----:R-:W-:-:S04]  /*1e840*/  IMAD.WIDE R10, R18, 0x2, R6 ;  /* 0x00000002120a7825 */ /* 0x002fc800078e0206 */
[----:B0-----:R-:W-:-:S04]  /*1e850*/  IMAD.WIDE R8, R17, 0x2, R6 ;  /* 0x0000000211087825 */ /* 0x001fc800078e0206 */
[--C-:B---3--:R-:W-:Y:S01]  /*1e860*/  IMAD.WIDE R2, R17, 0x2, R4.reuse ;  /* 0x0000000211027825 */ /* 0x108fe200078e0204 */
[----:B------:R0:W-:Y:S04]  /*1e870*/  STL.64 [R1+0x1328], R8 ;  /* 0x0013280801007387 */ /* 0x0001e80000100a00 */
[----:B------:R1:W-:Y:S04]  /*1e880*/  STL.64 [R1+0x1320], R2 ;  /* 0x0013200201007387 */ /* 0x0003e80000100a00 */
[----:B------:R3:W-:Y:S01]  /*1e890*/  STL.64 [R1+0x1318], R10 ;  /* 0x0013180a01007387 */ /* 0x0007e20000100a00 */
[----:B0-----:R-:W-:-:S04]  /*1e8a0*/  IMAD.WIDE R8, R18, 0x2, R4 ;  /* 0x0000000212087825 */ /* 0x001fc800078e0204 */
[C---:B-1----:R-:W-:Y:S01]  /*1e8b0*/  IMAD.WIDE R2, R19.reuse, 0x2, R6 ;  /* 0x0000000213027825 */ /* 0x042fe200078e0206 */
[----:B------:R0:W-:Y:S03]  /*1e8c0*/  STL.64 [R1+0x1310], R8 ;  /* 0x0013100801007387 */ /* 0x0001e60000100a00 */
[----:B---3--:R-:W-:Y:S01]  /*1e8d0*/  IMAD.WIDE R10, R19, 0x2, R4 ;  /* 0x00000002130a7825 */ /* 0x008fe200078e0204 */
[----:B------:R1:W-:Y:S04]  /*1e8e0*/  STL.64 [R1+0x1308], R2 ;  /* 0x0013080201007387 */ /* 0x0003e80000100a00 */
[----:B------:R3:W-:Y:S01]  /*1e8f0*/  STL.64 [R1+0x1300], R10 ;  /* 0x0013000a01007387 */ /* 0x0007e20000100a00 */
[----:B0-----:R-:W-:-:S04]  /*1e900*/  IMAD.WIDE R8, R20, 0x2, R6 ;  /* 0x0000000214087825 */ /* 0x001fc800078e0206 */
[----:B-1----:R-:W-:Y:S01]  /*1e910*/  IMAD.WIDE R2, R20, 0x2, R4 ;  /* 0x0000000214027825 */ /* 0x002fe200078e0204 */
[----:B------:R0:W-:Y:S03]  /*1e920*/  STL.64 [R1+0x12f8], R8 ;  /* 0x0012f80801007387 */ /* 0x0001e60000100a00 */
[C---:B---3--:R-:W-:Y:S01]  /*1e930*/  IMAD.WIDE R10, R21.reuse, 0x2, R6 ;  /* 0x00000002150a7825 */ /* 0x048fe200078e0206 */
        /* <DEDUP_REMOVED lines=28> */
[----:B------:R0:W-:Y:S04]  /*1eb00*/  STL.64 [R1+0x1280], R8 ;  /* 0x0012800801007387 */ /* 0x0001e80000100a00 */
[----:B------:R1:W-:Y:S01]  /*1eb10*/  STL.64 [R1+0x1270], R2 ;  /* 0x0012700201007387 */ /* 0x0003e20000100a00 */
[----:B---3--:R-:W-:-:S04]  /*1eb20*/  IMAD.WIDE R10, R28, 0x2, R4 ;  /* 0x000000021c0a7825 */ /* 0x008fc800078e0204 */
[----:B0-----:R-:W-:Y:S01]  /*1eb30*/  IMAD.WIDE R8, R29, 0x2, R6 ;  /* 0x000000021d087825 */ /* 0x001fe200078e0206 */
[----:B-1----:R-:W-:-:S03]  /*1eb40*/  MOV R3, c[0x0][0x1a4] ;  /* 0x0000690000037a02 */ /* 0x002fc60000000f00 */
[----:B------:R-:W-:Y:S01]  /*1eb50*/  IMAD.MOV.U32 R2, RZ, RZ, c[0x0][0x1a4] ;  /* 0x00006900ff027624 */ /* 0x000fe200078e00ff */
[----:B------:R0:W-:Y:S01]  /*1eb60*/  STL.64 [R1+0x1268], R10 ;  /* 0x0012680a01007387 */ /* 0x0001e20000100a00 */
[----:B------:R-:W-:Y:S02]  /*1eb70*/  IMAD R3, R3, 0x1e, RZ ;  /* 0x0000001e03037824 */ /* 0x000fe400078e02ff */
[----:B------:R-:W-:Y:S01]  /*1eb80*/  IMAD R2, R2, 0x1f, RZ ;  /* 0x0000001f02027824 */ /* 0x000fe200078e02ff */
[----:B------:R1:W-:Y:S01]  /*1eb90*/  STL.64 [R1+0x1260], R8 ;  /* 0x0012600801007387 */ /* 0x0003e20000100a00 */
[----:B------:R-:W-:-:S04]  /*1eba0*/  IMAD.WIDE R12, R29, 0x2, R4 ;  /* 0x000000021d0c7825 */ /* 0x000fc800078e0204 */
[--C-:B0-----:R-:W-:Y:S01]  /*1ebb0*/  IMAD.WIDE R10, R3, 0x2, R6.reuse ;  /* 0x00000002030a7825 */ /* 0x101fe200078e0206 */
[----:B------:R0:W-:Y:S03]  /*1ebc0*/  STL.64 [R1+0x1258], R12 ;  /* 0x0012580c01007387 */ /* 0x0001e60000100a00 */
[----:B------:R-:W-:-:S04]  /*1ebd0*/  IMAD.WIDE R6, R2, 0x2, R6 ;  /* 0x0000000202067825 */ /* 0x000fc800078e0206 */
[--C-:B-1----:R-:W-:Y:S01]  /*1ebe0*/  IMAD.WIDE R8, R3, 0x2, R4.reuse ;  /* 0x0000000203087825 */ /* 0x102fe200078e0204 */
[----:B------:R0:W-:Y:S03]  /*1ebf0*/  STL.64 [R1+0x1250], R10 ;  /* 0x0012500a01007387 */ /* 0x0001e60000100a00 */
[----:B------:R-:W-:Y:S01]  /*1ec00*/  IMAD.WIDE R2, R2, 0x2, R4 ;  /* 0x0000000202027825 */ /* 0x000fe200078e0204 */
[----:B------:R0:W-:Y:S04]  /*1ec10*/  STL.64 [R1+0x1248], R8 ;  /* 0x0012480801007387 */ /* 0x0001e80000100a00 */
[----:B------:R0:W-:Y:S04]  /*1ec20*/  STL.64 [R1+0x1240], R6 ;  /* 0x0012400601007387 */ /* 0x0001e80000100a00 */
[----:B------:R0:W-:Y:S01]  /*1ec30*/  STL.64 [R1+0x1230], R2 ;  /* 0x0012300201007387 */ /* 0x0001e20000100a00 */
[----:B------:R-:W-:Y:S01]  /*1ec40*/  UMOV UR5, URZ ;  /* 0x0000003f00057c82 */ /* 0x000fe20008000000 */
[----:B--2---:R-:W-:-:S05]  /*1ec50*/  LOP3.LUT R0, R0, 0x40, RZ, 0x3c, !PT ;  /* 0x0000004000007812 */ /* 0x004fca00078e3cff */
[----:B------:R0:W-:Y:S02]  /*1ec60*/  STL [R1+0x1228], R0 ;  /* 0x0012280001007387 */ /* 0x0001e40000100800 */
.L_x_1:
[----:B0-----:R-:W2:Y:S04]  /*1ec70*/  LDL.64 R10, [R1+0xd18] ;  /* 0x000d1800010a7983 */ /* 0x001ea80000100a00 */
[----:B------:R-:W2:Y:S04]  /*1ec80*/  LDL R0, [R1+0xb30] ;  /* 0x000b300001007983 */ /* 0x000ea80000100800 */
[----:B------:R-:W3:Y:S04]  /*1ec90*/  LDL.64 R8, [R1+0xd10] ;  /* 0x000d100001087983 */ /* 0x000ee80000100a00 */
[----:B------:R-:W4:Y:S04]  /*1eca0*/  LDL.64 R6, [R1+0x14a0] ;  /* 0x0014a00001067983 */ /* 0x000f280000100a00 */
[----:B------:R-:W5:Y:S04]  /*1ecb0*/  LDL.64 R4, [R1+0x1498] ;  /* 0x0014980001047983 */ /* 0x000f680000100a00 */
[----:B------:R-:W5:Y:S04]  /*1ecc0*/  LDL.64 R2, [R1+0x1418] ;  /* 0x0014180001027983 */ /* 0x000f680000100a00 */
[----:B------:R-:W5:Y:S04]  /*1ecd0*/  LDL.64 R22, [R1+0x1410] ;  /* 0x0014100001167983 */ /* 0x000f680000100a00 */
[----:B------:R-:W5:Y:S04]  /*1ece0*/  LDL.64 R18, [R1+0x13f8] ;  /* 0x0013f80001127983 */ /* 0x000f680000100a00 */
[----:B------:R-:W5:Y:S04]  /*1ecf0*/  LDL.64 R20, [R1+0x1408] ;  /* 0x0014080001147983 */ /* 0x000f680000100a00 */
[----:B------:R-:W5:Y:S04]  /*1ed00*/  LDL.64 R14, [R1+0x1400] ;  /* 0x00140000010e7983 */ /* 0x000f680000100a00 */
[----:B------:R-:W5:Y:S04]  /*1ed10*/  LDL.64 R12, [R1+0x13f0] ;  /* 0x0013f000010c7983 */ /* 0x000f680000100a00 */
[----:B------:R-:W5:Y:S01]  /*1ed20*/  LDL.64 R16, [R1+0x13e8] ;  /* 0x0013e80001107983 */ /* 0x000f620000100a00 */
[----:B--2---:R-:W-:-:S05]  /*1ed30*/  IMAD.WIDE R10, R0, 0x2, R10 ;  /* 0x00000002000a7825 */ /* 0x004fca00078e020a */
[----:B------:R0:W2:Y:S01]  /*1ed40*/  LDG.E.U16 R25, [R10.64] ;  /* 0x000000060a197981 */ /* 0x0000a2000c1e1500 */
[----:B---3--:R-:W-:-:S04]  /*1ed50*/  IMAD.WIDE R8, R0, 0x2, R8 ;  /* 0x0000000200087825 */ /* 0x008fc800078e0208 */
[C---:B----4-:R-:W-:Y:S01]  /*1ed60*/  IMAD.WIDE R6, R0.reuse, 0x2, R6 ;  /* 0x0000000200067825 */ /* 0x050fe200078e0206 */
[----:B------:R1:W3:Y:S03]  /*1ed70*/  LDG.E.U16 R28, [R8.64] ;  /* 0x00000006081c7981 */ /* 0x0002e6000c1e1500 */
[C---:B-----5:R-:W-:Y:S01]  /*1ed80*/  IMAD.WIDE R4, R0.reuse, 0x2, R4 ;  /* 0x0000000200047825 */ /* 0x060fe200078e0204 */
[----:B------:R4:W3:Y:S03]  /*1ed90*/  LDG.E.U16 R29, [R6.64] ;  /* 0x00000006061d7981 */ /* 0x0008e6000c1e1500 */
[C---:B------:R-:W-:Y:S01]  /*1eda0*/  IMAD.WIDE R2, R0.reuse, 0x2, R2 ;  /* 0x0000000200027825 */ /* 0x040fe200078e0202 */
[----:B------:R1:W3:Y:S03]  /*1edb0*/  LDG.E.U16 R26, [R4.64] ;  /* 0x00000006041a7981 */ /* 0x0002e6000c1e1500 */
[C---:B0-----:R-:W-:Y:S01]  /*1edc0*/  IMAD.WIDE R10, R0.reuse, 0x2, R22 ;  /* 0x00000002000a7825 */ /* 0x041fe200078e0216 */
[----:B------:R0:W3:Y:S03]  /*1edd0*/  LDG.E.U16 R27, [R2.64] ;  /* 0x00000006021b7981 */ /* 0x0000e6000c1e1500 */
[----:B-1----:R-:W-:-:S02]  /*1ede0*/  IMAD.WIDE R4, R0, 0x2, R18 ;  /* 0x0000000200047825 */ /* 0x002fc400078e0212 */
[----:B------:R1:W3:Y:S04]  /*1edf0*/  LDG.E.U16 R19, [R10.64] ;  /* 0x000000060a137981 */ /* 0x0002e8000c1e1500 */
[----:B--2---:R2:W-:Y:S04]  /*1ee00*/  STL [R1+0x9c], R25 ;  /* 0x00009c1901007387 */ /* 0x0045e80000100800 */
[----:B------:R-:W5:Y:S01]  /*1ee10*/  LDL.64 R22, [R1+0x13d8] ;  /* 0x0013d80001167983 */ /* 0x000f620000100a00 */
[----:B------:R-:W-:-:S03]  /*1ee20*/  IMAD.WIDE R8, R0, 0x2, R20 ;  /* 0x0000000200087825 */ /* 0x000fc600078e0214 */
[----:B------:R-:W5:Y:S01]  /*1ee30*/  LDL.64 R20, [R1+0x13d0] ;  /* 0x0013d00001147983 */ /* 0x000f620000100a00 */
[----:B----4-:R-:W-:-:S03]  /*1ee40*/  IMAD.WIDE R6, R0, 0x2, R14 ;  /* 0x0000000200067825 */ /* 0x010fc600078e020e */
[----:B--2---:R-:W2:Y:S01]  /*1ee50*/  LDL.64 R24, [R1+0x13e0] ;  /* 0x0013e00001187983 */ /* 0x004ea20000100a00 */
[----:B0-----:R-:W-:-:S03]  /*1ee60*/  IMAD.WIDE R2, R0, 0x2, R12 ;  /* 0x0000000200027825 */ /* 0x001fc600078e020c */
[----:B------:R-:W4:Y:S01]  /*1ee70*/  LDL.64 R14, [R1+0x13c8] ;  /* 0x0013c800010e7983 */ /* 0x000f220000100a00 */
[----:B-1----:R-:W-:-:S03]  /*1ee80*/  IMAD.WIDE R10, R0, 0x2, R16 ;  /* 0x00000002000a7825 */ /* 0x002fc600078e0210 */
[----:B---3--:R0:W-:Y:S04]  /*1ee90*/  STL [R1+0x98], R28 ;  /* 0x0000981c01007387 */ /* 0x0081e80000100800 */
[----:B------:R1:W-:Y:S04]  /*1eea0*/  STL [R1+0x94], R29 ;  /* 0x0000941d01007387 */ /* 0x0003e80000100800 */
[----:B------:R3:W-:Y:S04]  /*1eeb0*/  STL [R1+0x90], R26 ;  /* 0x0000901a01007387 */ /* 0x0007e80000100800 */
[----:B0-----:R2:W4:Y:S04]  /*1eec0*/  LDG.E.U16 R28, [R8.64] ;  /* 0x00000006081c7981 */ /* 0x001528000c1e1500 */
[----:B-1----:R5:W4:Y:S04]  /*1eed0*/  LDG.E.U16 R29, [R6.64] ;  /* 0x00000006061d7981 */ /* 0x002b28000c1e1500 */
[----:B------:R0:W-:Y:S04]  /*1eee0*/  STL [R1+0x8c], R27 ;  /* 0x00008c1b01007387 */ /* 0x0001e80000100800 */
[----:B---3--:R1:W3:Y:S04]  /*1eef0*/  LDG.E.U16 R26, [R4.64] ;  /* 0x00000006041a7981 */ /* 0x0082e8000c1e1500 */
[----:B------:R-:W3:Y:S04]  /*1ef00*/  LDL.64 R12, [R1+0x13c0] ;  /* 0x0013c000010c7983 */ /* 0x000ee80000100a00 */
[----:B0-----:R4:W3:Y:S04]  /*1ef10*/  LDG.E.U16 R27, [R2.64] ;  /* 0x00000006021b7981 */ /* 0x0018e8000c1e1500 */
[----:B------:R0:W-:Y:S04]  /*1ef20*/  STL [R1+0x88], R19 ;  /* 0x0000881301007387 */ /* 0x0001e80000100800 */
[----:B------:R-:W3:Y:S04]  /*1ef30*/  LDG.E.U16 R11, [R10.64] ;  /* 0x000000060a0b7981 */ /* 0x000ee8000c1e1500 */
[----:B------:R-:W3:Y:S04]  /*1ef40*/  LDL.64 R16, [R1+0x13b0] ;  /* 0x0013b00001107983 */ /* 0x000ee80000100a00 */
[----:B0-----:R-:W3:Y:S01]  /*1ef50*/  LDL.64 R18, [R1+0x13b8] ;  /* 0x0013b80001127983 */ /* 0x001ee20000100a00 */
[----:B-----5:R-:W-:-:S03]  /*1ef60*/  IMAD.WIDE R6, R0, 0x2, R22 ;  /* 0x0000000200067825 */ /* 0x020fc600078e0216 */
[----:B------:R-:W5:Y:S01]  /*1ef70*/  LDL.64 R22, [R1+0x13a0] ;  /* 0x0013a00001167983 */ /* 0x000f620000100a00 */
[----:B-1----:R-:W-:-:S04]  /*1ef80*/  IMAD.WIDE R4, R0, 0x2, R20 ;  /* 0x0000000200047825 */ /* 0x002fc800078e0214 */
[C---:B--2---:R-:W-:Y:S02]  /*1ef90*/  IMAD.WIDE R8, R0.reuse, 0x2, R24 ;  /* 0x0000000200087825 */ /* 0x044fe400078e0218 */
[----:B------:R-:W2:Y:S02]  /*1efa0*/  LDL.64 R24, [R1+0x13a8] ;  /* 0x0013a80001187983 */ /* 0x000ea40000100a00 */
[C---:B----4-:R-:W-:Y:S02]  /*1efb0*/  IMAD.WIDE R2, R0.reuse, 0x2, R14 ;  /* 0x0000000200027825 */ /* 0x050fe400078e020e */
[----:B------:R0:W-:Y:S04]  /*1efc0*/  STL [R1+0x84], R28 ;  /* 0x0000841c01007387 */ /* 0x0001e80000100800 */
[----:B------:R1:W-:Y:S04]  /*1efd0*/  STL [R1+0x80], R29 ;  /* 0x0000801d01007387 */ /* 0x0003e80000100800 */
[----:B------:R-:W4:Y:S04]  /*1efe0*/  LDL.64 R20, [R1+0x1398] ;  /* 0x0013980001147983 */ /* 0x000f280000100a00 */
[----:B------:R-:W4:Y:S04]  /*1eff0*/  LDL.64 R14, [R1+0x1390] ;  /* 0x00139000010e7983 */ /* 0x000f280000100a00 */
[----:B---3--:R3:W-:Y:S04]  /*1f000*/  STL [R1+0x7c], R26 ;  /* 0x00007c1a01007387 */ /* 0x0087e80000100800 */
[----:B0-----:R0:W4:Y:S04]  /*1f010*/  LDG.E.U16 R28, [R8.64] ;  /* 0x00000006081c7981 */ /* 0x001128000c1e1500 */
[----:B-1----:R1:W4:Y:S04]  /*1f020*/  LDG.E.U16 R29, [R6.64] ;  /* 0x00000006061d7981 */ /* 0x002328000c1e1500 */
[----:B------:R0:W-:Y:S04]  /*1f030*/  STL [R1+0x78], R27 ;  /* 0x0000781b01007387 */ /* 0x0001e80000100800 */
[----:B------:R0:W-:Y:S01]  /*1f040*/  STL [R1+0x74], R11 ;  /* 0x0000740b01007387 */ /* 0x0001e20000100800 */
[----:B-1----:R-:W-:-:S03]  /*1f050*/  IMAD.WIDE R6, R0, 0x2, R16 ;  /* 0x0000000200067825 */ /* 0x002fc600078e0210 */
[----:B---3--:R2:W3:Y:S01]  /*1f060*/  LDG.E.U16 R26, [R4.64] ;  /* 0x00000006041a7981 */ /* 0x0084e2000c1e1500 */
[----:B0-----:R-:W-:-:S03]  /*1f070*/  IMAD.WIDE R8, R0, 0x2, R18 ;  /* 0x0000000200087825 */ /* 0x001fc600078e0212 */
[----:B------:R5:W3:Y:S01]  /*1f080*/  LDG.E.U16 R27, [R2.64] ;  /* 0x00000006021b7981 */ /* 0x000ae2000c1e1500 */
[----:B------:R-:W-:-:S03]  /*1f090*/  IMAD.WIDE R10, R0, 0x2, R12 ;  /* 0x00000002000a7825 */ /* 0x000fc600078e020c */
[----:B------:R-:W3:Y:S04]  /*1f0a0*/  LDG.E.U16 R7, [R6.64] ;  /* 0x0000000606077981 */ /* 0x000ee8000c1e1500 */
[----:B------:R-:W3:Y:S04]  /*1f0b0*/  LDL.64 R12, [R1+0x1388] ;  /* 0x00138800010c7983 */ /* 0x000ee80000100a00 */
[----:B------:R-:W3:Y:S04]  /*1f0c0*/  LDL.64 R18, [R1+0x1380] ;  /* 0x0013800001127983 */ /* 0x000ee80000100a00 */
[----:B------:R-:W3:Y:S01]  /*1f0d0*/  LDL.64 R16, [R1+0x1378] ;  /* 0x0013780001107983 */ /* 0x000ee20000100a00 */
[----:B-----5:R-:W-:-:S03]  /*1f0e0*/  IMAD.WIDE R2, R0, 0x2, R22 ;  /* 0x0000000200027825 */ /* 0x020fc600078e0216 */
[----:B------:R0:W5:Y:S04]  /*1f0f0*/  LDG.E.U16 R23, [R8.64] ;  /* 0x0000000608177981 */ /* 0x000168000c1e1500 */
[----:B------:R4:W5:Y:S01]  /*1f100*/  LDG.E.U16 R22, [R10.64] ;  /* 0x000000060a167981 */ /* 0x000962000c1e1500 */
[----:B--2---:R-:W-:-:S03]  /*1f110*/  IMAD.WIDE R4, R0, 0x2, R24 ;  /* 0x0000000200047825 */ /* 0x004fc600078e0218 */
[----:B------:R1:W2:Y:S04]  /*1f120*/  LDG.E.U16 R25, [R2.64] ;  /* 0x0000000602197981 */ /* 0x0002a8000c1e1500 */
[----:B------:R0:W2:Y:S01]  /*1f130*/  LDG.E.U16 R24, [R4.64] ;  /* 0x0000000604187981 */ /* 0x0000a2000c1e1500 */
[----:B----4-:R-:W-:-:S04]  /*1f140*/  IMAD.WIDE R10, R0, 0x2, R20 ;  /* 0x00000002000a7825 */ /* 0x010fc800078e0214 */
[C---:B0-----:R-:W-:Y:S02]  /*1f150*/  IMAD.WIDE R8, R0.reuse, 0x2, R14 ;  /* 0x0000000200087825 */ /* 0x041fe400078e020e */
[----:B------:R-:W4:Y:S04]  /*1f160*/  LDG.E.U16 R11, [R10.64] ;  /* 0x000000060a0b7981 */ /* 0x000f28000c1e1500 */
[----:B------:R-:W4:Y:S04]  /*1f170*/  LDG.E.U16 R9, [R8.64] ;  /* 0x0000000608097981 */ /* 0x000f28000c1e1500 */
[----:B------:R-:W-:Y:S04]  /*1f180*/  STL [R1+0x6c], R29 ;  /* 0x00006c1d01007387 */ /* 0x000fe80000100800 */
[----:B------:R0:W-:Y:S04]  /*1f190*/  STL [R1+0x70], R28 ;  /* 0x0000701c01007387 */ /* 0x0001e80000100800 */
[----:B0-----:R-:W4:Y:S04]  /*1f1a0*/  LDL.64 R28, [R1+0x1370] ;  /* 0x00137000011c7983 */ /* 0x001f280000100a00 */
[----:B---3--:R-:W-:Y:S04]  /*1f1b0*/  STL [R1+0x64], R27 ;  /* 0x0000641b01007387 */ /* 0x008fe80000100800 */
[----:B------:R0:W-:Y:S04]  /*1f1c0*/  STL [R1+0x68], R26 ;  /* 0x0000681a01007387 */ /* 0x0001e80000100800 */
[----:B0-----:R-:W3:Y:S01]  /*1f1d0*/  LDL.64 R26, [R1+0x1368] ;  /* 0x00136800011a7983 */ /* 0x001ee20000100a00 */
[----:B------:R-:W-:-:S06]  /*1f1e0*/  IMAD.WIDE R4, R0, 0x2, R18 ;  /* 0x0000000200047825 */ /* 0x000fcc00078e0212 */
[----:B------:R-:W3:Y:S04]  /*1f1f0*/  LDG.E.U16 R5, [R4.64] ;  /* 0x0000000604057981 */ /* 0x000ee8000c1e1500 */
[----:B-----5:R-:W-:Y:S04]  /*1f200*/  STL [R1+0x5c], R23 ;  /* 0x00005c1701007387 */ /* 0x020fe80000100800 */
[----:B------:R0:W-:Y:S04]  /*1f210*/  STL [R1+0x60], R22 ;  /* 0x0000601601007387 */ /* 0x0001e80000100800 */
[----:B0-----:R-:W5:Y:S04]  /*1f220*/  LDL.64 R22, [R1+0x1360] ;  /* 0x0013600001167983 */ /* 0x001f680000100a00 */
[----:B------:R0:W-:Y:S04]  /*1f230*/  STL [R1+0x58], R7 ;  /* 0x0000580701007387 */ /* 0x0001e80000100800 */
[----:B------:R-:W5:Y:S01]  /*1f240*/  LDL.64 R14, [R1+0x1358] ;  /* 0x00135800010e7983 */ /* 0x000f620000100a00 */
[----:B0-----:R-:W-:-:S03]  /*1f250*/  IMAD.WIDE R6, R0, 0x2, R12 ;  /* 0x0000000200067825 */ /* 0x001fc600078e020c */
[----:B------:R-:W5:Y:S04]  /*1f260*/  LDL.64 R12, [R1+0x1350] ;  /* 0x00135000010c7983 */ /* 0x000f680000100a00 */
[----:B------:R-:W5:Y:S01]  /*1f270*/  LDG.E.U16 R7, [R6.64] ;  /* 0x0000000606077981 */ /* 0x000f62000c1e1500 */
[----:B-1----:R-:W-:-:S03]  /*1f280*/  IMAD.WIDE R2, R0, 0x2, R16 ;  /* 0x0000000200027825 */ /* 0x002fc600078e0210 */
[----:B--2---:R-:W-:Y:S04]  /*1f290*/  STL [R1+0x50], R25 ;  /* 0x0000501901007387 */ /* 0x004fe80000100800 */
[----:B------:R0:W-:Y:S04]  /*1f2a0*/  STL [R1+0x54], R24 ;  /* 0x0000541801007387 */ /* 0x0001e80000100800 */
[----:B------:R-:W2:Y:S04]  /*1f2b0*/  LDL.64 R20, [R1+0x1330] ;  /* 0x0013300001147983 */ /* 0x000ea80000100a00 */
[----:B------:R-:W2:Y:S04]  /*1f2c0*/  LDL.64 R18, [R1+0x1328] ;  /* 0x0013280001127983 */ /* 0x000ea80000100a00 */
[----:B0-----:R-:W2:Y:S04]  /*1f2d0*/  LDL.64 R24, [R1+0x1338] ;  /* 0x0013380001187983 */ /* 0x001ea80000100a00 */
[----:B------:R-:W2:Y:S04]  /*1f2e0*/  LDL.64 R16, [R1+0x12b8] ;  /* 0x0012b80001107983 */ /* 0x000ea80000100a00 */
[----:B----4-:R0:W-:Y:S04]  /*1f2f0*/  STL [R1+0x4c], R11 ;  /* 0x00004c0b01007387 */ /* 0x0101e80000100800 */
[----:B------:R3:W-:Y:S04]  /*1f300*/  STL [R1+0x48], R9 ;  /* 0x0000480901007387 */ /* 0x0007e80000100800 */
[----:B------:R-:W4:Y:S01]  /*1f310*/  LDG.E.U16 R3, [R2.64] ;  /* 0x0000000602037981 */ /* 0x000f22000c1e1500 */
[----:B0-----:R-:W-:-:S06]  /*1f320*/  IMAD.WIDE R10, R0, 0x2, R28 ;  /* 0x00000002000a7825 */ /* 0x001fcc00078e021c */
[----:B------:R-:W4:Y:S01]  /*1f330*/  LDG.E.U16 R11, [R10.64] ;  /* 0x000000060a0b7981 */ /* 0x000f22000c1e1500 */
[----:B---3--:R-:W-:-:S05]  /*1f340*/  IMAD.WIDE R8, R0, 0x2, R26 ;  /* 0x0000000200087825 */ /* 0x008fca00078e021a */
[----:B------:R2:W3:Y:S04]  /*1f350*/  LDG.E.U16 R28, [R8.64] ;  /* 0x00000006081c7981 */ /* 0x0004e8000c1e1500 */
[----:B-----5:R0:W-:Y:S02]  /*1f360*/  STL [R1+0x44], R7 ;  /* 0x0000440701007387 */ /* 0x0201e40000100800 */
[C---:B0-----:R-:W-:Y:S02]  /*1f370*/  IMAD.WIDE R6, R0.reuse, 0x2, R22 ;  /* 0x0000000200067825 */ /* 0x041fe400078e0216 */
[----:B------:R-:W5:Y:S04]  /*1f380*/  LDL.64 R22, [R1+0x12b0] ;  /* 0x0012b00001167983 */ /* 0x000f680000100a00 */
[----:B------:R0:W-:Y:S04]  /*1f390*/  STL [R1+0x40], R5 ;  /* 0x0000400501007387 */ /* 0x0001e80000100800 */
[----:B------:R1:W5:Y:S01]  /*1f3a0*/  LDG.E.U16 R26, [R6.64] ;  /* 0x00000006061a7981 */ /* 0x000362000c1e1500 */
[----:B0-----:R-:W-:-:S05]  /*1f3b0*/  IMAD.WIDE R4, R0, 0x2, R14 ;  /* 0x0000000200047825 */ /* 0x001fca00078e020e */
[----:B------:R0:W5:Y:S01]  /*1f3c0*/  LDG.E.U16 R29, [R4.64] ;  /* 0x00000006041d7981 */ /* 0x000162000c1e1500 */
[----:B--2---:R-:W-:-:S03]  /*1f3d0*/  IMAD.WIDE R8, R0, 0x2, R20 ;  /* 0x0000000200087825 */ /* 0x004fc600078e0214 */
[----:B----4-:R2:W-:Y:S01]  /*1f3e0*/  STL [R1+0x3c], R3 ;  /* 0x00003c0301007387 */ /* 0x0105e20000100800 */
[----:B-1----:R-:W-:-:S03]  /*1f3f0*/  IMAD.WIDE R6, R0, 0x2, R18 ;  /* 0x0000000200067825 */ /* 0x002fc600078e0212 */
[----:B------:R-:W4:Y:S01]  /*1f400*/  LDL.64 R14, [R1+0x1320] ;  /* 0x00132000010e7983 */ /* 0x000f220000100a00 */
[----:B0-----:R-:W-:-:S04]  /*1f410*/  IMAD.WIDE R4, R0, 0x2, R16 ;  /* 0x0000000200047825 */ /* 0x001fc800078e0210 */
[C---:B--2---:R-:W-:Y:S02]  /*1f420*/  IMAD.WIDE R2, R0.reuse, 0x2, R12 ;  /* 0x0000000200027825 */ /* 0x044fe400078e020c */
[----:B------:R-:W2:Y:S04]  /*1f430*/  LDL.64 R12, [R1+0x1318] ;  /* 0x00131800010c7983 */ /* 0x000ea80000100a00 */
[----:B------:R0:W-:Y:S04]  /*1f440*/  STL [R1+0x38], R11 ;  /* 0x0000380b01007387 */ /* 0x0001e80000100800 */
[----:B------:R-:W4:Y:S04]  /*1f450*/  LDL.64 R20, [R1+0x1310] ;  /* 0x0013100001147983 */ /* 0x000f280000100a00 */
[----:B------:R-:W4:Y:S04]  /*1f460*/  LDL.64 R18, [R1+0x12a8] ;  /* 0x0012a80001127983 */ /* 0x000f280000100a00 */
[----:B------:R-:W4:Y:S04]  /*1f470*/  LDL.64 R16, [R1+0x12a0] ;  /* 0x0012a00001107983 */ /* 0x000f280000100a00 */
[----:B---3--:R1:W-:Y:S04]  /*1f480*/  STL [R1+0x34], R28 ;  /* 0x0000341c01007387 */ /* 0x0083e80000100800 */
[----:B------:R3:W4:Y:S01]  /*1f490*/  LDG.E.U16 R27, [R2.64] ;  /* 0x00000006021b7981 */ /* 0x000722000c1e1500 */
[----:B0-----:R-:W-:-:S03]  /*1f4a0*/  IMAD.WIDE R10, R0, 0x2, R24 ;  /* 0x00000002000a7825 */ /* 0x001fc600078e0218 */
[----:B-1----:R2:W4:Y:S04]  /*1f4b0*/  LDG.E.U16 R28, [R8.64] ;  /* 0x00000006081c7981 */ /* 0x002528000c1e1500 */
[----:B-----5:R0:W-:Y:S01]  /*1f4c0*/  STL [R1+0x30], R26 ;  /* 0x0000301a01007387 */ /* 0x0201e20000100800 */
[----:B---3--:R-:W-:-:S03]  /*1f4d0*/  IMAD.WIDE R2, R0, 0x2, R22 ;  /* 0x0000000200027825 */ /* 0x008fc600078e0216 */
[----:B------:R4:W3:Y:S04]  /*1f4e0*/  LDG.E.U16 R23, [R10.64] ;  /* 0x000000060a177981 */ /* 0x0008e8000c1e1500 */
[----:B0-----:R0:W5:Y:S04]  /*1f4f0*/  LDG.E.U16 R26, [R6.64] ;  /* 0x00000006061a7981 */ /* 0x001168000c1e1500 */
[----:B------:R1:W-:Y:S04]  /*1f500*/  STL [R1+0x2c], R29 ;  /* 0x00002c1d01007387 */ /* 0x0003e80000100800 */
[----:B-1----:R-:W3:Y:S01]  /*1f510*/  LDG.E.U16 R29, [R4.64] ;  /* 0x00000006041d7981 */ /* 0x002ee2000c1e1500 */
[----:B--2---:R-:W-:-:S04]  /*1f520*/  IMAD.WIDE R8, R0, 0x2, R12 ;  /* 0x0000000200087825 */ /* 0x004fc800078e020c */
[C---:B----4-:R-:W-:Y:S02]  /*1f530*/  IMAD.WIDE R10, R0.reuse, 0x2, R14 ;  /* 0x00000002000a7825 */ /* 0x050fe400078e020e */
[----:B------:R1:W2:Y:S04]  /*1f540*/  LDG.E.U16 R9, [R8.64] ;  /* 0x0000000608097981 */ /* 0x0002a8000c1e1500 */
[----:B---3--:R-:W-:Y:S04]  /*1f550*/  STL [R1+0x65ec], R29 ;  /* 0x0065ec1d01007387 */ /* 0x008fe80000100800 */
[----:B------:R3:W-:Y:S04]  /*1f560*/  STL [R1+0x28], R27 ;  /* 0x0000281b01007387 */ /* 0x0007e80000100800 */
[----:B---3--:R3:W4:Y:S01]  /*1f570*/  LDG.E.U16 R27, [R2.64] ;  /* 0x00000006021b7981 */ /* 0x008722000c1e1500 */
[----:B0-----:R-:W-:-:S04]  /*1f580*/  IMAD.WIDE R6, R0, 0x2, R20 ;  /* 0x0000000200067825 */ /* 0x001fc800078e0214 */
[C---:B------:R-:W-:Y:S02]  /*1f590*/  IMAD.WIDE R4, R0.reuse, 0x2, R18 ;  /* 0x0000000200047825 */ /* 0x040fe400078e0212 */
[----:B------:R0:W2:Y:S02]  /*1f5a0*/  LDG.E.U16 R6, [R6.64] ;  /* 0x0000000606067981 */ /* 0x0000a4000c1e1500 */
[C---:B---3--:R-:W-:Y:S02]  /*1f5b0*/  IMAD.WIDE R2, R0.reuse, 0x2, R16 ;  /* 0x0000000200027825 */ /* 0x048fe400078e0210 */
[----:B-1----:R-:W3:Y:S04]  /*1f5c0*/  LDG.E.U16 R8, [R4.64] ;  /* 0x0000000604087981 */ /* 0x002ee8000c1e1500 */
[----:B0-----:R-:W2:Y:S04]  /*1f5d0*/  LDG.E.U16 R7, [R2.64] ;  /* 0x0000000602077981 */ /* 0x001ea8000c1e1500 */
[----:B----4-:R0:W-:Y:S04]  /*1f5e0*/  STL [R1+0x65f0], R27 ;  /* 0x0065f01b01007387 */ /* 0x0101e80000100800 */
[----:B------:R-:W4:Y:S04]  /*1f5f0*/  LDL.64 R24, [R1+0x1298] ;  /* 0x0012980001187983 */ /* 0x000f280000100a00 */
[----:B------:R-:W5:Y:S04]  /*1f600*/  LDL.64 R14, [R1+0x1308] ;  /* 0x00130800010e7983 */ /* 0x000f680000100a00 */
[----:B0-----:R4:W5:Y:S04]  /*1f610*/  LDG.E.U16 R27, [R10.64] ;  /* 0x000000060a1b7981 */ /* 0x001968000c1e1500 */
[----:B------:R-:W5:Y:S04]  /*1f620*/  LDL.64 R12, [R1+0x1300] ;  /* 0x00130000010c7983 */ /* 0x000f680000100a00 */
[----:B------:R0:W-:Y:S04]  /*1f630*/  STL [R1+0x24], R23 ;  /* 0x0000241701007387 */ /* 0x0001e80000100800 */
[----:B------:R-:W5:Y:S04]  /*1f640*/  LDL.64 R20, [R1+0x12f8] ;  /* 0x0012f80001147983 */ /* 0x000f680000100a00 */
[----:B------:R-:W5:Y:S04]  /*1f650*/  LDL.64 R16, [R1+0x1288] ;  /* 0x0012880001107983 */ /* 0x000f680000100a00 */
[----:B0-----:R-:W5:Y:S04]  /*1f660*/  LDL.64 R22, [R1+0x1290] ;  /* 0x0012900001167983 */ /* 0x001f680000100a00 */
[----:B------:R-:W5:Y:S04]  /*1f670*/  LDL.64 R18, [R1+0x1280] ;  /* 0x0012800001127983 */ /* 0x000f680000100a00 */
[----:B---3--:R-:W-:Y:S04]  /*1f680*/  STL [R1+0x65f4], R8 ;  /* 0x0065f40801007387 */ /* 0x008fe80000100800 */
[----:B--2---:R-:W-:Y:S04]  /*1f690*/  STL [R1+0x65f8], R7 ;  /* 0x0065f80701007387 */ /* 0x004fe80000100800 */
[----:B------:R0:W-:Y:S04]  /*1f6a0*/  STL [R1+0x20], R28 ;  /* 0x0000201c01007387 */ /* 0x0001e80000100800 */
[----:B0-----:R-:W2:Y:S01]  /*1f6b0*/  LDL.64 R28, [R1+0x12f0] ;  /* 0x0012f000011c7983 */ /* 0x001ea20000100a00 */
[----:B----4-:R-:W-:-:S03]  /*1f6c0*/  IMAD.WIDE R10, R0, 0x2, R24 ;  /* 0x00000002000a7825 */ /* 0x010fc600078e0218 */
[----:B-----5:R-:W-:Y:S04]  /*1f6d0*/  STL [R1+0x18], R27 ;  /* 0x0000181b01007387 */ /* 0x020fe80000100800 */
[----:B------:R0:W-:Y:S04]  /*1f6e0*/  STL [R1+0x1c], R26 ;  /* 0x00001c1a01007387 */ /* 0x0001e80000100800 */
[----:B0-----:R-:W3:Y:S04]  /*1f6f0*/  LDL.64 R26, [R1+0x1270] ;  /* 0x00127000011a7983 */ /* 0x001ee80000100a00 */
[----:B------:R0:W-:Y:S04]  /*1f700*/  STL [R1+0x14], R9 ;  /* 0x0000140901007387 */ /* 0x0001e80000100800 */
[----:B0-----:R-:W4:Y:S04]  /*1f710*/  LDL.64 R8, [R1+0x1268] ;  /* 0x0012680001087983 */ /* 0x001f280000100a00 */
[----:B------:R0:W-:Y:S04]  /*1f720*/  STL [R1+0x10], R6 ;  /* 0x0000100601007387 */ /* 0x0001e80000100800 */
[----:B0-----:R-:W5:Y:S01]  /*1f730*/  LDG.E.U16 R6, [R10.64] ;  /* 0x000000060a067981 */ /* 0x001f62000c1e1500 */
[----:B------:R-:W-:-:S04]  /*1f740*/  IMAD.WIDE R2, R0, 0x2, R20 ;  /* 0x0000000200027825 */ /* 0x000fc800078e0214 */
[C---:B------:R-:W-:Y:S01]  /*1f750*/  IMAD.WIDE R12, R0.reuse, 0x2, R12 ;  /* 0x00000002000c7825 */ /* 0x040fe200078e020c */
[----:B------:R0:W2:Y:S04]  /*1f760*/  LDG.E.U16 R7, [R2.64] ;  /* 0x0000000602077981 */ /* 0x0000a8000c1e1500 */
[----:B-----5:R1:W-:Y:S01]  /*1f770*/  STL [R1+0x65fc], R6 ;  /* 0x0065fc0601007387 */ /* 0x0203e20000100800 */
[----:B------:R-:W-:-:S03]  /*1f780*/  IMAD.WIDE R14, R0, 0x2, R14 ;  /* 0x00000002000e7825 */ /* 0x000fc600078e020e */
[----:B------:R-:W5:Y:S01]  /*1f790*/  LDL.64 R24, [R1+0x12e8] ;  /* 0x0012e80001187983 */ /* 0x000f620000100a00 */
[----:B------:R-:W-:-:S03]  /*1f7a0*/  IMAD.WIDE R4, R0, 0x2, R22 ;  /* 0x0000000200047825 */ /* 0x000fc600078e0216 */
[----:B------:R3:W2:Y:S04]  /*1f7b0*/  LDG.E.U16 R0, [R12.64] ;  /* 0x000000060c007981 */ /* 0x0006a8000c1e1500 */
[----:B-1----:R-:W2:Y:S04]  /*1f7c0*/  LDL R6, [R1+0xb30] ;  /* 0x000b300001067983 */ /* 0x002ea80000100800 */
[----:B------:R-:W3:Y:S04]  /*1f7d0*/  LDG.E.U16 R15, [R14.64] ;  /* 0x000000060e0f7981 */ /* 0x000ee8000c1e1500 */
[----:B------:R1:W3:Y:S04]  /*1f7e0*/  LDG.E.U16 R5, [R4.64] ;  /* 0x0000000604057981 */ /* 0x0002e8000c1e1500 */
[----:B------:R-:W4:Y:S04]  /*1f7f0*/  LDL.64 R22, [R1+0x12e0] ;  /* 0x0012e00001167983 */ /* 0x000f280000100a00 */
[----:B------:R-:W4:Y:S01]  /*1f800*/  LDL.64 R20, [R1+0x1260] ;  /* 0x0012600001147983 */ /* 0x000f220000100a00 */
[----:B--2---:R-:W-:-:S04]  /*1f810*/  IMAD.WIDE R16, R6, 0x2, R16 ;  /* 0x0000000206107825 */ /* 0x004fc800078e0210 */
[C---:B0-----:R-:W-:Y:S01]  /*1f820*/  IMAD.WIDE R2, R6.reuse, 0x2, R18 ;  /* 0x0000000206027825 */ /* 0x041fe200078e0212 */
[----:B-1----:R-:W2:Y:S03]  /*1f830*/  LDG.E.U16 R4, [R16.64] ;  /* 0x0000000610047981 */ /* 0x002ea6000c1e1500 */
[C---:B---3--:R-:W-:Y:S01]  /*1f840*/  IMAD.WIDE R12, R6.reuse, 0x2, R26 ;  /* 0x00000002060c7825 */ /* 0x048fe200078e021a */
[----:B------:R-:W3:Y:S04]  /*1f850*/  LDL.64 R18, [R1+0x1348] ;  /* 0x0013480001127983 */ /* 0x000ee80000100a00 */
[----:B------:R0:W3:Y:S04]  /*1f860*/  LDG.E.U16 R3, [R2.64] ;  /* 0x0000000602037981 */ /* 0x0000e8000c1e1500 */
[----:B0-----:R-:W5:Y:S01]  /*1f870*/  LDG.E.U16 R2, [R12.64] ;  /* 0x000000060c027981 */ /* 0x001f62000c1e1500 */
[----:B----4-:R-:W-:-:S03]  /*1f880*/  IMAD.WIDE R10, R6, 0x2, R8 ;  /* 0x00000002060a7825 */ /* 0x010fc600078e0208 */
[----:B------:R-:W-:Y:S04]  /*1f890*/  STL [R1+0xc], R15 ;  /* 0x00000c0f01007387 */ /* 0x000fe80000100800 */
[----:B------:R-:W4:Y:S04]  /*1f8a0*/  LDL.64 R8, [R1+0x1258] ;  /* 0x0012580001087983 */ /* 0x000f280000100a00 */
[----:B--2---:R-:W-:Y:S04]  /*1f8b0*/  STL [R1+0x65e4], R4 ;  /* 0x0065e40401007387 */ /* 0x004fe80000100800 */
[----:B---3--:R-:W-:Y:S04]  /*1f8c0*/  STL [R1+0x65e8], R3 ;  /* 0x0065e80301007387 */ /* 0x008fe80000100800 */
[----:B-----5:R-:W-:Y:S04]  /*1f8d0*/  STL [R1+0x65c8], R2 ;  /* 0x0065c80201007387 */ /* 0x020fe80000100800 */
[----:B------:R0:W-:Y:S04]  /*1f8e0*/  STL [R1+0x8], R0 ;  /* 0x0000080001007387 */ /* 0x0001e80000100800 */
[----:B0-----:R4:W2:Y:S01]  /*1f8f0*/  LDG.E.U16 R0, [R10.64] ;  /* 0x000000060a007981 */ /* 0x0018a2000c1e1500 */
[----:B------:R-:W-:-:S04]  /*1f900*/  IMAD.WIDE R14, R6, 0x2, R28 ;  /* 0x00000002060e7825 */ /* 0x000fc800078e021c */
[C---:B------:R-:W-:Y:S01]  /*1f910*/  IMAD.WIDE R18, R6.reuse, 0x2, R18 ;  /* 0x0000000206127825 */ /* 0x040fe200078e0212 */
[----:B------:R0:W3:Y:S03]  /*1f920*/  LDG.E.U16 R4, [R14.64] ;  /* 0x000000060e047981 */ /* 0x0000e6000c1e1500 */
[C---:B------:R-:W-:Y:S02]  /*1f930*/  IMAD.WIDE R16, R6.reuse, 0x2, R24 ;  /* 0x0000000206107825 */ /* 0x040fe400078e0218 */
[----:B------:R1:W5:Y:S02]  /*1f940*/  LDG.E.U16 R24, [R18.64] ;  /* 0x0000000612187981 */ /* 0x000364000c1e1500 */
[----:B------:R-:W-:-:S04]  /*1f950*/  IMAD.WIDE R12, R6, 0x2, R20 ;  /* 0x00000002060c7825 */ /* 0x000fc800078e0214 */
[C---:B0-----:R-:W-:Y:S01]  /*1f960*/  IMAD.WIDE R14, R6.reuse, 0x2, R22 ;  /* 0x00000002060e7825 */ /* 0x041fe200078e0216 */
[----:B------:R-:W3:Y:S03]  /*1f970*/  LDG.E.U16 R20, [R12.64] ;  /* 0x000000060c147981 */ /* 0x000ee6000c1e1500 */
[C---:B----4-:R-:W-:Y:S01]  /*1f980*/  IMAD.WIDE R10, R6.reuse, 0x2, R8 ;  /* 0x00000002060a7825 */ /* 0x050fe200078e0208 */
[----:B------:R-:W4:Y:S04]  /*1f990*/  LDG.E.U16 R22, [R16.64] ;  /* 0x0000000610167981 */ /* 0x000f28000c1e1500 */
[----:B------:R-:W3:Y:S04]  /*1f9a0*/  LDG.E.U16 R9, [R14.64] ;  /* 0x000000060e097981 */ /* 0x000ee8000c1e1500 */
[----:B------:R-:W3:Y:S04]  /*1f9b0*/  LDG.E.U16 R21, [R10.64] ;  /* 0x000000060a157981 */ /* 0x000ee8000c1e1500 */
[----:B--2---:R-:W-:Y:S04]  /*1f9c0*/  STL [R1+0x65cc], R0 ;  /* 0x0065cc0001007387 */ /* 0x004fe80000100800 */
[----:B-1----:R-:W2:Y:S04]  /*1f9d0*/  LDL.64 R18, [R1+0x12d8] ;  /* 0x0012d80001127983 */ /* 0x002ea80000100a00 */
[----:B------:R-:W2:Y:S04]  /*1f9e0*/  LDL.64 R28, [R1+0x12d0] ;  /* 0x0012d000011c7983 */ /* 0x000ea80000100a00 */
[----:B------:R-:W2:Y:S04]  /*1f9f0*/  LDL.64 R2, [R1+0x1248] ;  /* 0x0012480001027983 */ /* 0x000ea80000100a00 */
[----:B------:R-:W2:Y:S04]  /*1fa00*/  LDL.64 R26, [R1+0x1250] ;  /* 0x00125000011a7983 */ /* 0x000ea80000100a00 */
[----:B-----5:R0:W-:Y:S04]  /*1fa10*/  STL [R1+0x65d0], R24 ;  /* 0x0065d01801007387 */ /* 0x0201e80000100800 */
[----:B------:R-:W-:Y:S04]  /*1fa20*/  STL [R1+0x4], R7 ;  /* 0x0000040701007387 */ /* 0x000fe80000100800 */
[----:B0-----:R-:W5:Y:S04]  /*1fa30*/  LDL.64 R24, [R1+0x1340] ;  /* 0x0013400001187983 */ /* 0x001f680000100a00 */
[----:B----4-:R-:W-:Y:S04]  /*1fa40*/  STL [R1+0x65d4], R22 ;  /* 0x0065d41601007387 */ /* 0x010fe80000100800 */
[----:B---3--:R-:W-:Y:S04]  /*1fa50*/  STL [R1+0x65d8], R9 ;  /* 0x0065d80901007387 */ /* 0x008fe80000100800 */
[----:B------:R-:W-:Y:S04]  /*1fa60*/  STL [R1+0x65dc], R20 ;  /* 0x0065dc1401007387 */ /* 0x000fe80000100800 */
[----:B------:R0:W-:Y:S04]  /*1fa70*/  STL [R1+0x65e0], R21 ;  /* 0x0065e01501007387 */ /* 0x0001e80000100800 */
[----:B0-----:R-:W3:Y:S04]  /*1fa80*/  LDL.64 R20, [R1+0x12c8] ;  /* 0x0012c80001147983 */ /* 0x001ee80000100a00 */
[----:B------:R0:W-:Y:S01]  /*1fa90*/  STL [R1], R4 ;  /* 0x0000000401007387 */ /* 0x0001e20000100800 */
[----:B--2---:R-:W-:-:S04]  /*1faa0*/  IMAD.WIDE R12, R6, 0x2, R18 ;  /* 0x00000002060c7825 */ /* 0x004fc800078e0212 */
[----:B------:R-:W-:-:S04]  /*1fab0*/  IMAD.WIDE R14, R6, 0x2, R28 ;  /* 0x00000002060e7825 */ /* 0x000fc800078e021c */
[C---:B------:R-:W-:Y:S02]  /*1fac0*/  IMAD.WIDE R18, R6.reuse, 0x2, R2 ;  /* 0x0000000206127825 */ /* 0x040fe400078e0202 */
[----:B------:R-:W2:Y:S02]  /*1fad0*/  LDL.64 R2, [R1+0x12c0] ;  /* 0x0012c00001027983 */ /* 0x000ea40000100a00 */
[C---:B------:R-:W-:Y:S02]  /*1fae0*/  IMAD.WIDE R16, R6.reuse, 0x2, R26 ;  /* 0x0000000206107825 */ /* 0x040fe400078e021a */
[----:B------:R-:W4:Y:S04]  /*1faf0*/  LDL.LU R7, [R1+0x9c] ;  /* 0x00009c0001077983 */ /* 0x000f280000300800 */
[----:B------:R-:W4:Y:S04]  /*1fb00*/  LDL.LU R8, [R1+0x98] ;  /* 0x0000980001087983 */ /* 0x000f280000300800 */
[----:B------:R-:W4:Y:S04]  /*1fb10*/  LDL.LU R27, [R1+0x5c] ;  /* 0x00005c00011b7983 */ /* 0x000f280000300800 */
[----:B------:R-:W4:Y:S04]  /*1fb20*/  LDL.LU R29, [R1+0x58] ;  /* 0x00005800011d7983 */ /* 0x000f280000300800 */
[----:B------:R1:W4:Y:S04]  /*1fb30*/  LDG.E.U16 R26, [R14.64] ;  /* 0x000000060e1a7981 */ /* 0x000328000c1e1500 */
[----:B------:R1:W4:Y:S01]  /*1fb40*/  LDG.E.U16 R28, [R16.64] ;  /* 0x00000006101c7981 */ /* 0x000322000c1e1500 */
[----:B-----5:R-:W-:-:S03]  /*1fb50*/  IMAD.WIDE R10, R6, 0x2, R24 ;  /* 0x00000002060a7825 */ /* 0x020fc600078e0218 */
[----:B0-----:R-:W0:Y:S04]  /*1fb60*/  S2R R4, SR_TID.X ;  /* 0x0000000000047919 */ /* 0x001e280000002100 */
[----:B-1----:R-:W5:Y:S04]  /*1fb70*/  LDL.64 R14, [R1+0x1240] ;  /* 0x00124000010e7983 */ /* 0x002f680000100a00 */
[----:B------:R-:W4:Y:S04]  /*1fb80*/  LDL.64 R16, [R1+0x1230] ;  /* 0x0012300001107983 */ /* 0x000f280000100a00 */
[----:B------:R3:W4:Y:S04]  /*1fb90*/  LDG.E.U16 R23, [R10.64] ;  /* 0x000000060a177981 */ /* 0x000728000c1e1500 */
[----:B------:R2:W4:Y:S04]  /*1fba0*/  LDG.E.U16 R25, [R12.64] ;  /* 0x000000060c197981 */ /* 0x000528000c1e1500 */
[----:B------:R1:W4:Y:S01]  /*1fbb0*/  LDG.E.U16 R18, [R18.64] ;  /* 0x0000000612127981 */ /* 0x000322000c1e1500 */
[----:B---3--:R-:W-:-:S06]  /*1fbc0*/  IMAD.WIDE R10, R6, 0x2, R20 ;  /* 0x00000002060a7825 */ /* 0x008fcc00078e0214 */
[----:B------:R3:W4:Y:S01]  /*1fbd0*/  LDG.E.U16 R10, [R10.64] ;  /* 0x000000060a0a7981 */ /* 0x000722000c1e1500 */
[----:B0-----:R-:W-:-:S03]  /*1fbe0*/  LOP3.LUT R22, R4, 0xff, RZ, 0xc0, !PT ;  /* 0x000000ff04167812 */ /* 0x001fc600078ec0ff */
[----:B-1----:R-:W4:Y:S04]  /*1fbf0*/  LDL.LU R19, [R1+0x90] ;  /* 0x0000900001137983 */ /* 0x002f280000300800 */
[----:B------:R-:W4:Y:S04]  /*1fc00*/  LDL.LU R21, [R1+0x54] ;  /* 0x0000540001157983 */ /* 0x000f280000300800 */
[----:B------:R-:W4:Y:S04]  /*1fc10*/  LDL.LU R20, [R1+0x50] ;  /* 0x0000500001147983 */ /* 0x000f280000300800 */
[----:B------:R-:W4:Y:S01]  /*1fc20*/  LDL.LU R9, [R1+0x1c] ;  /* 0x00001c0001097983 */ /* 0x000f220000300800 */
[----:B--2---:R-:W-:-:S03]  /*1fc30*/  IMAD.WIDE R12, R6, 0x2, R2 ;  /* 0x00000002060c7825 */ /* 0x004fc600078e0202 */
[----:B------:R-:W2:Y:S04]  /*1fc40*/  LDL.LU R3, [R1+0x18] ;  /* 0x0000180001037983 */ /* 0x000ea80000300800 */
[----:B---3--:R0:W3:Y:S01]  /*1fc50*/  LDG.E.U16 R11, [R12.64] ;  /* 0x000000060c0b7981 */ /* 0x0080e2000c1e1500 */
[----:B-----5:R-:W-:-:S04]  /*1fc60*/  IMAD.WIDE R14, R6, 0x2, R14 ;  /* 0x00000002060e7825 */ /* 0x020fc800078e020e */
[----:B----4-:R-:W-:Y:S02]  /*1fc70*/  IMAD.WIDE R16, R6, 0x2, R16 ;  /* 0x0000000206107825 */ /* 0x010fe400078e0210 */
[----:B------:R1:W4:Y:S04]  /*1fc80*/  LDG.E.U16 R14, [R14.64] ;  /* 0x000000060e0e7981 */ /* 0x000328000c1e1500 */
[----:B0-----:R0:W5:Y:S04]  /*1fc90*/  LDG.E.U16 R12, [R16.64] ;  /* 0x00000006100c7981 */ /* 0x001168000c1e1500 */
[----:B------:R-:W2:Y:S01]  /*1fca0*/  LDL.LU R6, [R1+0x65fc] ;  /* 0x0065fc0001067983 */ /* 0x000ea20000300800 */
[----:B-1----:R-:W-:-:S03]  /*1fcb0*/  SHF.L.U32 R15, R22, 0x1, RZ ;  /* 0x00000001160f7819 */ /* 0x002fc600000006ff */
[----:B------:R-:W-:Y:S06]  /*1fcc0*/  BAR.SYNC.DEFER_BLOCKING 0x0 ;  /* 0x0000000000007b1d */ /* 0x000fec0000010000 */
[----:B------:R-:W2:Y:S04]  /*1fcd0*/  LDL.LU R24, [R1+0x8c] ;  /* 0x00008c0001187983 */ /* 0x000ea80000300800 */
[----:B------:R-:W2:Y:S04]  /*1fce0*/  LDL.LU R0, [R1+0x88] ;  /* 0x0000880001007983 */ /* 0x000ea80000300800 */
[----:B------:R-:W2:Y:S04]  /*1fcf0*/  LDL.LU R2, [R1+0x4c] ;  /* 0x00004c0001027983 */ /* 0x000ea80000300800 */
[----:B------:R-:W2:Y:S04]  /*1fd00*/  LDL.LU R13, [R1+0x94] ;  /* 0x00009400010d7983 */ /* 0x000ea80000300800 */
[----:B0-----:R-:W2:Y:S04]  /*1fd10*/  LDL.LU R16, [R1+0x24] ;  /* 0x0000240001107983 */ /* 0x001ea80000300800 */
[----:B------:R-:W3:Y:S04]  /*1fd20*/  LDL.LU R17, [R1+0x20] ;  /* 0x0000200001117983 */ /* 0x000ee80000300800 */
[----:B------:R0:W-:Y:S04]  /*1fd30*/  STS.U16 [R15+0x40000], R7 ;  /* 0x040000070f007388 */ /* 0x0001e80000000400 */
[----:B------:R1:W-:Y:S04]  /*1fd40*/  STS.U16 [R15+0x40200], R8 ;  /* 0x040200080f007388 */ /* 0x0003e80000000400 */
[----:B------:R1:W-:Y:S04]  /*1fd50*/  STS.U16 [R15+0x42000], R27 ;  /* 0x0420001b0f007388 */ /* 0x0003e80000000400 */
[----:B0-----:R-:W4:Y:S04]  /*1fd60*/  LDL.LU R7, [R1+0x65f8] ;  /* 0x0065f80001077983 */ /* 0x001f280000300800 */
[----:B-1----:R-:W4:Y:S04]  /*1fd70*/  LDL.LU R8, [R1+0x65f4] ;  /* 0x0065f40001087983 */ /* 0x002f280000300800 */
[----:B------:R-:W4:Y:S04]  /*1fd80*/  LDL.LU R27, [R1+0x65f0] ;  /* 0x0065f000011b7983 */ /* 0x000f280000300800 */
[----:B------:R0:W-:Y:S04]  /*1fd90*/  STS.U16 [R15+0x42200], R29 ;  /* 0x0422001d0f007388 */ /* 0x0001e80000000400 */
[----:B0-----:R-:W4:Y:S01]  /*1fda0*/  LDL.LU R29, [R1+0x65ec] ;  /* 0x0065ec00011d7983 */ /* 0x001f220000300800 */
[----:B------:R-:W-:-:S05]  /*1fdb0*/  LOP3.LUT R4, R4, 0xff, RZ, 0xc0, !PT ;  /* 0x000000ff04047812 */ /* 0x000fca00078ec0ff */
[----:B------:R-:W-:-:S05]  /*1fdc0*/  IMAD.SHL.U32 R4, R4, 0x2, RZ ;  /* 0x0000000204047824 */ /* 0x000fca00078e00ff */
[----:B------:R-:W-:Y:S01]  /*1fdd0*/  LOP3.LUT R4, R4, 0x10, RZ, 0x3c, !PT ;  /* 0x0000001004047812 */ /* 0x000fe200078e3cff */
[----:B--2---:R-:W-:Y:S04]  /*1fde0*/  STS.U16 [R15+0x44000], R16 ;  /* 0x044000100f007388 */ /* 0x004fe80000000400 */
[----:B---3--:R-:W-:Y:S04]  /*1fdf0*/  STS.U16 [R15+0x44200], R17 ;  /* 0x044200110f007388 */ /* 0x008fe80000000400 */
[----:B----4-:R0:W-:Y:S04]  /*1fe00*/  STS.U16 [R15+0x46000], R29 ;  /* 0x0460001d0f007388 */ /* 0x0101e80000000400 */
[----:B------:R1:W-:Y:S04]  /*1fe10*/  STS.U16 [R15+0x46200], R27 ;  /* 0x0462001b0f007388 */ /* 0x0003e80000000400 */
[----:B------:R-:W-:Y:S04]  /*1fe20*/  STS.U16 [R4+0x40400], R13 ;  /* 0x0404000d04007388 */ /* 0x000fe80000000400 */
[----:B------:R2:W-:Y:S04]  /*1fe30*/  STS.U16 [R4+0x40600], R19 ;  /* 0x0406001304007388 */ /* 0x0005e80000000400 */
[----:B0-----:R-:W3:Y:S04]  /*1fe40*/  LDL.LU R29, [R1+0x10] ;  /* 0x00001000011d7983 */ /* 0x001ee80000300800 */
[----:B------:R-:W-:Y:S04]  /*1fe50*/  STS.U16 [R4+0x42400], R21 ;  /* 0x0424001504007388 */ /* 0x000fe80000000400 */
[----:B-1----:R-:W4:Y:S04]  /*1fe60*/  LDL.LU R27, [R1+0x14] ;  /* 0x00001400011b7983 */ /* 0x002f280000300800 */
[----:B------:R-:W-:Y:S04]  /*1fe70*/  STS.U16 [R4+0x42600], R20 ;  /* 0x0426001404007388 */ /* 0x000fe80000000400 */
[----:B------:R-:W3:Y:S04]  /*1fe80*/  LDL.LU R17, [R1+0x84] ;  /* 0x0000840001117983 */ /* 0x000ee80000300800 */
[----:B------:R-:W-:Y:S04]  /*1fe90*/  STS.U16 [R4+0x44400], R9 ;  /* 0x0444000904007388 */ /* 0x000fe80000000400 */
[----:B--2---:R-:W2:Y:S04]  /*1fea0*/  LDL.LU R19, [R1+0x80] ;  /* 0x0000800001137983 */ /* 0x004ea80000300800 */
[----:B------:R0:W-:Y:S04]  /*1feb0*/  STS.U16 [R4+0x44600], R3 ;  /* 0x0446000304007388 */ /* 0x0001e80000000400 */
[----:B------:R1:W-:Y:S04]  /*1fec0*/  STS.U16 [R4+0x46400], R8 ;  /* 0x0464000804007388 */ /* 0x0003e80000000400 */
[----:B0-----:R-:W2:Y:S04]  /*1fed0*/  LDL.LU R3, [R1+0x44] ;  /* 0x0000440001037983 */ /* 0x001ea80000300800 */
[----:B------:R-:W2:Y:S04]  /*1fee0*/  LDL.LU R13, [R1+0xc] ;  /* 0x00000c00010d7983 */ /* 0x000ea80000300800 */
[----:B-1----:R-:W2:Y:S01]  /*1fef0*/  LDL.LU R8, [R1+0x48] ;  /* 0x0000480001087983 */ /* 0x002ea20000300800 */
[----:B------:R-:W-:-:S04]  /*1ff00*/  SHF.L.U32 R21, R22, 0x1, RZ ;  /* 0x0000000116157819 */ /* 0x000fc800000006ff */
[C---:B------:R-:W-:Y:S01]  /*1ff10*/  LOP3.LUT R16, R21.reuse, 0x20, RZ, 0x3c, !PT ;  /* 0x0000002015107812 */ /* 0x040fe200078e3cff */
[----:B------:R0:W-:Y:S04]  /*1ff20*/  STS.U16 [R4+0x46600], R7 ;  /* 0x0466000704007388 */ /* 0x0001e80000000400 */
[----:B------:R1:W-:Y:S04]  /*1ff30*/  STS.U16 [R16+0x40800], R24 ;  /* 0x0408001810007388 */ /* 0x0003e80000000400 */
[----:B0-----:R-:W5:Y:S04]  /*1ff40*/  LDL.LU R4, [R1+0x8] ;  /* 0x0000080001047983 */ /* 0x001f680000300800 */
[----:B------:R-:W5:Y:S04]  /*1ff50*/  LDL.LU R20, [R1+0x7c] ;  /* 0x00007c0001147983 */ /* 0x000f680000300800 */
[----:B------:R-:W5:Y:S04]  /*1ff60*/  LDL.LU R9, [R1+0x78] ;  /* 0x0000780001097983 */ /* 0x000f680000300800 */
[----:B------:R0:W-:Y:S04]  /*1ff70*/  STS.U16 [R16+0x40a00], R0 ;  /* 0x040a000010007388 */ /* 0x0001e80000000400 */
[----:B------:R-:W5:Y:S04]  /*1ff80*/  LDL.LU R22, [R1+0x3c] ;  /* 0x00003c0001167983 */ /* 0x000f680000300800 */
[----:B------:R0:W-:Y:S04]  /*1ff90*/  STS.U16 [R16+0x42800], R2 ;  /* 0x0428000210007388 */ /* 0x0001e80000000400 */
[----:B-1----:R-:W5:Y:S04]  /*1ffa0*/  LDL.LU R24, [R1+0x38] ;  /* 0x0000380001187983 */ /* 0x002f680000300800 */
[----:B0-----:R-:W5:Y:S04]  /*1ffb0*/  LDL.LU R0, [R1+0x4] ;  /* 0x0000040001007983 */ /* 0x001f680000300800 */
[----:B------:R-:W5:Y:S04]  /*1ffc0*/  LDL.LU R2, [R1] ;  /* 0x0000000001027983 */ /* 0x000f680000300800 */
[----:B------:R-:W5:Y:S04]  /*1ffd0*/  LDL.LU R7, [R1+0x34] ;  /* 0x0000340001077983 */ /* 0x000f680000300800 */
[----:B--2---:R0:W-:Y:S04]  /*1ffe0*/  STS.U16 [R16+0x42a00], R8 ;  /* 0x042a000810007388 */ /* 0x0041e80000000400 */
[----:B----4-:R-:W-:Y:S04]  /*1fff0*/  STS.U16 [R16+0x44800], R27 ;  /* 0x0448001b10007388 */ /* 0x010fe80000000400 */
[----:B---3--:R-:W-:Y:S04]  /*20000*/  STS.U16 [R16+0x44a00], R29 ;  /* 0x044a001d10007388 */ /* 0x008fe80000000400 */
[----:B0-----:R-:W2:Y:S04]  /*20010*/  LDL.LU R8, [R1+0x30] ;  /* 0x0000300001087983 */ /* 0x001ea80000300800 */
[----:B------:R0:W-:Y:S04]  /*20020*/  STS.U16 [R16+0x46800], R6 ;  /* 0x0468000610007388 */ /* 0x0001e80000000400 */
[----:B------:R1:W-:Y:S04]  /*20030*/  STS.U16 [R16+0x46a00], R5 ;  /* 0x046a000510007388 */ /* 0x0003e80000000400 */
[----:B0-----:R-:W3:Y:S04]  /*20040*/  LDL.LU R6, [R1+0x70] ;  /* 0x0000700001067983 */ /* 0x001ee80000300800 */
[----:B-1----:R-:W4:Y:S01]  /*20050*/  LDL.LU R5, [R1+0x40] ;  /* 0x0000400001057983 */ /* 0x002f220000300800 */
[----:B------:R-:W-:-:S03]  /*20060*/  LOP3.LUT R21, R21, 0x30, RZ, 0x3c, !PT ;  /* 0x0000003015157812 */ /* 0x000fc600078e3cff */
[----:B------:R-:W2:Y:S04]  /*20070*/  LDL.LU R27, [R1+0x6c] ;  /* 0x00006c00011b7983 */ /* 0x000ea80000300800 */
[----:B------:R-:W-:Y:S04]  /*20080*/  STS.U16 [R21+0x40c00], R17 ;  /* 0x040c001115007388 */ /* 0x000fe80000000400 */
[----:B------:R0:W-:Y:S04]  /*20090*/  STS.U16 [R21+0x40e00], R19 ;  /* 0x040e001315007388 */ /* 0x0001e80000000400 */
[----:B------:R-:W2:Y:S04]  /*200a0*/  LDL.LU R29, [R1+0x68] ;  /* 0x00006800011d7983 */ /* 0x000ea80000300800 */
[----:B------:R-:W2:Y:S04]  /*200b0*/  LDL.LU R16, [R1+0x2c] ;  /* 0x00002c0001107983 */ /* 0x000ea80000300800 */
[----:B0-----:R-:W0:Y:S04]  /*200c0*/  S2R R19, SR_TID.X ;  /* 0x0000000000137919 */ /* 0x001e280000002100 */
[----:B------:R1:W-:Y:S04]  /*200d0*/  STS.U16 [R21+0x42c00], R3 ;  /* 0x042c000315007388 */ /* 0x0003e80000000400 */
[----:B------:R-:W2:Y:S04]  /*200e0*/  LDL.LU R17, [R1+0x28] ;  /* 0x0000280001117983 */ /* 0x000ea80000300800 */
[----:B-1----:R-:W2:Y:S04]  /*200f0*/  LDL.LU R3, [R1+0x65e8] ;  /* 0x0065e80001037983 */ /* 0x002ea80000300800 */
[----:B----4-:R0:W-:Y:S04]  /*20100*/  STS.U16 [R21+0x42e00], R5 ;  /* 0x042e000515007388 */ /* 0x0101e80000000400 */
[----:B------:R1:W-:Y:S04]  /*20110*/  STS.U16 [R21+0x44c00], R13 ;  /* 0x044c000d15007388 */ /* 0x0003e80000000400 */
[----:B-----5:R4:W-:Y:S01]  /*20120*/  STS.U16 [R21+0x44e00], R4 ;  /* 0x044e000415007388 */ /* 0x0209e20000000400 */
[----:B0-----:R-:W-:-:S03]  /*20130*/  LOP3.LUT R5, R19, 0xff, RZ, 0xc0, !PT ;  /* 0x000000ff13057812 */ /* 0x001fc600078ec0ff */
[----:B-1----:R-:W5:Y:S04]  /*20140*/  LDL.LU R13, [R1+0x64] ;  /* 0x00006400010d7983 */ /* 0x002f680000300800 */
[----:B------:R-:W2:Y:S04]  /*20150*/  LDL.LU R19, [R1+0x60] ;  /* 0x0000600001137983 */ /* 0x000ea80000300800 */
[----:B----4-:R-:W4:Y:S01]  /*20160*/  LDL.LU R4, [R1+0x65e4] ;  /* 0x0065e40001047983 */ /* 0x010f220000300800 */
[----:B------:R-:W-:-:S03]  /*20170*/  IMAD.SHL.U32 R5, R5, 0x2, RZ ;  /* 0x0000000205057824 */ /* 0x000fc600078e00ff */
[----:B----4-:R0:W-:Y:S04]  /*20180*/  STS.U16 [R21+0x46c00], R4 ;  /* 0x046c000415007388 */ /* 0x0101e80000000400 */
[----:B--2---:R1:W-:Y:S04]  /*20190*/  STS.U16 [R21+0x46e00], R3 ;  /* 0x046e000315007388 */ /* 0x0043e80000000400 */
[----:B0-----:R-:W2:Y:S01]  /*201a0*/  LDL.LU R4, [R1+0x74] ;  /* 0x0000740001047983 */ /* 0x001ea20000300800 */
[----:B-1----:R-:W-:-:S03]  /*201b0*/  LOP3.LUT R3, R5, 0x40, RZ, 0x3c, !PT ;  /* 0x0000004005037812 */ /* 0x002fc600078e3cff */
[----:B------:R-:W4:Y:S04]  /*201c0*/  LDL.LU R21, [R1+0x65e0] ;  /* 0x0065e00001157983 */ /* 0x000f280000300800 */
[----:B------:R0:W-:Y:S04]  /*201d0*/  STS.U16 [R3+0x41000], R20 ;  /* 0x0410001403007388 */ /* 0x0001e80000000400 */
[----:B------:R1:W-:Y:S04]  /*201e0*/  STS.U16 [R3+0x41200], R9 ;  /* 0x0412000903007388 */ /* 0x0003e80000000400 */
[----:B------:R3:W-:Y:S04]  /*201f0*/  STS.U16 [R3+0x43000], R22 ;  /* 0x0430001603007388 */ /* 0x0007e80000000400 */
[----:B0-----:R-:W2:Y:S04]  /*20200*/  LDL.LU R20, [R1+0x65dc] ;  /* 0x0065dc0001147983 */ /* 0x001ea80000300800 */
[----:B-1----:R-:W2:Y:S04]  /*20210*/  LDL.LU R9, [R1+0x65d8] ;  /* 0x0065d80001097983 */ /* 0x002ea80000300800 */
[----:B---3--:R-:W3:Y:S04]  /*20220*/  LDL.LU R22, [R1+0x65d4] ;  /* 0x0065d40001167983 */ /* 0x008ee80000300800 */
[----:B------:R0:W-:Y:S04]  /*20230*/  STS.U16 [R3+0x43200], R24 ;  /* 0x0432001803007388 */ /* 0x0001e80000000400 */
[----:B------:R1:W-:Y:S04]  /*20240*/  STS.U16 [R3+0x45000], R0 ;  /* 0x0450000003007388 */ /* 0x0003e80000000400 */
[----:B------:R5:W-:Y:S04]  /*20250*/  STS.U16 [R3+0x45200], R2 ;  /* 0x0452000203007388 */ /* 0x000be80000000400 */
[----:B0-----:R-:W2:Y:S04]  /*20260*/  LDL.LU R24, [R1+0x65d0] ;  /* 0x0065d00001187983 */ /* 0x001ea80000300800 */
[----:B-1----:R-:W2:Y:S04]  /*20270*/  LDL.LU R0, [R1+0x65cc] ;  /* 0x0065cc0001007983 */ /* 0x002ea80000300800 */
[----:B-----5:R-:W5:Y:S01]  /*20280*/  LDL.LU R2, [R1+0x65c8] ;  /* 0x0065c80001027983 */ /* 0x020f620000300800 */
[----:B------:R-:W-:-:S03]  /*20290*/  LOP3.LUT R5, R5, 0x50, RZ, 0x3c, !PT ;  /* 0x0000005005057812 */ /* 0x000fc600078e3cff */
[----:B-----5:R-:W-:Y:S04]  /*202a0*/  STS.U16 [R3+0x47000], R2 ;  /* 0x0470000203007388 */ /* 0x020fe80000000400 */
[----:B--2---:R0:W-:Y:S04]  /*202b0*/  STS.U16 [R3+0x47200], R0 ;  /* 0x0472000003007388 */ /* 0x0041e80000000400 */
[----:B0-----:R-:W2:Y:S01]  /*202c0*/  LDL R0, [R1+0xe24] ;  /* 0x000e240001007983 */ /* 0x001ea20000100800 */
[----:B------:R-:W-:-:S03]  /*202d0*/  LOP3.LUT R3, R15, 0x60, RZ, 0x3c, !PT ;  /* 0x000000600f037812 */ /* 0x000fc600078e3cff */
[----:B------:R-:W-:Y:S04]  /*202e0*/  STS.U16 [R5+0x41400], R4 ;  /* 0x0414000405007388 */ /* 0x000fe80000000400 */
[----:B------:R-:W-:Y:S04]  /*202f0*/  STS.U16 [R5+0x41600], R6 ;  /* 0x0416000605007388 */ /* 0x000fe80000000400 */
[----:B------:R-:W-:Y:S04]  /*20300*/  STS.U16 [R5+0x43400], R7 ;  /* 0x0434000705007388 */ /* 0x000fe80000000400 */
[----:B------:R-:W-:Y:S04]  /*20310*/  STS.U16 [R5+0x43600], R8 ;  /* 0x0436000805007388 */ /* 0x000fe80000000400 */
[----:B---3--:R-:W-:Y:S04]  /*20320*/  STS.U16 [R5+0x45400], R22 ;  /* 0x0454001605007388 */ /* 0x008fe80000000400 */
[----:B------:R-:W-:Y:S04]  /*20330*/  STS.U16 [R5+0x45600], R9 ;  /* 0x0456000905007388 */ /* 0x000fe80000000400 */
[----:B------:R-:W-:Y:S04]  /*20340*/  STS.U16 [R5+0x47400], R20 ;  /* 0x0474001405007388 */ /* 0x000fe80000000400 */
[----:B----4-:R-:W-:Y:S01]  /*20350*/  STS.U16 [R5+0x47600], R21 ;  /* 0x0476001505007388 */ /* 0x010fe20000000400 */
[----:B------:R-:W-:-:S03]  /*20360*/  LOP3.LUT R2, R15, 0x70, RZ, 0x3c, !PT ;  /* 0x000000700f027812 */ /* 0x000fc600078e3cff */
[----:B------:R-:W-:Y:S04]  /*20370*/  STS.U16 [R3+0x41800], R27 ;  /* 0x0418001b03007388 */ /* 0x000fe80000000400 */
[----:B------:R-:W-:Y:S04]  /*20380*/  STS.U16 [R3+0x41a00], R29 ;  /* 0x041a001d03007388 */ /* 0x000fe80000000400 */
[----:B------:R-:W-:Y:S04]  /*20390*/  STS.U16 [R3+0x43800], R16 ;  /* 0x0438001003007388 */ /* 0x000fe80000000400 */
[----:B------:R0:W-:Y:S04]  /*203a0*/  STS.U16 [R3+0x43a00], R17 ;  /* 0x043a001103007388 */ /* 0x0001e80000000400 */
[----:B------:R-:W-:Y:S04]  /*203b0*/  STS.U16 [R3+0x45800], R25 ;  /* 0x0458001903007388 */ /* 0x000fe80000000400 */
[----:B------:R-:W-:Y:S04]  /*203c0*/  STS.U16 [R3+0x45a00], R26 ;  /* 0x045a001a03007388 */ /* 0x000fe80000000400 */
[----:B------:R-:W-:Y:S04]  /*203d0*/  STS.U16 [R3+0x47800], R28 ;  /* 0x0478001c03007388 */ /* 0x000fe80000000400 */
[----:B------:R-:W-:Y:S04]  /*203e0*/  STS.U16 [R3+0x47a00], R18 ;  /* 0x047a001203007388 */ /* 0x000fe80000000400 */
[----:B------:R1:W-:Y:S04]  /*203f0*/  STS.U16 [R2+0x41c00], R13 ;  /* 0x041c000d02007388 */ /* 0x0003e80000000400 */
[----:B0-----:R-:W0:Y:S04]  /*20400*/  S2R R17, SR_TID.X ;  /* 0x0000000000117919 */ /* 0x001e280000002100 */
[----:B-1----:R-:W1:Y:S04]  /*20410*/  S2R R13, SR_TID.X ;  /* 0x00000000000d7919 */ /* 0x002e680000002100 */
[----:B------:R3:W-:Y:S04]  /*20420*/  STS.U16 [R2+0x41e00], R19 ;  /* 0x041e001302007388 */ /* 0x0007e80000000400 */
[----:B------:R-:W-:Y:S04]  /*20430*/  STS.U16 [R2+0x43c00], R24 ;  /* 0x043c001802007388 */ /* 0x000fe80000000400 */
[----:B------:R-:W-:Y:S04]  /*20440*/  STS.U16 [R2+0x43e00], R23 ;  /* 0x043e001702007388 */ /* 0x000fe80000000400 */
[----:B------:R-:W-:Y:S04]  /*20450*/  STS.U16 [R2+0x45c00], R10 ;  /* 0x045c000a02007388 */ /* 0x000fe80000000400 */
[----:B------:R-:W-:Y:S04]  /*20460*/  STS.U16 [R2+0x45e00], R11 ;  /* 0x045e000b02007388 */ /* 0x000fe80000000400 */
[----:B------:R-:W-:Y:S04]  /*20470*/  STS.U16 [R2+0x47c00], R14 ;  /* 0x047c000e02007388 */ /* 0x000fe80000000400 */
[----:B------:R-:W-:Y:S04]  /*20480*/  STS.U16 [R2+0x47e00], R12 ;  /* 0x047e000c02007388 */ /* 0x000fe80000000400 */
[----:B------:R-:W-:Y:S01]  /*20490*/  BAR.SYNC.DEFER_BLOCKING 0x0 ;  /* 0x0000000000007b1d */ /* 0x000fe20000010000 */
[----:B-1----:R-:W-:Y:S01]  /*204a0*/  LOP3.LUT R21, R13, 0x7, RZ, 0xc0, !PT ;  /* 0x000000070d157812 */ /* 0x002fe200078ec0ff */
[----:B0-----:R-:W-:Y:S01]  /*204b0*/  IMAD.SHL.U32 R20, R17, 0x2, RZ ;  /* 0x0000000211147824 */ /* 0x001fe200078e00ff */
[----:B---3--:R-:W-:-:S03]  /*204c0*/  LOP3.LUT R19, R13, 0x10, RZ, 0xc0, !PT ;  /* 0x000000100d137812 */ /* 0x008fc600078ec0ff */
[----:B------:R-:W-:Y:S01]  /*204d0*/  IMAD R16, R21, 0x210, RZ ;  /* 0x0000021015107824 */ /* 0x000fe200078e02ff */
[----:B------:R-:W-:-:S04]  /*204e0*/  SHF.L.U32 R22, R19, 0x8, RZ ;  /* 0x0000000813167819 */ /* 0x000fc800000006ff */
[----:B------:R-:W-:-:S04]  /*204f0*/  LOP3.LUT R16, R16, 0x10, R20, 0x78, !PT ;  /* 0x0000001010107812 */ /* 0x000fc800078e7814 */
[----:B------:R-:W-:-:S05]  /*20500*/  LOP3.LUT R16, R16, R22, RZ, 0xfc, !PT ;  /* 0x0000001610107212 */ /* 0x000fca00078efcff */
[----:B------:R-:W0:Y:S04]  /*20510*/  LDSM.16.MT88.4 R4, [R16] ;  /* 0x000000001004783b */ /* 0x000e280000004200 */
[----:B------:R-:W-:Y:S04]  /*20520*/  LDSM.16.MT88.4 R12, [R16+0x80] ;  /* 0x00008000100c783b */ /* 0x000fe80000004200 */
[----:B0-----:R-:W-:Y:S04]  /*20530*/  STL.64 [R1+0x65b0], R6 ;  /* 0x0065b00601007387 */ /* 0x001fe80000100a00 */
[----:B------:R-:W-:Y:S04]  /*20540*/  STL.64 [R1+0x65a8], R4 ;  /* 0x0065a80401007387 */ /* 0x000fe80000100a00 */
[----:B------:R-:W0:Y:S02]  /*20550*/  LDSM.16.MT88.4 R4, [R16+0x2000] ;  /* 0x002000001004783b */ /* 0x000e240000004200 */
[----:B0-----:R-:W-:Y:S01]  /*20560*/  MOV R19, R6 ;  /* 0x0000000600137202 */ /* 0x001fe20000000f00 */
[----:B------:R-:W-:Y:S01]  /*20570*/  IMAD.MOV.U32 R18, RZ, RZ, R7 ;  /* 0x000000ffff127224 */ /* 0x000fe200078e0007 */
[----:B--2---:R-:W0:Y:S04]  /*20580*/  LDSM.16.M88.4 R8, [R0+0x40000] ;  /* 0x040000000008783b */ /* 0x004e280000000200 */
[----:B0-----:R-:W-:Y:S04]  /*20590*/  STL.64 [R1+0x65c0], R10 ;  /* 0x0065c00a01007387 */ /* 0x001fe80000100a00 */
[----:B------:R-:W-:Y:S04]  /*205a0*/  STL.64 [R1+0x65b8], R8 ;  /* 0x0065b80801007387 */ /* 0x000fe80000100a00 */
[----:B------:R-:W-:Y:S04]  /*205b0*/  STL.64 [R1+0x65a0], R14 ;  /* 0x0065a00e01007387 */ /* 0x000fe80000100a00 */
[----:B------:R-:W-:Y:S04]  /*205c0*/  STL.64 [R1+0x6598], R12 ;  /* 0x0065980c01007387 */ /* 0x000fe80000100a00 */
[----:B------:R-:W-:Y:S04]  /*205d0*/  STL.64 [R1+0xa0], R4 ;  /* 0x0000a00401007387 */ /* 0x000fe80000100a00 */
[----:B------:R-:W0:Y:S04]  /*205e0*/  LDSM.16.MT88.4 R4, [R16+0x2080] ;  /* 0x002080001004783b */ /* 0x000e280000004200 */
[----:B------:R-:W1:Y:S01]  /*205f0*/  LDSM.16.MT88.4 R8, [R16+0x180] ;  /* 0x000180001008783b */ /* 0x000e620000004200 */
[----:B0-----:R-:W-:Y:S01]  /*20600*/  MOV R3, R5 ;  /* 0x0000000500037202 */ /* 0x001fe20000000f00 */
[----:B------:R-:W-:-:S02]  /*20610*/  IMAD.MOV.U32 R2, RZ, RZ, R6 ;  /* 0x000000ffff027224 */ /* 0x000fc400078e0006 */
[----:B------:R-:W-:Y:S01]  /*20620*/  STL [R1+0x90], R4 ;  /* 0x0000900401007387 */ /* 0x000fe20000100800 */
[----:B------:R-:W-:-:S03]  /*20630*/  MOV R0, R7 ;  /* 0x0000000700007202 */ /* 0x000fc60000000f00 */
[----:B------:R-:W0:Y:S01]  /*20640*/  LDSM.16.MT88.4 R4, [R16+0x100] ;  /* 0x000100001004783b */ /* 0x000e220000004200 */
[----:B-1----:R-:W-:Y:S01]  /*20650*/  MOV R23, R8 ;  /* 0x0000000800177202 */ /* 0x002fe20000000f00 */
[----:B------:R-:W-:Y:S02]  /*20660*/  IMAD.MOV.U32 R20, RZ, RZ, R11 ;  /* 0x000000ffff147224 */ /* 0x000fe400078e000b */
[----:B0-----:R-:W-:Y:S01]  /*20670*/  IMAD.MOV.U32 R27, RZ, RZ, R4 ;  /* 0x000000ffff1b7224 */ /* 0x001fe200078e0004 */
[----:B------:R-:W-:Y:S01]  /*20680*/  MOV R26, R5 ;  /* 0x00000005001a7202 */ /* 0x000fe20000000f00 */
[----:B------:R-:W-:Y:S02]  /*20690*/  IMAD.SHL.U32 R5, R17, 0x2, RZ ;  /* 0x0000000211057824 */ /* 0x000fe400078e00ff */
[----:B------:R-:W-:-:S05]  /*206a0*/  IMAD R4, R21, 0x210, RZ ;  /* 0x0000021015047824 */ /* 0x000fca00078e02ff */
[----:B------:R-:W-:-:S04]  /*206b0*/  LOP3.LUT R4, R4, 0x10, R5, 0x78, !PT ;  /* 0x0000001004047812 */ /* 0x000fc800078e7805 */
[----:B------:R-:W-:-:S04]  /*206c0*/  LOP3.LUT R4, R4, R22, RZ, 0xfc, !PT ;  /* 0x0000001604047212 */ /* 0x000fc800078efcff */
[----:B------:R-:W-:Y:S01]  /*206d0*/  LOP3.LUT R4, R4, 0x20, RZ, 0x3c, !PT ;  /* 0x0000002004047812 */ /* 0x000fe200078e3cff */
[----:B------:R-:W-:Y:S01]  /*206e0*/  IMAD.MOV.U32 R22, RZ, RZ, R9 ;  /* 0x000000ffff167224 */ /* 0x000fe200078e0009 */
[----:B------:R-:W-:-:S03]  /*206f0*/  MOV R21, R10 ;  /* 0x0000000a00157202 */ /* 0x000fc60000000f00 */
[----:B------:R-:W0:Y:S04]  /*20700*/  LDSM.16.MT88.4 R8, [R4] ;  /* 0x000000000408783b */ /* 0x000e280000004200 */
[----:B0-----:R-:W-:Y:S04]  /*20710*/  STL.64 [R1+0x60], R8 ;  /* 0x0000600801007387 */ /* 0x001fe80000100a00 */
[----:B------:R-:W-:Y:S04]  /*20720*/  STL.64 [R1+0x68], R10 ;  /* 0x0000680a01007387 */ /* 0x000fe80000100a00 */
[----:B------:R-:W0:Y:S04]  /*20730*/  LDSM.16.MT88.4 R8, [R4+0x80] ;  /* 0x000080000408783b */ /* 0x000e280000004200 */
[----:B------:R-:W1:Y:S01]  /*20740*/  S2R R29, SR_TID.X ;  /* 0x00000000001d7919 */ /* 0x000e620000002100 */
[----:B------:R-:W-:Y:S01]  /*20750*/  IMAD.MOV.U32 R25, RZ, RZ, R6 ;  /* 0x000000ffff197224 */ /* 0x000fe200078e0006 */
[----:B------:R-:W-:-:S02]  /*20760*/  MOV R24, R7 ;  /* 0x0000000700187202 */ /* 0x000fc40000000f00 */
[----:B------:R-:W-:Y:S01]  /*20770*/  LOP3.LUT R17, R17, 0x10, RZ, 0xc0, !PT ;  /* 0x0000001011117812 */ /* 0x000fe200078ec0ff */
[----:B0-----:R-:W-:Y:S04]  /*20780*/  STL.64 [R1+0x50], R8 ;  /* 0x0000500801007387 */ /* 0x001fe80000100a00 */
[----:B------:R-:W-:Y:S04]  /*20790*/  STL.64 [R1+0x58], R10 ;  /* 0x0000580a01007387 */ /* 0x000fe80000100a00 */
[----:B------:R-:W0:Y:S04]  /*207a0*/  LDSM.16.MT88.4 R8, [R4+0x100] ;  /* 0x000100000408783b */ /* 0x000e280000004200 */
[----:B------:R-:W2:Y:S01]  /*207b0*/  LDSM.16.MT88.4 R4, [R4+0x180] ;  /* 0x000180000404783b */ /* 0x000ea20000004200 */
[----:B-1----:R-:W-:-:S02]  /*207c0*/  LOP3.LUT R28, R29, 0x7, RZ, 0xc0, !PT ;  /* 0x000000071d1c7812 */ /* 0x002fc400078ec0ff */
[----:B------:R-:W-:Y:S01]  /*207d0*/  SHF.L.U32 R15, R17, 0x8, RZ ;  /* 0x00000008110f7819 */ /* 0x000fe200000006ff */
[----:B------:R-:W-:Y:S02]  /*207e0*/  IMAD.SHL.U32 R17, R29, 0x2, RZ ;  /* 0x000000021d117824 */ /* 0x000fe400078e00ff */
[----:B------:R-:W-:-:S05]  /*207f0*/  IMAD R16, R28, 0x210, RZ ;  /* 0x000002101c107824 */ /* 0x000fca00078e02ff */
[----:B------:R-:W-:-:S04]  /*20800*/  LOP3.LUT R16, R16, 0x10, R17, 0x78, !PT ;  /* 0x0000001010107812 */ /* 0x000fc800078e7811 */
[----:B------:R-:W-:-:S04]  /*20810*/  LOP3.LUT R16, R16, R15, RZ, 0xfc, !PT ;  /* 0x0000000f10107212 */ /* 0x000fc800078efcff */
[----:B------:R-:W-:Y:S01]  /*20820*/  LOP3.LUT R16, R16, 0x40, RZ, 0x3c, !PT ;  /* 0x0000004010107812 */ /* 0x000fe200078e3cff */
[----:B0-----:R-:W-:Y:S04]  /*20830*/  STL.64 [R1+0x40], R8 ;  /* 0x0000400801007387 */ /* 0x001fe80000100a00 */
[----:B------:R0:W-:Y:S04]  /*20840*/  STL.64 [R1+0x48], R10 ;  /* 0x0000480a01007387 */ /* 0x0001e80000100a00 */
[----:B0-----:R-:W3:Y:S04]  /*20850*/  LDL.LU.64 R10, [R1+0x65c0] ;  /* 0x0065c000010a7983 */ /* 0x001ee80000300a00 */
[----:B------:R-:W4:Y:S04]  /*20860*/  LDL.LU.64 R8, [R1+0x65b8] ;  /* 0x0065b80001087983 */ /* 0x000f280000300a00 */
[----:B--2---:R-:W-:Y:S04]  /*20870*/  STL.64 [R1+0x30], R4 ;  /* 0x0000300401007387 */ /* 0x004fe80000100a00 */
[----:B------:R-:W-:Y:S04]  /*20880*/  STL.64 [R1+0x38], R6 ;  /* 0x0000380601007387 */ /* 0x000fe80000100a00 */
[----:B------:R-:W0:Y:S01]  /*20890*/  LDSM.16.MT88.4 R4, [R16] ;  /* 0x000000001004783b */ /* 0x000e220000004200 */
[----:B------:R-:W-:Y:S01]  /*208a0*/  IMAD R28, R28, 0x210, RZ ;  /* 0x000002101c1c7824 */ /* 0x000fe200078e02ff */
[----:B------:R-:W-:-:S04]  /*208b0*/  SHF.L.U32 R29, R29, 0x1, RZ ;  /* 0x000000011d1d7819 */ /* 0x000fc800000006ff */
[----:B------:R-:W-:-:S04]  /*208c0*/  LOP3.LUT R28, R28, 0x10, R29, 0x78, !PT ;  /* 0x000000101c1c7812 */ /* 0x000fc800078e781d */
[----:B------:R-:W-:Y:S02]  /*208d0*/  LOP3.LUT R28, R28, R15, RZ, 0xfc, !PT ;  /* 0x0000000f1c1c7212 */ /* 0x000fe400078efcff */
[----:B------:R-:W-:Y:S04]  /*208e0*/  LDSM.16.MT88.4 R12, [R16+0x100] ;  /* 0x00010000100c783b */ /* 0x000fe80000004200 */
[----:B0-----:R-:W-:Y:S04]  /*208f0*/  STL.64 [R1+0x20], R4 ;  /* 0x0000200401007387 */ /* 0x001fe80000100a00 */
[----:B------:R-:W-:Y:S04]  /*20900*/  STL.64 [R1+0x28], R6 ;  /* 0x0000280601007387 */ /* 0x000fe80000100a00 */
[----:B------:R-:W0:Y:S04]  /*20910*/  LDSM.16.MT88.4 R4, [R16+0x80] ;  /* 0x000080001004783b */ /* 0x000e280000004200 */
[----:B0-----:R-:W-:Y:S04]  /*20920*/  STL.64 [R1+0x10], R4 ;  /* 0x0000100401007387 */ /* 0x001fe80000100a00 */
[----:B------:R0:W-:Y:S04]  /*20930*/  STL.64 [R1+0x18], R6 ;  /* 0x0000180601007387 */ /* 0x0001e80000100a00 */
[----:B0-----:R-:W2:Y:S04]  /*20940*/  LDL.LU.64 R6, [R1+0x65b0] ;  /* 0x0065b00001067983 */ /* 0x001ea80000300a00 */
[----:B------:R-:W2:Y:S04]  /*20950*/  LDL.LU.64 R4, [R1+0x65a8] ;  /* 0x0065a80001047983 */ /* 0x000ea80000300a00 */
[----:B------:R-:W-:Y:S04]  /*20960*/  STL.64 [R1], R12 ;  /* 0x0000000c01007387 */ /* 0x000fe80000100a00 */
[----:B------:R0:W-:Y:S04]  /*20970*/  STL.64 [R1+0x8], R14 ;  /* 0x0000080e01007387 */ /* 0x0001e80000100a00 */
[----:B0-----:R-:W4:Y:S04]  /*20980*/  LDL.LU.64 R14, [R1+0x65a0] ;  /* 0x0065a000010e7983 */ /* 0x001f280000300a00 */
[----:B------:R-:W4:Y:S01]  /*20990*/  LDL.LU.64 R12, [R1+0x6598] ;  /* 0x00659800010c7983 */ /* 0x000f220000300a00 */
[----:B------:R-:W-:Y:S01]  /*209a0*/  LOP3.LUT R28, R28, 0x60, RZ, 0x3c, !PT ;  /* 0x000000601c1c7812 */ /* 0x000fe200078e3cff */
[----:B----4-:R-:W-:Y:S11]  /*209b0*/  HMMA.16816.F32 R12, R12, R8, RZ ;  /* 0x000000080c0c723c */ /* 0x010ff600000018ff */
[----:B------:R-:W-:Y:S11]  /*209c0*/  @!UPT UIADD3 URZ, URZ, URZ, URZ ;  /* 0x0000003f3f3ff290 */ /* 0x000ff6000fffe03f */
[----:B------:R-:W-:Y:S01]  /*209d0*/  @!UPT UIADD3 URZ, URZ, URZ, URZ ;  /* 0x0000003f3f3ff290 */ /* 0x000fe2000fffe03f */
[----:B------:R-:W-:Y:S04]  /*209e0*/  STL.64 [R1+0x6590], R14 ;  /* 0x0065900e01007387 */ /* 0x000fe80000100a00 */
[----:B------:R0:W-:Y:S04]  /*209f0*/  STL.64 [R1+0x6588], R12 ;  /* 0x0065880c01007387 */ /* 0x0001e80000100a00 */
[----:B0-----:R-:W3:Y:S04]  /*20a00*/  LDL.LU R12, [R1+0xa0] ;  /* 0x0000a000010c7983 */ /* 0x001ee80000300800 */
[----:B------:R-:W3:Y:S01]  /*20a10*/  LDL.LU R13, [R1+0xa4] ;  /* 0x0000a400010d7983 */ /* 0x000ee20000300800 */
[----:B------:R-:W-:Y:S01]  /*20a20*/  IMAD.MOV.U32 R14, RZ, RZ, R19 ;  /* 0x000000ffff0e7224 */ /* 0x000fe200078e0013 */
[----:B------:R-:W-:-:S02]  /*20a30*/  MOV R15, R18 ;  /* 0x00000012000f7202 */ /* 0x000fc40000000f00 */
[----:B------:R-:W0:Y:S04]  /*20a40*/  LDSM.16.MT88.4 R16, [R16+0x180] ;  /* 0x000180001010783b */ /* 0x000e280000004200 */
[----:B0-----:R0:W-:Y:S04]  /*20a50*/  STL.64 [R1+0x6550], R18 ;  /* 0x0065501201007387 */ /* 0x0011e80000100a00 */
[----:B------:R1:W-:Y:S01]  /*20a60*/  STL.64 [R1+0x6548], R16 ;  /* 0x0065481001007387 */ /* 0x0003e20000100a00 */
[----:B0-----:R-:W-:Y:S01]  /*20a70*/  IMAD.MOV.U32 R18, RZ, RZ, R21 ;  /* 0x000000ffff127224 */ /* 0x001fe200078e0015 */
[----:B------:R-:W-:Y:S01]  /*20a80*/  MOV R19, R20 ;  /* 0x0000001400137202 */ /* 0x000fe20000000f00 */
[----:B-1----:R-:W-:Y:S01]  /*20a90*/  IMAD.MOV.U32 R16, RZ, RZ, R23 ;  /* 0x000000ffff107224 */ /* 0x002fe200078e0017 */
[----:B------:R-:W-:-:S02]  /*20aa0*/  MOV R17, R22 ;  /* 0x0000001600117202 */ /* 0x000fc40000000f00 */
[----:B------:R-:W0:Y:S01]  /*20ab0*/  LDSM.16.MT88.4 R20, [R28] ;  /* 0x000000001c14783b */ /* 0x000e220000004200 */
[----:B--2---:R-:W-:Y:S03]  /*20ac0*/  HMMA.16816.F32 R4, R4, R8, RZ ;  /* 0x000000080404723c */ /* 0x004fe600000018ff */
[----:B0-----:R0:W-:Y:S04]  /*20ad0*/  STL.64 [R1+0x6560], R22 ;  /* 0x0065601601007387 */ /* 0x0011e80000100a00 */
[----:B------:R1:W-:Y:S01]  /*20ae0*/  STL.64 [R1+0x6558], R20 ;  /* 0x0065581401007387 */ /* 0x0003e20000100a00 */
[----:B0-----:R-:W-:Y:S01]  /*20af0*/  IMAD.MOV.U32 R22, RZ, RZ, R25 ;  /* 0x000000ffff167224 */ /* 0x001fe200078e0019 */
[----:B------:R-:W-:Y:S01]  /*20b00*/  MOV R23, R24 ;  /* 0x0000001800177202 */ /* 0x000fe20000000f00 */
[----:B-1----:R-:W-:Y:S01]  /*20b10*/  IMAD.MOV.U32 R20, RZ, RZ, R27 ;  /* 0x000000ffff147224 */ /* 0x002fe200078e001b */
[----:B------:R-:W-:-:S02]  /*20b20*/  MOV R21, R26 ;  /* 0x0000001a00157202 */ /* 0x000fc40000000f00 */
[----:B------:R-:W0:Y:S04]  /*20b30*/  LDSM.16.MT88.4 R24, [R28+0x80] ;  /* 0x000080001c18783b */ /* 0x000e280000004200 */
[----:B0-----:R-:W-:Y:S04]  /*20b40*/  STL.64 [R1+0x6570], R26 ;  /* 0x0065701a01007387 */ /* 0x001fe80000100a00 */
[----:B------:R0:W-:Y:S04]  /*20b50*/  STL.64 [R1+0x6568], R24 ;  /* 0x0065681801007387 */ /* 0x0001e80000100a00 */
[----:B0-----:R-:W2:Y:S01]  /*20b60*/  LDL.LU R24, [R1+0x90] ;  /* 0x0000900001187983 */ /* 0x001ea20000300800 */
[-C--:B---3--:R-:W-:Y:S03]  /*20b70*/  HMMA.16816.F32 R4, R12, R10.reuse, R4 ;  /* 0x0000000a0c04723c */ /* 0x088fe60000001804 */
[----:B------:R-:W2:Y:S04]  /*20b80*/  LDL.LU.64 R14, [R1+0x6590] ;  /* 0x00659000010e7983 */ /* 0x000ea80000300a00 */
[----:B------:R-:W2:Y:S01]  /*20b90*/  LDL.LU.64 R12, [R1+0x6588] ;  /* 0x00658800010c7983 */ /* 0x000ea20000300a00 */
[----:B------:R-:W-:Y:S01]  /*20ba0*/  IMAD.MOV.U32 R25, RZ, RZ, R3 ;  /* 0x000000ffff197224 */ /* 0x000fe200078e0003 */
[----:B------:R-:W-:Y:S01]  /*20bb0*/  MOV R26, R2 ;  /* 0x00000002001a7202 */ /* 0x000fe20000000f00 */
[----:B------:R-:W-:Y:S11]  /*20bc0*/  IMAD.MOV.U32 R27, RZ, RZ, R0 ;  /* 0x000000ffff1b7224 */ /* 0x000ff600078e0000 */
[----:B------:R-:W-:Y:S02]  /*20bd0*/  @!UPT UIADD3 URZ, URZ, URZ, URZ ;  /* 0x0000003f3f3ff290 */ /* 0x000fe4000fffe03f */
[----:B------:R-:W-:Y:S04]  /*20be0*/  STL.64 [R1+0x1a0], R4 ;  /* 0x0001a00401007387 */ /* 0x000fe80000100a00 */
[----:B------:R2:W-:Y:S04]  /*20bf0*/  STL.64 [R1+0x1a8], R6 ;  /* 0x0001a80601007387 */ /* 0x0005e80000100a00 */
[----:B------:R-:W-:Y:S04]  /*20c00*/  STL [R1+0x6494], R10 ;  /* 0x0064940a01007387 */ /* 0x000fe80000100800 */
[----:B------:R-:W-:Y:S01]  /*20c10*/  STL [R1+0x6490], R11 ;  /* 0x0064900b01007387 */ /* 0x000fe20000100800 */
[----:B--2---:R-:W-:Y:S08]  /*20c20*/  HMMA.16816.F32 R4, R24, R10, R12 ;  /* 0x0000000a1804723c */ /* 0x004ff0000000180c */
[-C--:B------:R-:W-:Y:S11]  /*20c30*/  HMMA.16816.F32 R12, R16, R8.reuse, RZ ;  /* 0x00000008100c723c */ /* 0x080ff600000018ff */
[----:B------:R-:W-:Y:S04]  /*20c40*/  @!UPT UIADD3 URZ, URZ, URZ, URZ ;  /* 0x0000003f3f3ff290 */ /* 0x000fe8000fffe03f */
[----:B------:R-:W-:Y:S04]  /*20c50*/  STL.64 [R1+0x190], R4 ;  /* 0x0001900401007387 */ /* 0x000fe80000100a00 */
[----:B------:R0:W-:Y:S02]  /*20c60*/  STL.64 [R1+0x198], R6 ;  /* 0x0001980601007387 */ /* 0x0001e40000100a00 */
[-C--:B0-----:R-:W-:Y:S03]  /*20c70*/  HMMA.16816.F32 R4, R20, R8.reuse, RZ ;  /* 0x000000081404723c */ /* 0x081fe600000018ff */
[----:B------:R-:W-:Y:S01]  /*20c80*/  MOV R10, R14 ;  /* 0x0000000e000a7202 */ /* 0x000fe20000000f00 */
[----:B------:R-:W-:Y:S11]  /*20c90*/  IMAD.MOV.U32 R11, RZ, RZ, R15 ;  /* 0x000000ffff0b7224 */ /* 0x000ff600078e000f */
[----:B------:R-:W-:Y:S09]  /*20ca0*/  @!UPT UIADD3 URZ, URZ, URZ, URZ ;  /* 0x0000003f3f3ff290 */ /* 0x000ff2000fffe03f */
[----:B------:R-:W-:Y:S01]  /*20cb0*/  MOV R29, R4 ;  /* 0x00000004001d7202 */ /* 0x000fe20000000f00 */
[----:B------:R-:W-:Y:S01]  /*20cc0*/  IMAD.MOV.U32 R0, RZ, RZ, R7 ;  /* 0x000000ffff007224 */ /* 0x000fe200078e0007 */
[----:B------:R-:W-:Y:S01]  /*20cd0*/  MOV R2, R6 ;  /* 0x0000000600027202 */ /* 0x000fe20000000f00 */
[----:B------:R-:W-:Y:S01]  /*20ce0*/  IMAD.MOV.U32 R3, RZ, RZ, R5 ;  /* 0x000000ffff037224 */ /* 0x000fe200078e0005 */
[----:B------:R-:W2:Y:S04]  /*20cf0*/  LDL.LU R4, [R1+0x60] ;  /* 0x0000600001047983 */ /* 0x000ea80000300800 */
[----:B------:R-:W2:Y:S04]  /*20d00*/  LDL.LU R5, [R1+0x64] ;  /* 0x0000640001057983 */ /* 0x000ea80000300800 */
[----:B------:R-:W2:Y:S04]  /*20d10*/  LDL.LU R6, [R1+0x68] ;  /* 0x0000680001067983 */ /* 0x000ea80000300800 */
[----:B------:R-:W2:Y:S04]  /*20d20*/  LDL.LU R7, [R1+0x6c] ;  /* 0x00006c0001077983 */ /* 0x000ea80000300800 */
[----:B------:R-:W-:Y:S04]  /*20d30*/  STL [R1+0x64a4], R0 ;  /* 0x0064a40001007387 */ /* 0x000fe80000100800 */
[----:B------:R-:W-:Y:S04]  /*20d40*/  STL [R1+0x64a0], R2 ;  /* 0x0064a00201007387 */ /* 0x000fe80000100800 */
[----:B------:R-:W-:Y:S04]  /*20d50*/  STL [R1+0x649c], R3 ;  /* 0x00649c0301007387 */ /* 0x000fe80000100800 */
[----:B------:R-:W-:Y:S04]  /*20d60*/  STL [R1+0x6498], R29 ;  /* 0x0064981d01007387 */ /* 0x000fe80000100800 */
[----:B------:R0:W-:Y:S04]  /*20d70*/  STL.64 [R1+0x170], R12 ;  /* 0x0001700c01007387 */ /* 0x0001e80000100a00 */
[----:B0-----:R-:W3:Y:S04]  /*20d80*/  LDL.LU R12, [R1+0x40] ;  /* 0x00004000010c7983 */ /* 0x001ee80000300800 */
[----:B------:R-:W3:Y:S04]  /*20d90*/  LDL.LU R13, [R1+0x44] ;  /* 0x00004400010d7983 */ /* 0x000ee80000300800 */
[----:B------:R-:W4:Y:S04]  /*20da0*/  LDL.LU R14, [R1+0x48] ;  /* 0x00004800010e7983 */ /* 0x000f280000300800 */
[----:B------:R-:W4:Y:S04]  /*20db0*/  LDL.LU R15, [R1+0x4c] ;  /* 0x00004c00010f7983 */ /* 0x000f280000300800 */
[----:B----4-:R-:W-:Y:S04]  /*20dc0*/  STL.64 [R1+0x6580], R14 ;  /* 0x0065800e01007387 */ /* 0x010fe80000100a00 */
[----:B---3--:R0:W-:Y:S04]  /*20dd0*/  STL.64 [R1+0x6578], R12 ;  /* 0x0065780c01007387 */ /* 0x0081e80000100a00 */
[----:B0-----:R-:W3:Y:S04]  /*20de0*/  LDL.LU R12, [R1+0x50] ;  /* 0x00005000010c7983 */ /* 0x001ee80000300800 */
[----:B------:R-:W3:Y:S04]  /*20df0*/  LDL.LU R13, [R1+0x54] ;  /* 0x00005400010d7983 */ /* 0x000ee80000300800 */
[----:B------:R-:W3:Y:S04]  /*20e00*/  LDL.LU R14, [R1+0x58] ;  /* 0x00005800010e7983 */ /* 0x000ee80000300800 */
[----:B------:R-:W3:Y:S01]  /*20e10*/  LDL.LU R15, [R1+0x5c] ;  /* 0x00005c00010f7983 */ /* 0x000ee20000300800 */
[----:B--2---:R-:W-:Y:S03]  /*20e20*/  HMMA.16816.F32 R4, R4, R8, RZ ;  /* 0x000000080404723c */ /* 0x004fe600000018ff */
[----:B------:R-:W5:Y:S04]  /*20e30*/  LDL.LU R16, [R1+0x10] ;  /* 0x0000100001107983 */ /* 0x000f680000300800 */
[----:B------:R-:W5:Y:S04]  /*20e40*/  LDL.LU R17, [R1+0x14] ;  /* 0x0000140001117983 */ /* 0x000f680000300800 */
[----:B------:R-:W5:Y:S04]  /*20e50*/  LDL.LU R18, [R1+0x18] ;  /* 0x0000180001127983 */ /* 0x000f680000300800 */
[----:B------:R-:W5:Y:S04]  /*20e60*/  LDL.LU R19, [R1+0x1c] ;  /* 0x00001c0001137983 */ /* 0x000f680000300800 */
[----:B------:R-:W4:Y:S04]  /*20e70*/  LDL.LU R20, [R1+0x20] ;  /* 0x0000200001147983 */ /* 0x000f280000300800 */
[----:B------:R-:W4:Y:S04]  /*20e80*/  LDL.LU R21, [R1+0x24] ;  /* 0x0000240001157983 */ /* 0x000f280000300800 */
[----:B------:R-:W4:Y:S04]  /*20e90*/  LDL.LU R22, [R1+0x28] ;  /* 0x0000280001167983 */ /* 0x000f280000300800 */
[----:B------:R-:W4:Y:S04]  /*20ea0*/  LDL.LU R23, [R1+0x2c] ;  /* 0x00002c0001177983 */ /* 0x000f280000300800 */
[----:B------:R-:W5:Y:S04]  /*20eb0*/  LDL.LU R24, [R1+0x30] ;  /* 0x0000300001187983 */ /* 0x000f680000300800 */
[----:B------:R-:W5:Y:S01]  /*20ec0*/  LDL.LU R25, [R1+0x34] ;  /* 0x0000340001197983 */ /* 0x000f620000300800 */
[----:B------:R-:W-:-:S03]  /*20ed0*/  MOV R0, R4 ;  /* 0x0000000400007202 */ /* 0x000fc60000000f00 */
[----:B------:R-:W5:Y:S01]  /*20ee0*/  LDL.LU R26, [R1+0x38] ;  /* 0x00003800011a7983 */ /* 0x000f620000300800 */
[----:B------:R-:W-:-:S03]  /*20ef0*/  IMAD.MOV.U32 R29, RZ, RZ, R7 ;  /* 0x000000ffff1d7224 */ /* 0x000fc600078e0007 */
[----:B------:R-:W5:Y:S01]  /*20f00*/  LDL.LU R27, [R1+0x3c] ;  /* 0x00003c00011b7983 */ /* 0x000f620000300800 */
[----:B------:R-:W-:Y:S01]  /*20f10*/  IMAD.MOV.U32 R2, RZ, RZ, R5 ;  /* 0x000000ffff027224 */ /* 0x000fe200078e0005 */
[----:B------:R-:W-:Y:S02]  /*20f20*/  MOV R3, R6 ;  /* 0x0000000600037202 */ /* 0x000fe40000000f00 */
[----:B------:R0:W-:Y:S04]  /*20f30*/  STL [R1+0x64ac], R11 ;  /* 0x0064ac0b01007387 */ /* 0x0001e80000100800 */
[----:B------:R1:W-:Y:S04]  /*20f40*/  STL [R1+0x64a8], R10 ;  /* 0x0064a80a01007387 */ /* 0x0003e80000100800 */
[----:B------:R-:W5:Y:S04]  /*20f50*/  LDL.LU R4, [R1] ;  /* 0x0000000001047983 */ /* 0x000f680000300800 */
[----:B------:R-:W5:Y:S04]  /*20f60*/  LDL.LU R5, [R1+0x4] ;  /* 0x0000040001057983 */ /* 0x000f680000300800 */
[----:B------:R-:W5:Y:S04]  /*20f70*/  LDL.LU R6, [R1+0x8] ;  /* 0x0000080001067983 */ /* 0x000f680000300800 */
[----:B------:R-:W5:Y:S04]  /*20f80*/  LDL.LU R7, [R1+0xc] ;  /* 0x00000c0001077983 */ /* 0x000f680000300800 */
[----:B------:R-:W-:Y:S04]  /*20f90*/  STL [R1+0x64bc], R29 ;  /* 0x0064bc1d01007387 */ /* 0x000fe80000100800 */
[----:B------:R-:W-:Y:S04]  /*20fa0*/  STL [R1+0x64b8], R3 ;  /* 0x0064b80301007387 */ /* 0x000fe80000100800 */
[----:B------:R-:W-:Y:S04]  /*20fb0*/  STL [R1+0x64b4], R2 ;  /* 0x0064b40201007387 */ /* 0x000fe80000100800 */
[----:B------:R-:W-:Y:S01]  /*20fc0*/  STL [R1+0x64b0], R0 ;  /* 0x0064b00001007387 */ /* 0x000fe20000100800 */
[-C--:B---3--:R-:W-:Y:S11]  /*20fd0*/  HMMA.16816.F32 R12, R12, R8.reuse, RZ ;  /* 0x000000080c0c723c */ /* 0x088ff600000018ff */
[----:B------:R-:W-:Y:S11]  /*20fe0*/  @!UPT UIADD3 URZ, URZ, URZ, URZ ;  /* 0x0000003f3f3ff290 */ /* 0x000ff6000fffe03f */
[----:B------:R-:W-:Y:S01]  /*20ff0*/  @!UPT UIADD3 URZ, URZ, URZ, URZ ;  /* 0x0000003f3f3ff290 */ /* 0x000fe2000fffe03f */
[----:B------:R3:W-:Y:S01]  /*21000*/  STL.64 [R1+0x150], R12 ;  /* 0x0001500c01007387 */ /* 0x0007e20000100a00 */
[----:B0-----:R-:W-:Y:S01]  /*21010*/  MOV R11, R14 ;  /* 0x0000000e000b7202 */ /* 0x001fe20000000f00 */
[----:B-1----:R-:W-:Y:S02]  /*21020*/  IMAD.MOV.U32 R10, RZ, RZ, R15 ;  /* 0x000000ffff0a7224 */ /* 0x002fe400078e000f */
[----:B------:R-:W2:Y:S04]  /*21030*/  LDL.LU.64 R14, [R1+0x6580] ;  /* 0x00658000010e7983 */ /* 0x000ea80000300a00 */
[----:B---3--:R-:W2:Y:S01]  /*21040*/  LDL.LU.64 R12, [R1+0x6578] ;  /* 0x00657800010c7983 */ /* 0x008ea20000300a00 */
[-C--:B----4-:R-:W-:Y:S08]  /*21050*/  HMMA.16816.F32 R20, R20, R8.reuse, RZ ;  /* 0x000000081414723c */ /* 0x090ff000000018ff */
[-C--:B-----5:R-:W-:Y:S08]  /*21060*/  HMMA.16816.F32 R24, R24, R8.reuse, RZ ;  /* 0x000000081818723c */ /* 0x0a0ff000000018ff */
[-C--:B------:R-:W-:Y:S01]  /*21070*/  HMMA.16816.F32 R16, R16, R8.reuse, RZ ;  /* 0x000000081010723c */ /* 0x080fe200000018ff */
[----:B------:R-:W-:Y:S04]  /*21080*/  STL [R1+0x64c4], R10 ;  /* 0x0064c40a01007387 */ /* 0x000fe80000100800 */
[----:B------:R-:W-:Y:S03]  /*21090*/  STL [R1+0x64c0], R11 ;  /* 0x0064c00b01007387 */ /* 0x000fe60000100800 */
[-C--:B--2---:R-:W-:Y:S11]  /*210a0*/  HMMA.16816.F32 R12, R12, R8.reuse, RZ ;  /* 0x000000080c0c723c */ /* 0x084ff600000018ff */
[----:B------:R-:W-:Y:S11]  /*210b0*/  @!UPT UIADD3 URZ, URZ, URZ, URZ ;  /* 0x0000003f3f3ff290 */ /* 0x000ff6000fffe03f */
[----:B------:R-:W-:Y:S02]  /*210c0*/  @!UPT UIADD3 URZ, URZ, URZ, URZ ;  /* 0x0000003f3f3ff290 */ /* 0x000fe4000fffe03f */
[----:B------:R-:W-:Y:S01]  /*210d0*/  IMAD.MOV.U32 R0, RZ, RZ, R15 ;  /* 0x000000ffff007224 */ /* 0x000fe200078e000f */
[----:B------:R-:W-:Y:S01]  /*210e0*/  MOV R29, R12 ;  /* 0x0000000c001d7202 */ /* 0x000fe20000000f00 */
[----:B------:R-:W-:Y:S01]  /*210f0*/  IMAD.MOV.U32 R3, RZ, RZ, R13 ;  /* 0x000000ffff037224 */ /* 0x000fe200078e000d */
[----:B------:R-:W-:Y:S02]  /*21100*/  MOV R2, R14 ;  /* 0x0000000e00027202 */ /* 0x000fe40000000f00 */
[----:B------:R-:W2:Y:S04]  /*21110*/  LDL R14, [R1+0x3a0] ;  /* 0x0003a000010e7983 */ /* 0x000ea80000100800 */
[----:B------:R-:W-:Y:S04]  /*21120*/  STL [R1+0x64d4], R0 ;  /* 0x0064d40001007387 */ /* 0x000fe80000100800 */
[----:B------:R-:W-:Y:S04]  /*21130*/  STL [R1+0x64d0], R29 ;  /* 0x0064d01d01007387 */ /* 0x000fe80000100800 */
[----:B------:R-:W-:Y:S04]  /*21140*/  STL [R1+0x64cc], R3 ;  /* 0x0064cc0301007387 */ /* 0x000fe80000100800 */
[----:B------:R-:W-:Y:S04]  /*21150*/  STL [R1+0x64c8], R2 ;  /* 0x0064c80201007387 */ /* 0x000fe80000100800 */
[----:B------:R-:W-:Y:S04]  /*21160*/  STL.64 [R1+0x130], R24 ;  /* 0x0001301801007387 */ /* 0x000fe80000100a00 */
[----:B------:R0:W-:Y:S04]  /*21170*/  STL.64 [R1+0x138], R26 ;  /* 0x0001381a01007387 */ /* 0x0001e80000100a00 */
[----:B0-----:R-:W3:Y:S04]  /*21180*/  LDL.LU.64 R26, [R1+0x6570] ;  /* 0x00657000011a7983 */ /* 0x001ee80000300a00 */
[----:B------:R-:W3:Y:S04]  /*21190*/  LDL.LU.64 R24, [R1+0x6568] ;  /* 0x0065680001187983 */ /* 0x000ee80000300a00 */
[----:B------:R-:W-:Y:S04]  /*211a0*/  STL.64 [R1+0x120], R20 ;  /* 0x0001201401007387 */ /* 0x000fe80000100a00 */
[----:B------:R0:W-:Y:S04]  /*211b0*/  STL.64 [R1+0x128], R22 ;  /* 0x0001281601007387 */ /* 0x0001e80000100a00 */
[----:B0-----:R-:W4:Y:S04]  /*211c0*/  LDL.LU.64 R22, [R1+0x6560] ;  /* 0x0065600001167983 */ /* 0x001f280000300a00 */
[----:B------:R-:W4:Y:S04]  /*211d0*/  LDL.LU.64 R20, [R1+0x6558] ;  /* 0x0065580001147983 */ /* 0x000f280000300a00 */
[----:B------:R-:W-:Y:S04]  /*211e0*/  STL.64 [R1+0x110], R16 ;  /* 0x0001101001007387 */ /* 0x000fe80000100a00 */
[----:B------:R-:W-:Y:S04]  /*211f0*/  STL.64 [R1+0x118], R18 ;  /* 0x0001181201007387 */ /* 0x000fe80000100a00 */
[----:B------:R-:W0:Y:S02]  /*21200*/  LDSM.16.MT88.4 R16, [R28+0x100] ;  /* 0x000100001c10783b */ /* 0x000e240000004200 */
[----:B0-----:R-:W-:Y:S01]  /*21210*/  MOV R10, R18 ;  /* 0x00000012000a7202 */ /* 0x001fe20000000f00 */
[----:B------:R-:W-:Y:S01]  /*21220*/  IMAD.MOV.U32 R11, RZ, RZ, R19 ;  /* 0x000000ffff0b7224 */ /* 0x000fe200078e0013 */
[----:B------:R-:W-:Y:S01]  /*21230*/  MOV R3, R16 ;  /* 0x0000001000037202 */ /* 0x000fe20000000f00 */
[----:B------:R-:W-:Y:S01]  /*21240*/  IMAD.MOV.U32 R2, RZ, RZ, R17 ;  /* 0x000000ffff027224 */ /* 0x000fe200078e0011 */
[----:B------:R-:W5:Y:S04]  /*21250*/  LDL.LU.64 R18, [R1+0x6550] ;  /* 0x0065500001127983 */ /* 0x000f680000300a00 */
[----:B------:R-:W5:Y:S01]  /*21260*/  LDL.LU.64 R16, [R1+0x6548] ;  /* 0x0065480001107983 */ /* 0x000f620000300a00 */
[----:B------:R-:W-:Y:S03]  /*21270*/  HMMA.16816.F32 R4, R4, R8, RZ ;  /* 0x000000080404723c */ /* 0x000fe600000018ff */
[----:B------:R-:W-:Y:S04]  /*21280*/  STL [R1+0x64e4], R2 ;  /* 0x0064e40201007387 */ /* 0x000fe80000100800 */
[----:B------:R-:W-:Y:S04]  /*21290*/  STL [R1+0x64e0], R3 ;  /* 0x0064e00301007387 */ /* 0x000fe80000100800 */
[----:B------:R-:W-:Y:S04]  /*212a0*/  STL [R1+0x64dc], R10 ;  /* 0x0064dc0a01007387 */ /* 0x000fe80000100800 */
[----:B------:R-:W-:Y:S08]  /*212b0*/  STL [R1+0x64d8], R11 ;  /* 0x0064d80b01007387 */ /* 0x000ff00000100800 */
[----:B------:R-:W-:Y:S04]  /*212c0*/  STL.64 [R1+0x100], R4 ;  /* 0x0001000401007387 */ /* 0x000fe80000100a00 */
[----:B------:R-:W-:Y:S04]  /*212d0*/  STL.64 [R1+0x108], R6 ;  /* 0x0001080601007387 */ /* 0x000fe80000100a00 */
[----:B------:R-:W0:Y:S04]  /*212e0*/  LDSM.16.MT88.4 R4, [R28+0x180] ;  /* 0x000180001c04783b */ /* 0x000e280000004200 */
[----:B------:R-:W3:Y:S01]  /*212f0*/  LDL R15, [R1+0xe78] ;  /* 0x000e7800010f7983 */ /* 0x000ee20000100800 */
[----:B0-----:R-:W-:Y:S01]  /*21300*/  MOV R10, R4 ;  /* 0x00000004000a7202 */ /* 0x001fe20000000f00 */
[----:B------:R-:W-:Y:S01]  /*21310*/  IMAD.MOV.U32 R11, RZ, RZ, R5 ;  /* 0x000000ffff0b7224 */ /* 0x000fe200078e0005 */
[----:B------:R-:W-:Y:S01]  /*21320*/  MOV R0, R6 ;  /* 0x0000000600007202 */ /* 0x000fe20000000f00 */
[----:B------:R-:W-:-:S05]  /*21330*/  IMAD.MOV.U32 R29, RZ, RZ, R7 ;  /* 0x000000ffff1d7224 */ /* 0x000fca00078e0007 */
[----:B------:R-:W-:Y:S04]  /*21340*/  STL [R1+0x64f4], R29 ;  /* 0x0064f41d01007387 */ /* 0x000fe80000100800 */
[----:B------:R-:W-:Y:S04]  /*21350*/  STL [R1+0x64f0], R0 ;  /* 0x0064f00001007387 */ /* 0x000fe80000100800 */
[----:B------:R-:W-:Y:S04]  /*21360*/  STL [R1+0x64ec], R11 ;  /* 0x0064ec0b01007387 */ /* 0x000fe80000100800 */
[----:B------:R-:W-:Y:S01]  /*21370*/  STL [R1+0x64e8], R10 ;  /* 0x0064e80a01007387 */ /* 0x000fe20000100800 */
[-C--:B-----5:R-:W-:Y:S08]  /*21380*/  HMMA.16816.F32 R4, R16, R8.reuse, RZ ;  /* 0x000000081004723c */ /* 0x0a0ff000000018ff */
[-C--:B----4-:R-:W-:Y:S01]  /*21390*/  HMMA.16816.F32 R16, R20, R8.reuse, RZ ;  /* 0x000000081410723c */ /* 0x090fe200000018ff */
[----:B--2---:R-:W0:Y:S11]  /*213a0*/  LDSM.16.MT88.4 R20, [R14+0x2100] ;  /* 0x002100000e14783b */ /* 0x004e360000004200 */
[----:B------:R-:W-:Y:S03]  /*213b0*/  @!UPT UIADD3 URZ, URZ, URZ, URZ ;  /* 0x0000003f3f3ff290 */ /* 0x000fe6000fffe03f */
[----:B------:R-:W-:Y:S04]  /*213c0*/  STL.64 [R1+0xd0], R4 ;  /* 0x0000d00401007387 */ /* 0x000fe80000100a00 */
[----:B------:R3:W-:Y:S02]  /*213d0*/  STL.64 [R1+0xd8], R6 ;  /* 0x0000d80601007387 */ /* 0x0007e40000100a00 */
[----:B---3--:R-:W-:Y:S02]  /*213e0*/  HMMA.16816.F32 R4, R24, R8, RZ ;  /* 0x000000081804723c */ /* 0x008fe400000018ff */
[----:B------:R-:W-:Y:S04]  /*213f0*/  STL [R1+0x64fc], R8 ;  /* 0x0064fc0801007387 */ /* 0x000fe80000100800 */
[----:B------:R0:W-:Y:S04]  /*21400*/  STL.64 [R1+0xc0], R16 ;  /* 0x0000c01001007387 */ /* 0x0001e80000100a00 */
[----:B------:R1:W-:Y:S04]  /*21410*/  STL.64 [R1+0xc8], R18 ;  /* 0x0000c81201007387 */ /* 0x0003e80000100a00 */
[----:B------:R-:W-:Y:S01]  /*21420*/  STL [R1+0x64f8], R9 ;  /* 0x0064f80901007387 */ /* 0x000fe20000100800 */
[----:B0-----:R-:W-:Y:S01]  /*21430*/  IMAD.MOV.U32 R16, RZ, RZ, R23 ;  /* 0x000000ffff107224 */ /* 0x001fe200078e0017 */
[----:B------:R-:W-:-:S02]  /*21440*/  MOV R17, R22 ;  /* 0x0000001600117202 */ /* 0x000fc40000000f00 */
[----:B------:R-:W-:Y:S05]  /*21450*/  LDSM.16.MT88.4 R8, [R15+0x2000] ;  /* 0x002000000f08783b */ /* 0x000fea0000004200 */
[----:B------:R-:W-:Y:S04]  /*21460*/  STL.64 [R1+0x6338], R6 ;  /* 0x0063380601007387 */ /* 0x000fe80000100a00 */
[----:B------:R-:W-:Y:S04]  /*21470*/  STL.64 [R1+0x6330], R4 ;  /* 0x0063300401007387 */ /* 0x000fe80000100a00 */
[----:B------:R-:W0:Y:S01]  /*21480*/  LDSM.16.MT88.4 R4, [R14+0x2180] ;  /* 0x002180000e04783b */ /* 0x000e220000004200 */
[----:B-1----:R-:W-:Y:S01]  /*21490*/  IMAD.MOV.U32 R18, RZ, RZ, R21 ;  /* 0x000000ffff127224 */ /* 0x002fe200078e0015 */
[----:B------:R-:W-:-:S02]  /*214a0*/  MOV R19, R20 ;  /* 0x0000001400137202 */ /* 0x000fc40000000f00 */
[----:B------:R-:W-:Y:S04]  /*214b0*/  STL [R1+0x650c], R16 ;  /* 0x00650c1001007387 */ /* 0x000fe80000100800 */
[----:B------:R-:W-:Y:S04]  /*214c0*/  STL [R1+0x6508], R17 ;  /* 0x0065081101007387 */ /* 0x000fe80000100800 */
[----:B------:R-:W-:Y:S04]  /*214d0*/  STL [R1+0x6504], R18 ;  /* 0x0065041201007387 */ /* 0x000fe80000100800 */
[----:B------:R-:W-:Y:S04]  /*214e0*/  STL [R1+0x6500], R19 ;  /* 0x0065001301007387 */ /* 0x000fe80000100800 */
[----:B------:R-:W1:Y:S01]  /*214f0*/  LDSM.16.MT88.4 R16, [R15+0x2080] ;  /* 0x002080000f10783b */ /* 0x000e620000004200 */
[----:B0-----:R-:W-:-:S03]  /*21500*/  IMAD.MOV.U32 R20, RZ, RZ, R7 ;  /* 0x000000ffff147224 */ /* 0x001fc600078e0007 */
[----:B------:R-:W2:Y:S01]  /*21510*/  LDL R7, [R1+0xe74] ;  /* 0x000e740001077983 */ /* 0x000ea20000100800 */
[----:B------:R-:W-:Y:S01]  /*21520*/  MOV R25, R10 ;  /* 0x0000000a00197202 */ /* 0x000fe20000000f00 */
[----:B------:R-:W-:Y:S01]  /*21530*/  IMAD.MOV.U32 R24, RZ, RZ, R11 ;  /* 0x000000ffff187224 */ /* 0x000fe200078e000b */
[----:B-1----:R-:W-:Y:S01]  /*21540*/  MOV R11, R16 ;  /* 0x00000010000b7202 */ /* 0x002fe20000000f00 */
[----:B------:R-:W-:Y:S01]  /*21550*/  IMAD.MOV.U32 R10, RZ, RZ, R17 ;  /* 0x000000ffff0a7224 */ /* 0x000fe200078e0011 */
[----:B------:R-:W-:Y:S01]  /*21560*/  MOV R2, R18 ;  /* 0x0000001200027202 */ /* 0x000fe20000000f00 */
[----:B------:R-:W-:Y:S02]  /*21570*/  IMAD.MOV.U32 R3, RZ, RZ, R19 ;  /* 0x000000ffff037224 */ /* 0x000fe400078e0013 */
[----:B------:R-:W0:Y:S01]  /*21580*/  LDSM.16.MT88.4 R16, [R15+0x2100] ;  /* 0x002100000f10783b */ /* 0x000e220000004200 */
[----:B------:R-:W-:Y:S01]  /*21590*/  MOV R21, R6 ;  /* 0x0000000600157202 */ /* 0x000fe20000000f00 */
[----:B------:R-:W-:Y:S01]  /*215a0*/  IMAD.MOV.U32 R22, RZ, RZ, R5 ;  /* 0x000000ffff167224 */ /* 0x000fe200078e0005 */
[----:B------:R-:W-:Y:S01]  /*215b0*/  MOV R23, R4 ;  /* 0x0000000400177202 */ /* 0x000fe20000000f00 */
[----:B------:R-:W-:Y:S01]  /*215c0*/  STL [R1+0x651c], R20 ;  /* 0x00651c1401007387 */ /* 0x000fe20000100800 */
[----:B------:R-:W-:Y:S01]  /*215d0*/  IMAD.MOV.U32 R26, RZ, RZ, R9 ;  /* 0x000000ffff1a7224 */ /* 0x000fe200078e0009 */
[----:B------:R-:W-:-:S02]  /*215e0*/  MOV R27, R8 ;  /* 0x00000008001b7202 */ /* 0x000fc40000000f00 */
[----:B------:R-:W-:Y:S04]  /*215f0*/  STL [R1+0x6518], R21 ;  /* 0x0065181501007387 */ /* 0x000fe80000100800 */
[----:B------:R-:W-:Y:S04]  /*21600*/  STL [R1+0x6514], R22 ;  /* 0x0065141601007387 */ /* 0x000fe80000100800 */
[----:B------:R-:W-:Y:S04]  /*21610*/  STL [R1+0x6510], R23 ;  /* 0x0065101701007387 */ /* 0x000fe80000100800 */
[----:B------:R-:W-:Y:S04]  /*21620*/  STL [R1+0x652c], R24 ;  /* 0x00652c1801007387 */ /* 0x000fe80000100800 */
[----:B------:R-:W-:Y:S04]  /*21630*/  STL [R1+0x6528], R25 ;  /* 0x0065281901007387 */ /* 0x000fe80000100800 */
[----:B------:R-:W-:Y:S04]  /*21640*/  STL [R1+0x6524], R26 ;  /* 0x0065241a01007387 */ /* 0x000fe80000100800 */
[----:B------:R-:W-:Y:S04]  /*21650*/  STL [R1+0x6520], R27 ;  /* 0x0065201b01007387 */ /* 0x000fe80000100800 */
[----:B------:R-:W-:Y:S01]  /*21660*/  STL [R1+0x653c], R3 ;  /* 0x00653c0301007387 */ /* 0x000fe20000100800 */
[----:B0-----:R-:W-:Y:S01]  /*21670*/  MOV R8, R16 ;  /* 0x0000001000087202 */ /* 0x001fe20000000f00 */
[----:B------:R-:W-:-:S02]  /*21680*/  IMAD.MOV.U32 R9, RZ, RZ, R17 ;  /* 0x000000ffff097224 */ /* 0x000fc400078e0011 */
[----:B------:R-:W-:Y:S04]  /*21690*/  STL [R1+0x6538], R2 ;  /* 0x0065380201007387 */ /* 0x000fe80000100800 */
[----:B------:R-:W-:Y:S04]  /*216a0*/  STL [R1+0x6534], R10 ;  /* 0x0065340a01007387 */ /* 0x000fe80000100800 */
[----:B------:R-:W-:Y:S04]  /*216b0*/  STL [R1+0x6530], R11 ;  /* 0x0065300b01007387 */ /* 0x000fe80000100800 */
[----:B------:R-:W-:Y:S04]  /*216c0*/  STL.64 [R1+0x6540], R8 ;  /* 0x0065400801007387 */ /* 0x000fe80000100a00 */
[----:B------:R-:W0:Y:S01]  /*216d0*/  LDSM.16.MT88.4 R12, [R15+0x2180] ;  /* 0x002180000f0c783b */ /* 0x000e220000004200 */
[----:B------:R-:W-:-:S02]  /*216e0*/  MOV R29, R18 ;  /* 0x00000012001d7202 */ /* 0x000fc40000000f00 */
[----:B0-----:R-:W-:Y:S01]  /*216f0*/  MOV R16, R12 ;  /* 0x0000000c00107202 */ /* 0x001fe20000000f00 */
[----:B------:R-:W-:Y:S01]  /*21700*/  IMAD.MOV.U32 R17, RZ, RZ, R13 ;  /* 0x000000ffff117224 */ /* 0x000fe200078e000d */
[----:B------:R-:W-:Y:S01]  /*21710*/  MOV R18, R14 ;  /* 0x0000000e00127202 */ /* 0x000fe20000000f00 */
[----:B------:R-:W-:Y:S02]  /*21720*/  IMAD.MOV.U32 R0, RZ, RZ, R19 ;  /* 0x000000ffff007224 */ /* 0x000fe400078e0013 */
[----:B------:R-:W-:Y:S01]  /*21730*/  IMAD.MOV.U32 R19, RZ, RZ, R15 ;  /* 0x000000ffff137224 */ /* 0x000fe200078e000f */
[----:B--2---:R-:W0:Y:S02]  /*21740*/  LDSM.16.MT88.4 R8, [R7+0x2000] ;  /* 0x002000000708783b */ /* 0x004e240000004200 */
[----:B0-----:R-:W-:Y:S01]  /*21750*/  MOV R20, R8 ;  /* 0x0000000800147202 */ /* 0x001fe20000000f00 */
[----:B------:R-:W-:Y:S01]  /*21760*/  IMAD.MOV.U32 R21, RZ, RZ, R9 ;  /* 0x000000ffff157224 */ /* 0x000fe200078e0009 */
[----:B------:R-:W-:Y:S01]  /*21770*/  MOV R22, R10 ;  /* 0x0000000a00167202 */ /* 0x000fe20000000f00 */
[----:B------:R-:W-:-:S02]  /*21780*/  IMAD.MOV.U32 R23, RZ, RZ, R11 ;  /* 0x000000ffff177224 */ /* 0x000fc400078e000b */
[----:B------:R-:W0:Y:S02]  /*21790*/  LDSM.16.MT88.4 R8, [R7+0x2080] ;  /* 0x002080000708783b */ /* 0x000e240000004200 */
[----:B0-----:R-:W-:Y:S01]  /*217a0*/  MOV R14, R9 ;  /* 0x00000009000e7202 */ /* 0x001fe20000000f00 */
[----:B------:R-:W-:Y:S01]  /*217b0*/  IMAD.MOV.U32 R13, RZ, RZ, R10 ;  /* 0x000000ffff0d7224 */ /* 0x000fe200078e000a */
[----:B------:R-:W-:Y:S01]  /*217c0*/  MOV R12, R8 ;  /* 0x00000008000c7202 */ /* 0x000fe20000000f00 */
[----:B------:R-:W-:Y:S02]  /*217d0*/  IMAD.MOV.U32 R27, RZ, RZ, R11 ;  /* 0x000000ffff1b7224 */ /* 0x000fe400078e000b */
[----:B------:R-:W0:Y:S04]  /*217e0*/  LDSM.16.MT88.4 R8, [R7+0x2100] ;  /* 0x002100000708783b */ /* 0x000e280000004200 */
[----:B------:R-:W1:Y:S01]  /*217f0*/  LDSM.16.MT88.4 R4, [R7+0x2180] ;  /* 0x002180000704783b */ /* 0x000e620000004200 */
[----:B0-----:R-:W-:Y:S01]  /*21800*/  MOV R24, R10 ;  /* 0x0000000a00187202 */ /* 0x001fe20000000f00 */
[----:B------:R-:W-:Y:S01]  /*21810*/  IMAD.MOV.U32 R15, RZ, RZ, R11 ;  /* 0x000000ffff0f7224 */ /* 0x000fe200078e000b */
[----:B-1----:R-:W-:Y:S01]  /*21820*/  MOV R3, R4 ;  /* 0x0000000400037202 */ /* 0x002fe20000000f00 */
[----:B------:R-:W-:Y:S01]  /*21830*/  IMAD.MOV.U32 R2, RZ, RZ, R5 ;  /* 0x000000ffff027224 */ /* 0x000fe200078e0005 */
[----:B------:R-:W-:Y:S01]  /*21840*/  MOV R10, R6 ;  /* 0x00000006000a7202 */ /* 0x000fe20000000f00 */
[----:B------:R-:W-:-:S02]  /*21850*/  IMAD.MOV.U32 R11, RZ, RZ, R7 ;  /* 0x000000ffff0b7224 */ /* 0x000fc400078e0007 */
[----:B------:R-:W0:Y:S01]  /*21860*/  LDSM.16.MT88.4 R4, [R28+0x2000] ;  /* 0x002000001c04783b */ /* 0x000e220000004200 */
[----:B------:R-:W-:Y:S01]  /*21870*/  MOV R26, R8 ;  /* 0x00000008001a7202 */ /* 0x000fe20000000f00 */
[----:B------:R-:W-:Y:S02]  /*21880*/  IMAD.MOV.U32 R25, RZ, RZ, R9 ;  /* 0x000000ffff197224 */ /* 0x000fe400078e0009 */
[----:B------:R-:W2:Y:S04]  /*21890*/  LDL.LU.64 R8, [R1+0x6540] ;  /* 0x0065400001087983 */ /* 0x000ea80000300a00 */
[----:B0-----:R0:W-:Y:S04]  /*218a0*/  STL.64 [R1+0x6358], R6 ;  /* 0x0063580601007387 */ /* 0x0011e80000100a00 */
[----:B------:R1:W-:Y:S01]  /*218b0*/  STL.64 [R1+0x6350], R4 ;  /* 0x0063500401007387 */ /* 0x0003e20000100a00 */
[----:B0-----:R-:W-:Y:S01]  /*218c0*/  MOV R6, R10 ;  /* 0x0000000a00067202 */ /* 0x001fe20000000f00 */
[----:B------:R-:W-:Y:S01]  /*218d0*/  IMAD.MOV.U32 R7, RZ, RZ, R11 ;  /* 0x000000ffff077224 */ /* 0x000fe200078e000b */
[----:B-1----:R-:W-:Y:S01]  /*218e0*/  MOV R4, R3 ;  /* 0x0000000300047202 */ /* 0x002fe20000000f00 */
[----:B------:R-:W-:Y:S01]  /*218f0*/  IMAD.MOV.U32 R5, RZ, RZ, R2 ;  /* 0x000000ffff057224 */ /* 0x000fe200078e0002 */
[----:B------:R-:W3:Y:S04]  /*21900*/  LDL.LU R3, [R1+0x653c] ;  /* 0x00653c0001037983 */ /* 0x000ee80000300800 */
[----:B------:R-:W4:Y:S04]  /*21910*/  LDL.LU R2, [R1+0x6538] ;  /* 0x0065380001027983 */ /* 0x000f280000300800 */
[----:B------:R-:W5:Y:S04]  /*21920*/  LDL.LU R10, [R1+0x6534] ;  /* 0x00653400010a7983 */ /* 0x000f680000300800 */
[----:B------:R-:W2:Y:S04]  /*21930*/  LDL.LU R11, [R1+0x6530] ;  /* 0x00653000010b7983 */ /* 0x000ea80000300800 */
[----:B------:R0:W-:Y:S04]  /*21940*/  STL.64 [R1+0x6378], R6 ;  /* 0x0063780601007387 */ /* 0x0001e80000100a00 */
[----:B------:R1:W-:Y:S01]  /*21950*/  STL.64 [R1+0x6370], R4 ;  /* 0x0063700401007387 */ /* 0x0003e20000100a00 */
[----:B0-----:R-:W-:Y:S01]  /*21960*/  MOV R6, R24 ;  /* 0x0000001800067202 */ /* 0x001fe20000000f00 */
[----:B------:R-:W-:Y:S01]  /*21970*/  IMAD.MOV.U32 R7, RZ, RZ, R15 ;  /* 0x000000ffff077224 */ /* 0x000fe200078e000f */
[----:B-1----:R-:W-:Y:S01]  /*21980*/  MOV R4, R26 ;  /* 0x0000001a00047202 */ /* 0x002fe20000000f00 */
[----:B------:R-:W-:-:S03]  /*21990*/  IMAD.MOV.U32 R5, RZ, RZ, R25 ;  /* 0x000000ffff057224 */ /* 0x000fc600078e0019 */
[----:B------:R0:W-:Y:S04]  /*219a0*/  STL.64 [R1+0x6398], R6 ;  /* 0x0063980601007387 */ /* 0x0001e80000100a00 */
[----:B------:R1:W-:Y:S01]  /*219b0*/  STL.64 [R1+0x6390], R4 ;  /* 0x0063900401007387 */ /* 0x0003e20000100a00 */
[----:B0-----:R-:W-:Y:S01]  /*219c0*/  MOV R6, R14 ;  /* 0x0000000e00067202 */ /* 0x001fe20000000f00 */
[----:B------:R-:W-:Y:S01]  /*219d0*/  IMAD.MOV.U32 R7, RZ, RZ, R13 ;  /* 0x000000ffff077224 */ /* 0x000fe200078e000d */
[----:B-1----:R-:W-:Y:S02]  /*219e0*/  MOV R5, R12 ;  /* 0x0000000c00057202 */ /* 0x002fe40000000f00 */
[----:B------:R-:W0:Y:S02]  /*219f0*/  LDSM.16.MT88.4 R12, [R28+0x2080] ;  /* 0x002080001c0c783b */ /* 0x000e240000004200 */
[----:B0-----:R-:W-:Y:S01]  /*21a00*/  IMAD.MOV.U32 R24, RZ, RZ, R12 ;  /* 0x000000ffff187224 */ /* 0x001fe200078e000c */
[----:B------:R-:W-:Y:S01]  /*21a10*/  MOV R25, R13 ;  /* 0x0000000d00197202 */ /* 0x000fe20000000f00 */
[----:B------:R-:W-:Y:S01]  /*21a20*/  IMAD.MOV.U32 R26, RZ, RZ, R14 ;  /* 0x000000ffff1a7224 */ /* 0x000fe200078e000e */
[----:B------:R-:W-:-:S02]  /*21a30*/  MOV R4, R15 ;  /* 0x0000000f00047202 */ /* 0x000fc40000000f00 */
[----:B------:R-:W0:Y:S04]  /*21a40*/  LDSM.16.MT88.4 R12, [R28+0x2100] ;  /* 0x002100001c0c783b */ /* 0x000e280000004200 */
[----:B0-----:R0:W-:Y:S04]  /*21a50*/  STL.64 [R1+0x6328], R14 ;  /* 0x0063280e01007387 */ /* 0x0011e80000100a00 */
[----:B------:R1:W-:Y:S01]  /*21a60*/  STL.64 [R1+0x6320], R12 ;  /* 0x0063200c01007387 */ /* 0x0003e20000100a00 */
[----:B0-----:R-:W-:Y:S01]  /*21a70*/  MOV R15, R4 ;  /* 0x00000004000f7202 */ /* 0x001fe20000000f00 */
[----:B------:R-:W-:Y:S01]  /*21a80*/  IMAD.MOV.U32 R4, RZ, RZ, R5 ;  /* 0x000000ffff047224 */ /* 0x000fe200078e0005 */
[----:B------:R-:W-:Y:S01]  /*21a90*/  MOV R5, R6 ;  /* 0x0000000600057202 */ /* 0x000fe20000000f00 */
[----:B------:R-:W-:Y:S01]  /*21aa0*/  IMAD.MOV.U32 R6, RZ, RZ, R7 ;  /* 0x000000ffff067224 */ /* 0x000fe200078e0007 */
[----:B------:R-:W-:Y:S01]  /*21ab0*/  MOV R7, R27 ;  /* 0x0000001b00077202 */ /* 0x000fe20000000f00 */
[----:B-1----:R-:W-:Y:S01]  /*21ac0*/  IMAD.MOV.U32 R12, RZ, RZ, R24 ;  /* 0x000000ffff0c7224 */ /* 0x002fe200078e0018 */
[----:B------:R-:W-:Y:S01]  /*21ad0*/  MOV R13, R25 ;  /* 0x00000019000d7202 */ /* 0x000fe20000000f00 */
[----:B------:R-:W2:Y:S01]  /*21ae0*/  LDL.LU R24, [R1+0x652c] ;  /* 0x00652c0001187983 */ /* 0x000ea20000300800 */
[----:B------:R-:W-:-:S03]  /*21af0*/  IMAD.MOV.U32 R14, RZ, RZ, R26 ;  /* 0x000000ffff0e7224 */ /* 0x000fc600078e001a */
[----:B------:R-:W2:Y:S04]  /*21b00*/  LDL.LU R25, [R1+0x6528] ;  /* 0x0065280001197983 */ /* 0x000ea80000300800 */
[----:B------:R-:W2:Y:S04]  /*21b10*/  LDL.LU R26, [R1+0x6524] ;  /* 0x00652400011a7983 */ /* 0x000ea80000300800 */
[----:B------:R-:W2:Y:S04]  /*21b20*/  LDL.LU R27, [R1+0x6520] ;  /* 0x00652000011b7983 */ /* 0x000ea80000300800 */
[----:B------:R0:W-:Y:S04]  /*21b30*/  STL.64 [R1+0x63b8], R6 ;  /* 0x0063b80601007387 */ /* 0x0001e80000100a00 */
[----:B------:R1:W-:Y:S01]  /*21b40*/  STL.64 [R1+0x63b0], R4 ;  /* 0x0063b00401007387 */ /* 0x0003e20000100a00 */
[----:B0-----:R-:W-:Y:S01]  /*21b50*/  IMAD.MOV.U32 R6, RZ, RZ, R22 ;  /* 0x000000ffff067224 */ /* 0x001fe200078e0016 */
[----:B------:R-:W-:Y:S01]  /*21b60*/  MOV R7, R23 ;  /* 0x0000001700077202 */ /* 0x000fe20000000f00 */
[----:B-1----:R-:W-:Y:S01]  /*21b70*/  IMAD.MOV.U32 R4, RZ, RZ, R20 ;  /* 0x000000ffff047224 */ /* 0x002fe200078e0014 */
[----:B------:R-:W-:Y:S01]  /*21b80*/  MOV R5, R21 ;  /* 0x0000001500057202 */ /* 0x000fe20000000f00 */
[----:B------:R-:W2:Y:S04]  /*21b90*/  LDL.LU R20, [R1+0x651c] ;  /* 0x00651c0001147983 */ /* 0x000ea80000300800 */
[----:B------:R-:W2:Y:S04]  /*21ba0*/  LDL.LU R21, [R1+0x6518] ;  /* 0x0065180001157983 */ /* 0x000ea80000300800 */
[----:B------:R-:W2:Y:S04]  /*21bb0*/  LDL.LU R22, [R1+0x6514] ;  /* 0x0065140001167983 */ /* 0x000ea80000300800 */
[----:B------:R-:W2:Y:S04]  /*21bc0*/  LDL.LU R23, [R1+0x6510] ;  /* 0x0065100001177983 */ /* 0x000ea80000300800 */
[----:B------:R-:W-:Y:S04]  /*21bd0*/  STL.64 [R1+0x63d8], R6 ;  /* 0x0063d80601007387 */ /* 0x000fe80000100a00 */
[----:B------:R-:W-:Y:S04]  /*21be0*/  STL.64 [R1+0x63d0], R4 ;  /* 0x0063d00401007387 */ /* 0x000fe80000100a00 */
[----:B------:R-:W-:Y:S04]  /*21bf0*/  STL.64 [R1+0x6348], R14 ;  /* 0x0063480e01007387 */ /* 0x000fe80000100a00 */
[----:B------:R0:W-:Y:S04]  /*21c00*/  STL.64 [R1+0x6340], R12 ;  /* 0x0063400c01007387 */ /* 0x0001e80000100a00 */
[----:B0-----:R-:W2:Y:S04]  /*21c10*/  LDL.LU R12, [R1+0xc0] ;  /* 0x0000c000010c7983 */ /* 0x001ea80000300800 */
[----:B------:R-:W2:Y:S04]  /*21c20*/  LDL.LU R13, [R1+0xc4] ;  /* 0x0000c400010d7983 */ /* 0x000ea80000300800 */
[----:B------:R-:W2:Y:S04]  /*21c30*/  LDL.LU R14, [R1+0xc8] ;  /* 0x0000c800010e7983 */ /* 0x000ea80000300800 */
[----:B------:R-:W2:Y:S01]  /*21c40*/  LDL.LU R15, [R1+0xcc] ;  /* 0x0000cc00010f7983 */ /* 0x000ea20000300800 */
[----:B------:R-:W-:Y:S01]  /*21c50*/  IMAD.MOV.U32 R4, RZ, RZ, R16 ;  /* 0x000000ffff047224 */ /* 0x000fe200078e0010 */
[----:B------:R-:W-:Y:S01]  /*21c60*/  MOV R7, R19 ;  /* 0x0000001300077202 */ /* 0x000fe20000000f00 */
[----:B------:R-:W-:Y:S01]  /*21c70*/  IMAD.MOV.U32 R6, RZ, RZ, R18 ;  /* 0x000000ffff067224 */ /* 0x000fe200078e0012 */
[----:B------:R-:W3:Y:S01]  /*21c80*/  LDL.LU R16, [R1+0x650c] ;  /* 0x00650c0001107983 */ /* 0x000ee20000300800 */
[----:B------:R-:W-:-:S03]  /*21c90*/  MOV R5, R17 ;  /* 0x0000001100057202 */ /* 0x000fc60000000f00 */
[----:B------:R-:W3:Y:S04]  /*21ca0*/  LDL.LU R17, [R1+0x6508] ;  /* 0x0065080001117983 */ /* 0x000ee80000300800 */
[----:B------:R-:W3:Y:S04]  /*21cb0*/  LDL.LU R18, [R1+0x6504] ;  /* 0x0065040001127983 */ /* 0x000ee80000300800 */
[----:B------:R-:W3:Y:S04]  /*21cc0*/  LDL.LU R19, [R1+0x6500] ;  /* 0x0065000001137983 */ /* 0x000ee80000300800 */
[----:B------:R-:W-:Y:S04]  /*21cd0*/  STL.64 [R1+0x63f8], R6 ;  /* 0x0063f80601007387 */ /* 0x000fe80000100a00 */
[----:B------:R-:W-:Y:S04]  /*21ce0*/  STL.64 [R1+0x63f0], R4 ;  /* 0x0063f00401007387 */ /* 0x000fe80000100a00 */
[----:B--2---:R-:W-:Y:S04]  /*21cf0*/  STL.64 [R1+0x6368], R14 ;  /* 0x0063680e01007387 */ /* 0x004fe80000100a00 */
        /* <DEDUP_REMOVED lines=22> */
[----:B---3--:R-:W-:Y:S01]  /*21e60*/  MOV R7, R3 ;  /* 0x0000000300077202 */ /* 0x008fe20000000f00 */
[----:B----4-:R-:W-:Y:S01]  /*21e70*/  IMAD.MOV.U32 R6, RZ, RZ, R2 ;  /* 0x000000ffff067224 */ /* 0x010fe200078e0002 */
[----:B------:R-:W3:Y:S01]  /*21e80*/  LDL.LU R11, [R1+0x64ec] ;  /* 0x0064ec00010b7983 */ /* 0x000ee20000300800 */
[----:B-----5:R-:W-:-:S03]  /*21e90*/  MOV R5, R10 ;  /* 0x0000000a00057202 */ /* 0x020fc60000000f00 */
[----:B------:R-:W4:Y:S04]  /*21ea0*/  LDL.LU R10, [R1+0x64e8] ;  /* 0x0064e800010a7983 */ /* 0x000f280000300800 */
[----:B------:R-:W5:Y:S04]  /*21eb0*/  LDL.LU R2, [R1+0x64e4] ;  /* 0x0064e40001027983 */ /* 0x000f680000300800 */
        /* <DEDUP_REMOVED lines=12> */
[----:B------:R-:W-:-:S03]  /*21f80*/  MOV R5, R26 ;  /* 0x0000001a00057202 */ /* 0x000fc60000000f00 */
        /* <DEDUP_REMOVED lines=13> */
[----:B------:R-:W-:Y:S01]  /*22060*/  STL.64 [R1+0x6470], R4 ;  /* 0x0064700401007387 */ /* 0x000fe20000100a00 */
[----:B----4-:R-:W-:Y:S01]  /*22070*/  IMAD.MOV.U32 R24, RZ, RZ, R10 ;  /* 0x000000ffff187224 */ /* 0x010fe200078e000a */
[----:B---3--:R-:W-:Y:S01]  /*22080*/  MOV R25, R11 ;  /* 0x0000000b00197202 */ /* 0x008fe20000000f00 */
[----:B------:R-:W-:Y:S01]  /*22090*/  IMAD.MOV.U32 R26, RZ, RZ, R0 ;  /* 0x000000ffff1a7224 */ /* 0x000fe200078e0000 */
[----:B------:R-:W-:Y:S01]  /*220a0*/  MOV R27, R29 ;  /* 0x0000001d001b7202 */ /* 0x000fe20000000f00 */
[----:B--2---:R-:W-:Y:S04]  /*220b0*/  STL.64 [R1+0x63e8], R14 ;  /* 0x0063e80e01007387 */ /* 0x004fe80000100a00 */
[----:B------:R0:W-:Y:S04]  /*220c0*/  STL.64 [R1+0x63e0], R12 ;  /* 0x0063e00c01007387 */ /* 0x0001e80000100a00 */
[----:B0-----:R-:W2:Y:S04]  /*220d0*/  LDL.LU R12, [R1+0x130] ;  /* 0x00013000010c7983 */ /* 0x001ea80000300800 */
[----:B------:R-:W2:Y:S04]  /*220e0*/  LDL.LU R13, [R1+0x134] ;  /* 0x00013400010d7983 */ /* 0x000ea80000300800 */
[----:B------:R-:W3:Y:S04]  /*220f0*/  LDL.LU R14, [R1+0x138] ;  /* 0x00013800010e7983 */ /* 0x000ee80000300800 */
[----:B------:R-:W3:Y:S04]  /*22100*/  LDL.LU R15, [R1+0x13c] ;  /* 0x00013c00010f7983 */ /* 0x000ee80000300800 */
[----:B------:R-:W4:Y:S04]  /*22110*/  LDL.LU R10, [R1+0x64dc] ;  /* 0x0064dc00010a7983 */ /* 0x000f280000300800 */
[----:B------:R-:W2:Y:S01]  /*22120*/  LDL.LU R11, [R1+0x64d8] ;  /* 0x0064d800010b7983 */ /* 0x000ea20000300800 */
[----:B------:R-:W-:Y:S01]  /*22130*/  IMAD.MOV.U32 R20, RZ, RZ, R3 ;  /* 0x000000ffff147224 */ /* 0x000fe200078e0003 */
[----:B-----5:R-:W-:-:S02]  /*22140*/  MOV R21, R2 ;  /* 0x0000000200157202 */ /* 0x020fc40000000f00 */
[----:B------:R-:W5:Y:S04]  /*22150*/  LDL.LU R0, [R1+0x64d4] ;  /* 0x0064d40001007983 */ /* 0x000f680000300800 */
[----:B------:R-:W5:Y:S04]  /*22160*/  LDL.LU R29, [R1+0x64d0] ;  /* 0x0064d000011d7983 */ /* 0x000f680000300800 */
[----:B------:R-:W5:Y:S04]  /*22170*/  LDL.LU R3, [R1+0x64cc] ;  /* 0x0064cc0001037983 */ /* 0x000f680000300800 */
[----:B------:R-:W5:Y:S01]  /*22180*/  LDL.LU R2, [R1+0x64c8] ;  /* 0x0064c80001027983 */ /* 0x000f620000300800 */
[----:B----4-:R-:W-:-:S03]  /*22190*/  IMAD.MOV.U32 R22, RZ, RZ, R10 ;  /* 0x000000ffff167224 */ /* 0x010fc600078e000a */
[----:B------:R-:W4:Y:S01]  /*221a0*/  LDL.LU R10, [R1+0x64c4] ;  /* 0x0064c400010a7983 */ /* 0x000f220000300800 */
[----:B--2---:R-:W-:-:S03]  /*221b0*/  MOV R23, R11 ;  /* 0x0000000b00177202 */ /* 0x004fc60000000f00 */
[----:B------:R-:W2:Y:S04]  /*221c0*/  LDL.LU R11, [R1+0x64c0] ;  /* 0x0064c000010b7983 */ /* 0x000ea80000300800 */
[----:B---3--:R5:W-:Y:S04]  /*221d0*/  STL.64 [R1+0x6408], R14 ;  /* 0x0064080e01007387 */ /* 0x008be80000100a00 */
[----:B------:R0:W-:Y:S01]  /*221e0*/  STL.64 [R1+0x6400], R12 ;  /* 0x0064000c01007387 */ /* 0x0001e20000100a00 */
[----:B-----5:R-:W-:Y:S01]  /*221f0*/  IMAD.MOV.U32 R14, RZ, RZ, R2 ;  /* 0x000000ffff0e7224 */ /* 0x020fe200078e0002 */
[----:B------:R-:W-:Y:S01]  /*22200*/  MOV R15, R0 ;  /* 0x00000000000f7202 */ /* 0x000fe20000000f00 */
[----:B0-----:R-:W-:Y:S01]  /*22210*/  IMAD.MOV.U32 R12, RZ, RZ, R29 ;  /* 0x000000ffff0c7224 */ /* 0x001fe200078e001d */
[----:B------:R-:W-:Y:S01]  /*22220*/  MOV R13, R3 ;  /* 0x00000003000d7202 */ /* 0x000fe20000000f00 */
[----:B------:R-:W3:Y:S04]  /*22230*/  LDL.LU R29, [R1+0x64bc] ;  /* 0x0064bc00011d7983 */ /* 0x000ee80000300800 */
[----:B------:R-:W5:Y:S04]  /*22240*/  LDL.LU R3, [R1+0x64b8] ;  /* 0x0064b80001037983 */ /* 0x000f680000300800 */
[----:B------:R-:W5:Y:S04]  /*22250*/  LDL.LU R2, [R1+0x64b4] ;  /* 0x0064b40001027983 */ /* 0x000f680000300800 */
[----:B------:R-:W5:Y:S04]  /*22260*/  LDL.LU R0, [R1+0x64b0] ;  /* 0x0064b00001007983 */ /* 0x000f680000300800 */
[----:B------:R-:W-:Y:S04]  /*22270*/  STL.64 [R1+0x6428], R14 ;  /* 0x0064280e01007387 */ /* 0x000fe80000100a00 */
[----:B------:R0:W-:Y:S04]  /*22280*/  STL.64 [R1+0x6420], R12 ;  /* 0x0064200c01007387 */ /* 0x0001e80000100a00 */
[----:B0-----:R-:W5:Y:S04]  /*22290*/  LDL.LU R12, [R1+0x150] ;  /* 0x00015000010c7983 */ /* 0x001f680000300800 */
[----:B------:R-:W5:Y:S01]  /*222a0*/  LDL.LU R13, [R1+0x154] ;  /* 0x00015400010d7983 */ /* 0x000f620000300800 */
[----:B----4-:R-:W-:Y:S01]  /*222b0*/  MOV R15, R10 ;  /* 0x0000000a000f7202 */ /* 0x010fe20000000f00 */
[----:B--2---:R-:W-:-:S02]  /*222c0*/  IMAD.MOV.U32 R14, RZ, RZ, R11 ;  /* 0x000000ffff0e7224 */ /* 0x004fc400078e000b */
[----:B------:R-:W2:Y:S04]  /*222d0*/  LDL.LU R11, [R1+0x64ac] ;  /* 0x0064ac00010b7983 */ /* 0x000ea80000300800 */
[----:B------:R-:W4:Y:S04]  /*222e0*/  LDL.LU R10, [R1+0x64a8] ;  /* 0x0064a800010a7983 */ /* 0x000f280000300800 */
[----:B------:R3:W-:Y:S02]  /*222f0*/  STL.64 [R1+0x6448], R14 ;  /* 0x0064480e01007387 */ /* 0x0007e40000100a00 */
[----:B---3--:R-:W-:Y:S01]  /*22300*/  MOV R15, R29 ;  /* 0x0000001d000f7202 */ /* 0x008fe20000000f00 */
[----:B-----5:R-:W-:Y:S01]  /*22310*/  IMAD.MOV.U32 R14, RZ, RZ, R3 ;  /* 0x000000ffff0e7224 */ /* 0x020fe200078e0003 */
[----:B------:R0:W-:Y:S02]  /*22320*/  STL.64 [R1+0x6440], R12 ;  /* 0x0064400c01007387 */ /* 0x0001e40000100a00 */
        /* <DEDUP_REMOVED lines=10> */
[----:B--2---:R-:W-:Y:S01]  /*223d0*/  MOV R15, R11 ;  /* 0x0000000b000f7202 */ /* 0x004fe20000000f00 */
[----:B----4-:R-:W-:-:S02]  /*223e0*/  IMAD.MOV.U32 R14, RZ, RZ, R10 ;  /* 0x000000ffff0e7224 */ /* 0x010fc400078e000a */
[----:B------:R-:W2:Y:S04]  /*223f0*/  LDL.LU R10, [R1+0x6494] ;  /* 0x00649400010a7983 */ /* 0x000ea80000300800 */
[----:B------:R-:W2:Y:S01]  /*22400*/  LDL.LU R11, [R1+0x6490] ;  /* 0x00649000010b7983 */ /* 0x000ea20000300800 */
[----:B------:R-:W-:Y:S01]  /*22410*/  IMAD.MOV.U32 R4, RZ, RZ, R19 ;  /* 0x000000ffff047224 */ /* 0x000fe200078e0013 */
[----:B------:R-:W-:Y:S02]  /*22420*/  MOV R5, R18 ;  /* 0x0000001200057202 */ /* 0x000fe40000000f00 */
[----:B------:R3:W-:Y:S01]  /*22430*/  STL.64 [R1+0x6488], R14 ;  /* 0x0064880e01007387 */ /* 0x0007e20000100a00 */
[----:B------:R-:W-:Y:S01]  /*22440*/  IMAD.MOV.U32 R6, RZ, RZ, R17 ;  /* 0x000000ffff067224 */ /* 0x000fe200078e0011 */
[----:B------:R-:W-:Y:S01]  /*22450*/  MOV R7, R16 ;  /* 0x0000001000077202 */ /* 0x000fe20000000f00 */
[----:B------:R-:W-:Y:S01]  /*22460*/  HMMA.16816.F32 R20, R20, R8, RZ ;  /* 0x000000081414723c */ /* 0x000fe200000018ff */
[----:B------:R-:W0:Y:S01]  /*22470*/  LDSM.16.MT88.4 R16, [R28+0x2180] ;  /* 0x002180001c10783b */ /* 0x000e220000004200 */
[----:B---3--:R-:W-:Y:S01]  /*22480*/  MOV R15, R0 ;  /* 0x00000000000f7202 */ /* 0x008fe20000000f00 */
[----:B-----5:R-:W-:-:S02]  /*22490*/  IMAD.MOV.U32 R14, RZ, RZ, R2 ;  /* 0x000000ffff0e7224 */ /* 0x020fc400078e0002 */
[----:B------:R1:W-:Y:S04]  /*224a0*/  STL.64 [R1+0x6480], R12 ;  /* 0x0064800c01007387 */ /* 0x0003e80000100a00 */
[----:B------:R-:W3:Y:S01]  /*224b0*/  LDL R0, [R1+0x1228] ;  /* 0x0012280001007983 */ /* 0x000ee20000100800 */
[----:B-1----:R-:W-:Y:S01]  /*224c0*/  IMAD.MOV.U32 R12, RZ, RZ, R29 ;  /* 0x000000ffff0c7224 */ /* 0x002fe200078e001d */
[----:B------:R-:W-:-:S07]  /*224d0*/  MOV R13, R3 ;  /* 0x00000003000d7202 */ /* 0x000fce0000000f00 */
[----:B--2---:R-:W-:Y:S01]  /*224e0*/  HMMA.16816.F32 R4, R4, R10, R12 ;  /* 0x0000000a0404723c */ /* 0x004fe2000000180c */
[----:B------:R-:W2:Y:S04]  /*224f0*/  LDL.LU.64 R14, [R1+0x6488] ;  /* 0x00648800010e7983 */ /* 0x000ea80000300a00 */
[----:B------:R-:W2:Y:S11]  /*22500*/  LDL.LU.64 R12, [R1+0x6480] ;  /* 0x00648000010c7983 */ /* 0x000eb60000300a00 */
[----:B------:R-:W-:Y:S07]  /*22510*/  @!UPT UIADD3 URZ, URZ, URZ, URZ ;  /* 0x0000003f3f3ff290 */ /* 0x000fee000fffe03f */
[----:B------:R-:W-:Y:S01]  /*22520*/  STL.64 [R1+0x180], R4 ;  /* 0x0001800401007387 */ /* 0x000fe20000100a00 */
[----:B------:R-:W-:-:S03]  /*22530*/  IMAD.MOV.U32 R29, RZ, RZ, R7 ;  /* 0x000000ffff1d7224 */ /* 0x000fc600078e0007 */
[----:B------:R1:W-:Y:S04]  /*22540*/  STL [R1+0x188], R6 ;  /* 0x0001880601007387 */ /* 0x0003e80000100800 */
[----:B-1----:R-:W2:Y:S04]  /*22550*/  LDL.LU.64 R6, [R1+0x6478] ;  /* 0x0064780001067983 */ /* 0x002ea80000300a00 */
[----:B------:R-:W2:Y:S02]  /*22560*/  LDL.LU.64 R4, [R1+0x6470] ;  /* 0x0064700001047983 */ /* 0x000ea40000300a00 */
[-C--:B--2---:R-:W-:Y:S02]  /*22570*/  HMMA.16816.F32 R4, R4, R10.reuse, R12 ;  /* 0x0000000a0404723c */ /* 0x084fe4000000180c */
[----:B------:R-:W2:Y:S04]  /*22580*/  LDL.LU.64 R14, [R1+0x6468] ;  /* 0x00646800010e7983 */ /* 0x000ea80000300a00 */
[----:B------:R-:W2:Y:S11]  /*22590*/  LDL.LU.64 R12, [R1+0x6460] ;  /* 0x00646000010c7983 */ /* 0x000eb60000300a00 */
[----:B------:R-:W-:Y:S06]  /*225a0*/  @!UPT UIADD3 URZ, URZ, URZ, URZ ;  /* 0x0000003f3f3ff290 */ /* 0x000fec000fffe03f */
[----:B------:R-:W-:Y:S04]  /*225b0*/  STL.64 [R1+0x170], R4 ;  /* 0x0001700401007387 */ /* 0x000fe80000100a00 */
[----:B------:R1:W-:Y:S04]  /*225c0*/  STL.64 [R1+0x178], R6 ;  /* 0x0001780601007387 */ /* 0x0003e80000100a00 */
        /* <DEDUP_REMOVED lines=74> */
[----:B--2---:R-:W-:Y:S02]  /*22a70*/  HMMA.16816.F32 R4, R12, R10, R4 ;  /* 0x0000000a0c04723c */ /* 0x004fe40000001804 */
[----:B------:R-:W2:Y:S04]  /*22a80*/  LDL.LU.64 R14, [R1+0x6328] ;  /* 0x00632800010e7983 */ /* 0x000ea80000300a00 */
[----:B------:R-:W2:Y:S11]  /*22a90*/  LDL.LU.64 R12, [R1+0x6320] ;  /* 0x00632000010c7983 */ /* 0x000eb60000300a00 */
[----:B------:R-:W-:Y:S06]  /*22aa0*/  @!UPT UIADD3 URZ, URZ, URZ, URZ ;  /* 0x0000003f3f3ff290 */ /* 0x000fec000fffe03f */
[----:B------:R-:W-:Y:S04]  /*22ab0*/  STL.64 [R1+0xd0], R4 ;  /* 0x0000d00401007387 */ /* 0x000fe80000100a00 */
[----:B------:R0:W-:Y:S01]  /*22ac0*/  STL.64 [R1+0xd8], R6 ;  /* 0x0000d80601007387 */ /* 0x0001e20000100a00 */
[----:B------:R-:W-:Y:S11]  /*22ad0*/  HMMA.16816.F32 R24, R24, R8, RZ ;  /* 0x000000081818723c */ /* 0x000ff600000018ff */
[----:B------:R-:W-:Y:S11]  /*22ae0*/  @!UPT UIADD3 URZ, URZ, URZ, URZ ;  /* 0x0000003f3f3ff290 */ /* 0x000ff6000fffe03f */
[----:B------:R-:W-:Y:S02]  /*22af0*/  @!UPT UIADD3 URZ, URZ, URZ, URZ ;  /* 0x0000003f3f3ff290 */ /* 0x000fe4000fffe03f */
[-C--:B0-----:R-:W-:Y:S08]  /*22b00*/  HMMA.16816.F32 R4, R16, R10.reuse, R24 ;  /* 0x0000000a1004723c */ /* 0x081ff00000001818 */
[----:B--2---:R-:W-:Y:S01]  /*22b10*/  HMMA.16816.F32 R12, R12, R10, R20 ;  /* 0x0000000a0c0c723c */ /* 0x004fe20000001814 */
[----:B---3--:R-:W-:Y:S11]  /*22b20*/  LDSM.16.M88.4 R8, [R0+0x40000] ;  /* 0x040000000008783b */ /* 0x008ff60000000200 */
[----:B------:R-:W-:Y:S11]  /*22b30*/  @!UPT UIADD3 URZ, URZ, URZ, URZ ;  /* 0x0000003f3f3ff290 */ /* 0x000ff6000fffe03f */
[----:B------:R-:W-:Y:S01]  /*22b40*/  @!UPT UIADD3 URZ, URZ, URZ, URZ ;  /* 0x0000003f3f3ff290 */ /* 0x000fe2000fffe03f */
[----:B------:R-:W-:Y:S01]  /*22b50*/  IMAD.MOV.U32 R2, RZ, RZ, R15 ;  /* 0x000000ffff027224 */ /* 0x000fe200078e000f */
[----:B------:R-:W-:Y:S04]  /*22b60*/  STL.64 [R1+0xc0], R12 ;  /* 0x0000c00c01007387 */ /* 0x000fe80000100a00 */
[----:B------:R0:W-:Y:S04]  /*22b70*/  STL [R1+0x6274], R2 ;  /* 0x0062740201007387 */ /* 0x0001e80000100800 */
[----:B0-----:R-:W2:Y:S01]  /*22b80*/  LDL R2, [R1+0x3a0] ;  /* 0x0003a00001027983 */ /* 0x001ea20000100800 */
[----:B------:R-:W-:-:S05]  /*22b90*/  MOV R3, R14 ;  /* 0x0000000e00037202 */ /* 0x000fca0000000f00 */
[----:B------:R-:W-:Y:S04]  /*22ba0*/  STL [R1+0x6270], R3 ;  /* 0x0062700301007387 */ /* 0x000fe80000100800 */
[----:B------:R-:W3:Y:S04]  /*22bb0*/  LDL R26, [R1+0xe78] ;  /* 0x000e7800011a7983 */ /* 0x000ee80000100800 */
[----:B------:R-:W-:Y:S04]  /*22bc0*/  STL.64 [R1+0x6148], R6 ;  /* 0x0061480601007387 */ /* 0x000fe80000100a00 */
[----:B------:R-:W-:Y:S04]  /*22bd0*/  STL.64 [R1+0x6140], R4 ;  /* 0x0061400401007387 */ /* 0x000fe80000100a00 */
[----:B--2---:R-:W0:Y:S04]  /*22be0*/  LDSM.16.MT88.4 R20, [R2+0x4000] ;  /* 0x004000000214783b */ /* 0x004e280000004200 */
[----:B------:R-:W1:Y:S01]  /*22bf0*/  LDSM.16.MT88.4 R4, [R2+0x4080] ;  /* 0x004080000204783b */ /* 0x000e620000004200 */
[----:B0-----:R-:W-:Y:S01]  /*22c00*/  MOV R15, R20 ;  /* 0x00000014000f7202 */ /* 0x001fe20000000f00 */
[----:B------:R-:W-:Y:S01]  /*22c10*/  IMAD.MOV.U32 R14, RZ, RZ, R21 ;  /* 0x000000ffff0e7224 */ /* 0x000fe200078e0015 */
[----:B------:R-:W-:Y:S01]  /*22c20*/  MOV R13, R22 ;  /* 0x00000016000d7202 */ /* 0x000fe20000000f00 */
[----:B------:R-:W-:-:S03]  /*22c30*/  IMAD.MOV.U32 R12, RZ, RZ, R23 ;  /* 0x000000ffff0c7224 */ /* 0x000fc600078e0017 */
[----:B------:R-:W-:Y:S04]  /*22c40*/  STL.64 [R1+0x6318], R14 ;  /* 0x0063180e01007387 */ /* 0x000fe80000100a00 */
[----:B------:R-:W-:Y:S04]  /*22c50*/  STL.64 [R1+0x6310], R12 ;  /* 0x0063100c01007387 */ /* 0x000fe80000100a00 */
[----:B------:R-:W-:Y:S04]  /*22c60*/  STL [R1+0x609c], R10 ;  /* 0x00609c0a01007387 */ /* 0x000fe80000100800 */
[----:B------:R-:W-:Y:S04]  /*22c70*/  STL [R1+0x6098], R11 ;  /* 0x0060980b01007387 */ /* 0x000fe80000100800 */
[----:B------:R-:W-:Y:S04]  /*22c80*/  STL [R1+0x5ad8], R0 ;  /* 0x005ad80001007387 */ /* 0x000fe80000100800 */
[----:B------:R-:W2:Y:S01]  /*22c90*/  LDL R27, [R1+0xe74] ;  /* 0x000e7400011b7983 */ /* 0x000ea20000100800 */
[----:B-1----:R-:W-:Y:S01]  /*22ca0*/  MOV R23, R4 ;  /* 0x0000000400177202 */ /* 0x002fe20000000f00 */
[----:B------:R-:W-:Y:S01]  /*22cb0*/  IMAD.MOV.U32 R22, RZ, RZ, R5 ;  /* 0x000000ffff167224 */ /* 0x000fe200078e0005 */
[----:B------:R-:W-:Y:S01]  /*22cc0*/  MOV R21, R6 ;  /* 0x0000000600157202 */ /* 0x000fe20000000f00 */
[----:B------:R-:W-:Y:S01]  /*22cd0*/  IMAD.MOV.U32 R20, RZ, RZ, R7 ;  /* 0x000000ffff147224 */ /* 0x000fe200078e0007 */
[----:B---3--:R-:W-:Y:S04]  /*22ce0*/  LDSM.16.MT88.4 R12, [R26+0x4000] ;  /* 0x004000001a0c783b */ /* 0x008fe80000004200 */
[----:B------:R-:W0:Y:S02]  /*22cf0*/  LDSM.16.MT88.4 R4, [R2+0x4100] ;  /* 0x004100000204783b */ /* 0x000e240000004200 */
[----:B0-----:R-:W-:Y:S01]  /*22d00*/  MOV R25, R4 ;  /* 0x0000000400197202 */ /* 0x001fe20000000f00 */
[----:B------:R-:W-:Y:S01]  /*22d10*/  IMAD.MOV.U32 R24, RZ, RZ, R5 ;  /* 0x000000ffff187224 */ /* 0x000fe200078e0005 */
[----:B------:R-:W-:Y:S01]  /*22d20*/  MOV R11, R6 ;  /* 0x00000006000b7202 */ /* 0x000fe20000000f00 */
[----:B------:R-:W-:-:S02]  /*22d30*/  IMAD.MOV.U32 R10, RZ, RZ, R7 ;  /* 0x000000ffff0a7224 */ /* 0x000fc400078e0007 */
[----:B------:R-:W0:Y:S01]  /*22d40*/  LDSM.16.MT88.4 R4, [R2+0x4180] ;  /* 0x004180000204783b */ /* 0x000e220000004200 */
[----:B------:R-:W-:Y:S01]  /*22d50*/  IMAD.MOV.U32 R0, RZ, RZ, R15 ;  /* 0x000000ffff007224 */ /* 0x000fe200078e000f */
[----:B0-----:R-:W-:Y:S01]  /*22d60*/  MOV R19, R4 ;  /* 0x0000000400137202 */ /* 0x001fe20000000f00 */
[----:B------:R-:W-:Y:S01]  /*22d70*/  IMAD.MOV.U32 R18, RZ, RZ, R5 ;  /* 0x000000ffff127224 */ /* 0x000fe200078e0005 */
[----:B------:R-:W-:Y:S01]  /*22d80*/  MOV R17, R6 ;  /* 0x0000000600117202 */ /* 0x000fe20000000f00 */
[----:B------:R-:W-:Y:S01]  /*22d90*/  IMAD.MOV.U32 R5, RZ, RZ, R13 ;  /* 0x000000ffff057224 */ /* 0x000fe200078e000d */
[----:B------:R-:W-:Y:S02]  /*22da0*/  MOV R6, R12 ;  /* 0x0000000c00067202 */ /* 0x000fe40000000f00 */
[----:B------:R-:W-:Y:S02]  /*22db0*/  MOV R4, R14 ;  /* 0x0000000e00047202 */ /* 0x000fe40000000f00 */
[----:B------:R-:W0:Y:S01]  /*22dc0*/  LDSM.16.MT88.4 R12, [R26+0x4080] ;  /* 0x004080001a0c783b */ /* 0x000e220000004200 */
[----:B------:R-:W-:-:S03]  /*22dd0*/  IMAD.MOV.U32 R16, RZ, RZ, R7 ;  /* 0x000000ffff107224 */ /* 0x000fc600078e0007 */
[----:B------:R-:W-:Y:S04]  /*22de0*/  STL [R1+0x6284], R0 ;  /* 0x0062840001007387 */ /* 0x000fe80000100800 */
[----:B------:R-:W-:Y:S04]  /*22df0*/  STL [R1+0x6280], R4 ;  /* 0x0062800401007387 */ /* 0x000fe80000100800 */
[----:B------:R-:W-:Y:S04]  /*22e00*/  STL [R1+0x627c], R5 ;  /* 0x00627c0501007387 */ /* 0x000fe80000100800 */
[----:B------:R-:W-:Y:S01]  /*22e10*/  STL [R1+0x6278], R6 ;  /* 0x0062780601007387 */ /* 0x000fe20000100800 */
[----:B0-----:R-:W-:Y:S01]  /*22e20*/  MOV R2, R13 ;  /* 0x0000000d00027202 */ /* 0x001fe20000000f00 */
[----:B------:R-:W-:-:S02]  /*22e30*/  IMAD.MOV.U32 R3, RZ, RZ, R14 ;  /* 0x000000ffff037224 */ /* 0x000fc400078e000e */
[----:B------:R-:W-:Y:S01]  /*22e40*/  STL [R1+0x60], R12 ;  /* 0x0000600c01007387 */ /* 0x000fe20000100800 */
[----:B------:R-:W-:-:S03]  /*22e50*/  MOV R7, R15 ;  /* 0x0000000f00077202 */ /* 0x000fc60000000f00 */
[----:B------:R-:W0:Y:S04]  /*22e60*/  LDSM.16.MT88.4 R12, [R26+0x4100] ;  /* 0x004100001a0c783b */ /* 0x000e280000004200 */
[----:B------:R-:W-:Y:S01]  /*22e70*/  STL [R1+0x6290], R7 ;  /* 0x0062900701007387 */ /* 0x000fe20000100800 */
[----:B0-----:R-:W-:Y:S01]  /*22e80*/  IMAD.MOV.U32 R0, RZ, RZ, R12 ;  /* 0x000000ffff007224 */ /* 0x001fe200078e000c */
[----:B------:R-:W-:Y:S01]  /*22e90*/  MOV R4, R13 ;  /* 0x0000000d00047202 */ /* 0x000fe20000000f00 */
[----:B------:R-:W-:Y:S01]  /*22ea0*/  IMAD.MOV.U32 R5, RZ, RZ, R14 ;  /* 0x000000ffff057224 */ /* 0x000fe200078e000e */
[----:B------:R-:W-:Y:S02]  /*22eb0*/  MOV R6, R15 ;  /* 0x0000000f00067202 */ /* 0x000fe40000000f00 */
[----:B------:R-:W0:Y:S04]  /*22ec0*/  LDSM.16.MT88.4 R12, [R26+0x4180] ;  /* 0x004180001a0c783b */ /* 0x000e280000004200 */
[----:B------:R1:W-:Y:S04]  /*22ed0*/  STL [R1+0x628c], R3 ;  /* 0x00628c0301007387 */ /* 0x0003e80000100800 */
[----:B------:R3:W-:Y:S04]  /*22ee0*/  STL [R1+0x6288], R2 ;  /* 0x0062880201007387 */ /* 0x0007e80000100800 */
[----:B------:R-:W-:Y:S04]  /*22ef0*/  STL [R1+0x62a0], R6 ;  /* 0x0062a00601007387 */ /* 0x000fe80000100800 */
[----:B------:R-:W-:Y:S04]  /*22f00*/  STL [R1+0x629c], R5 ;  /* 0x00629c0501007387 */ /* 0x000fe80000100800 */
[----:B------:R-:W-:Y:S04]  /*22f10*/  STL [R1+0x6298], R4 ;  /* 0x0062980401007387 */ /* 0x000fe80000100800 */
[----:B------:R-:W-:Y:S01]  /*22f20*/  STL [R1+0x6294], R0 ;  /* 0x0062940001007387 */ /* 0x000fe20000100800 */
[----:B0-----:R-:W-:Y:S01]  /*22f30*/  IMAD.MOV.U32 R7, RZ, RZ, R13 ;  /* 0x000000ffff077224 */ /* 0x001fe200078e000d */
[----:B-1----:R-:W-:-:S02]  /*22f40*/  MOV R3, R14 ;  /* 0x0000000e00037202 */ /* 0x002fc40000000f00 */
[----:B------:R-:W-:Y:S01]  /*22f50*/  STL [R1+0x40], R12 ;  /* 0x0000400c01007387 */ /* 0x000fe20000100800 */
[----:B---3--:R-:W-:-:S03]  /*22f60*/  IMAD.MOV.U32 R2, RZ, RZ, R15 ;  /* 0x000000ffff027224 */ /* 0x008fc600078e000f */
[----:B--2---:R-:W0:Y:S04]  /*22f70*/  LDSM.16.MT88.4 R12, [R27+0x4000] ;  /* 0x004000001b0c783b */ /* 0x004e280000004200 */
[----:B------:R-:W-:Y:S01]  /*22f80*/  STL [R1+0x62ac], R2 ;  /* 0x0062ac0201007387 */ /* 0x000fe20000100800 */
[----:B0-----:R-:W-:Y:S01]  /*22f90*/  MOV R6, R12 ;  /* 0x0000000c00067202 */ /* 0x001fe20000000f00 */
[----:B------:R-:W-:Y:S01]  /*22fa0*/  IMAD.MOV.U32 R5, RZ, RZ, R13 ;  /* 0x000000ffff057224 */ /* 0x000fe200078e000d */
[----:B------:R-:W-:Y:S01]  /*22fb0*/  MOV R4, R14 ;  /* 0x0000000e00047202 */ /* 0x000fe20000000f00 */
[----:B------:R-:W-:Y:S02]  /*22fc0*/  IMAD.MOV.U32 R0, RZ, RZ, R15 ;  /* 0x000000ffff007224 */ /* 0x000fe400078e000f */
[----:B------:R-:W0:Y:S04]  /*22fd0*/  LDSM.16.MT88.4 R12, [R27+0x4080] ;  /* 0x004080001b0c783b */ /* 0x000e280000004200 */
[----:B------:R1:W-:Y:S04]  /*22fe0*/  STL [R1+0x62a8], R3 ;  /* 0x0062a80301007387 */ /* 0x0003e80000100800 */
[----:B------:R2:W-:Y:S04]  /*22ff0*/  STL [R1+0x62a4], R7 ;  /* 0x0062a40701007387 */ /* 0x0005e80000100800 */
[----:B------:R-:W-:Y:S04]  /*23000*/  STL [R1+0x62bc], R0 ;  /* 0x0062bc0001007387 */ /* 0x000fe80000100800 */
[----:B------:R-:W-:Y:S04]  /*23010*/  STL [R1+0x62b8], R4 ;  /* 0x0062b80401007387 */ /* 0x000fe80000100800 */
[----:B------:R-:W-:Y:S04]  /*23020*/  STL [R1+0x62b4], R5 ;  /* 0x0062b40501007387 */ /* 0x000fe80000100800 */
[----:B------:R-:W-:Y:S01]  /*23030*/  STL [R1+0x62b0], R6 ;  /* 0x0062b00601007387 */ /* 0x000fe20000100800 */
[----:B0-----:R-:W-:Y:S01]  /*23040*/  MOV R2, R13 ;  /* 0x0000000d00027202 */ /* 0x001fe20000000f00 */
[----:B-1----:R-:W-:-:S02]  /*23050*/  IMAD.MOV.U32 R3, RZ, RZ, R14 ;  /* 0x000000ffff037224 */ /* 0x002fc400078e000e */
[----:B------:R-:W-:Y:S01]  /*23060*/  STL [R1+0x20], R12 ;  /* 0x0000200c01007387 */ /* 0x000fe20000100800 */
[----:B--2---:R-:W-:-:S03]  /*23070*/  MOV R7, R15 ;  /* 0x0000000f00077202 */ /* 0x004fc60000000f00 */
[----:B------:R-:W0:Y:S02]  /*23080*/  LDSM.16.MT88.4 R12, [R27+0x4100] ;  /* 0x004100001b0c783b */ /* 0x000e240000004200 */
[----:B0-----:R-:W-:Y:S01]  /*23090*/  IMAD.MOV.U32 R0, RZ, RZ, R12 ;  /* 0x000000ffff007224 */ /* 0x001fe200078e000c */
[----:B------:R-:W-:Y:S01]  /*230a0*/  MOV R4, R13 ;  /* 0x0000000d00047202 */ /* 0x000fe20000000f00 */
[----:B------:R-:W-:Y:S01]  /*230b0*/  IMAD.MOV.U32 R5, RZ, RZ, R14 ;  /* 0x000000ffff057224 */ /* 0x000fe200078e000e */
[----:B------:R-:W-:Y:S02]  /*230c0*/  MOV R6, R15 ;  /* 0x0000000f00067202 */ /* 0x000fe40000000f00 */
[----:B------:R-:W0:Y:S04]  /*230d0*/  LDSM.16.MT88.4 R12, [R27+0x4180] ;  /* 0x004180001b0c783b */ /* 0x000e280000004200 */
[----:B------:R-:W-:Y:S04]  /*230e0*/  STL [R1+0x62c8], R7 ;  /* 0x0062c80701007387 */ /* 0x000fe80000100800 */
[----:B------:R0:W-:Y:S04]  /*230f0*/  STL [R1+0x62c4], R3 ;  /* 0x0062c40301007387 */ /* 0x0001e80000100800 */
[----:B------:R1:W-:Y:S01]  /*23100*/  STL [R1+0x62c0], R2 ;  /* 0x0062c00201007387 */ /* 0x0003e20000100800 */
[----:B0-----:R-:W-:-:S03]  /*23110*/  MOV R3, R14 ;  /* 0x0000000e00037202 */ /* 0x001fc60000000f00 */
[----:B------:R0:W-:Y:S01]  /*23120*/  STL [R1], R12 ;  /* 0x0000000c01007387 */ /* 0x0001e20000100800 */
[----:B-1----:R-:W-:Y:S02]  /*23130*/  IMAD.MOV.U32 R2, RZ, RZ, R15 ;  /* 0x000000ffff027224 */ /* 0x002fe400078e000f */
[----:B------:R-:W-:Y:S01]  /*23140*/  IMAD.MOV.U32 R7, RZ, RZ, R13 ;  /* 0x000000ffff077224 */ /* 0x000fe200078e000d */
[----:B------:R-:W2:Y:S04]  /*23150*/  LDL.LU.64 R14, [R1+0x6318] ;  /* 0x00631800010e7983 */ /* 0x000ea80000300a00 */
[----:B0-----:R-:W3:Y:S04]  /*23160*/  LDL.LU.64 R12, [R1+0x6310] ;  /* 0x00631000010c7983 */ /* 0x001ee80000300a00 */
[----:B------:R0:W-:Y:S04]  /*23170*/  STL.64 [R1+0x62d8], R6 ;  /* 0x0062d80601007387 */ /* 0x0001e80000100a00 */
[----:B------:R1:W-:Y:S01]  /*23180*/  STL.64 [R1+0x62d0], R4 ;  /* 0x0062d00401007387 */ /* 0x0003e20000100a00 */
[----:B0-----:R-:W-:Y:S01]  /*23190*/  MOV R6, R21 ;  /* 0x0000001500067202 */ /* 0x001fe20000000f00 */
[----:B------:R-:W-:Y:S01]  /*231a0*/  IMAD.MOV.U32 R7, RZ, RZ, R20 ;  /* 0x000000ffff077224 */ /* 0x000fe200078e0014 */
[----:B-1----:R-:W-:Y:S01]  /*231b0*/  MOV R4, R23 ;  /* 0x0000001700047202 */ /* 0x002fe20000000f00 */
[----:B------:R-:W-:-:S03]  /*231c0*/  IMAD.MOV.U32 R5, RZ, RZ, R22 ;  /* 0x000000ffff057224 */ /* 0x000fc600078e0016 */
[----:B------:R-:W-:Y:S04]  /*231d0*/  STL.64 [R1+0x62f8], R6 ;  /* 0x0062f80601007387 */ /* 0x000fe80000100a00 */
[----:B------:R2:W-:Y:S04]  /*231e0*/  STL.64 [R1+0x62f0], R4 ;  /* 0x0062f00401007387 */ /* 0x0005e80000100a00 */
[----:B------:R-:W-:Y:S01]  /*231f0*/  LDSM.16.MT88.4 R20, [R28+0x4100] ;  /* 0x004100001c14783b */ /* 0x000fe20000004200 */
[----:B--2---:R-:W-:Y:S01]  /*23200*/  MOV R4, R15 ;  /* 0x0000000f00047202 */ /* 0x004fe20000000f00 */
[----:B------:R-:W-:Y:S01]  /*23210*/  IMAD.MOV.U32 R5, RZ, RZ, R14 ;  /* 0x000000ffff057224 */ /* 0x000fe200078e000e */
[----:B---3--:R-:W-:Y:S01]  /*23220*/  MOV R6, R13 ;  /* 0x0000000d00067202 */ /* 0x008fe20000000f00 */
[----:B------:R-:W-:-:S02]  /*23230*/  IMAD.MOV.U32 R7, RZ, RZ, R12 ;  /* 0x000000ffff077224 */ /* 0x000fc400078e000c */
[----:B------:R-:W0:Y:S04]  /*23240*/  LDSM.16.MT88.4 R12, [R28+0x4000] ;  /* 0x004000001c0c783b */ /* 0x000e280000004200 */
[----:B0-----:R0:W-:Y:S04]  /*23250*/  STL.64 [R1+0x6178], R14 ;  /* 0x0061780e01007387 */ /* 0x0011e80000100a00 */
[----:B------:R1:W-:Y:S01]  /*23260*/  STL.64 [R1+0x6170], R12 ;  /* 0x0061700c01007387 */ /* 0x0003e20000100a00 */
[----:B0-----:R-:W-:Y:S01]  /*23270*/  MOV R14, R17 ;  /* 0x00000011000e7202 */ /* 0x001fe20000000f00 */
[----:B------:R-:W-:Y:S01]  /*23280*/  IMAD.MOV.U32 R15, RZ, RZ, R16 ;  /* 0x000000ffff0f7224 */ /* 0x000fe200078e0010 */
[----:B-1----:R-:W-:Y:S01]  /*23290*/  MOV R12, R19 ;  /* 0x00000013000c7202 */ /* 0x002fe20000000f00 */
[----:B------:R-:W-:-:S03]  /*232a0*/  IMAD.MOV.U32 R13, RZ, RZ, R18 ;  /* 0x000000ffff0d7224 */ /* 0x000fc600078e0012 */
[----:B------:R-:W-:Y:S04]  /*232b0*/  STL.64 [R1+0x62e8], R14 ;  /* 0x0062e80e01007387 */ /* 0x000fe80000100a00 */
[----:B------:R0:W-:Y:S04]  /*232c0*/  STL.64 [R1+0x62e0], R12 ;  /* 0x0062e00c01007387 */ /* 0x0001e80000100a00 */
[----:B------:R-:W1:Y:S04]  /*232d0*/  LDSM.16.MT88.4 R16, [R28+0x4080] ;  /* 0x004080001c10783b */ /* 0x000e680000004200 */
[----:B0-----:R-:W2:Y:S04]  /*232e0*/  LDL.LU R12, [R1+0x190] ;  /* 0x00019000010c7983 */ /* 0x001ea80000300800 */
[----:B------:R-:W2:Y:S04]  /*232f0*/  LDL.LU R13, [R1+0x194] ;  /* 0x00019400010d7983 */ /* 0x000ea80000300800 */
[----:B------:R-:W3:Y:S04]  /*23300*/  LDL.LU R14, [R1+0x198] ;  /* 0x00019800010e7983 */ /* 0x000ee80000300800 */
[----:B------:R-:W3:Y:S04]  /*23310*/  LDL.LU R15, [R1+0x19c] ;  /* 0x00019c00010f7983 */ /* 0x000ee80000300800 */
[----:B---3--:R-:W-:Y:S04]  /*23320*/  STL.64 [R1+0x6308], R14 ;  /* 0x0063080e01007387 */ /* 0x008fe80000100a00 */
[----:B--2---:R0:W-:Y:S04]  /*23330*/  STL.64 [R1+0x6300], R12 ;  /* 0x0063000c01007387 */ /* 0x0041e80000100a00 */
[----:B0-----:R-:W2:Y:S04]  /*23340*/  LDL.LU R12, [R1+0x1a0] ;  /* 0x0001a000010c7983 */ /* 0x001ea80000300800 */
[----:B------:R-:W2:Y:S04]  /*23350*/  LDL.LU R13, [R1+0x1a4] ;  /* 0x0001a400010d7983 */ /* 0x000ea80000300800 */
[----:B------:R-:W2:Y:S04]  /*23360*/  LDL.LU R14, [R1+0x1a8] ;  /* 0x0001a800010e7983 */ /* 0x000ea80000300800 */
[----:B------:R-:W2:Y:S04]  /*23370*/  LDL.LU R15, [R1+0x1ac] ;  /* 0x0001ac00010f7983 */ /* 0x000ea80000300800 */
[----:B-1----:R-:W-:Y:S04]  /*23380*/  STL.64 [R1+0x6168], R18 ;  /* 0x0061681201007387 */ /* 0x002fe80000100a00 */
[----:B------:R0:W-:Y:S04]  /*23390*/  STL.64 [R1+0x6160], R16 ;  /* 0x0061601001007387 */ /* 0x0001e80000100a00 */
[----:B0-----:R-:W3:Y:S04]  /*233a0*/  LDL.LU R16, [R1+0x170] ;  /* 0x0001700001107983 */ /* 0x001ee80000300800 */
[----:B------:R-:W3:Y:S04]  /*233b0*/  LDL.LU R17, [R1+0x174] ;  /* 0x0001740001117983 */ /* 0x000ee80000300800 */
[----:B------:R-:W3:Y:S04]  /*233c0*/  LDL.LU R18, [R1+0x178] ;  /* 0x0001780001127983 */ /* 0x000ee80000300800 */
[----:B------:R-:W3:Y:S04]  /*233d0*/  LDL.LU R19, [R1+0x17c] ;  /* 0x00017c0001137983 */ /* 0x000ee80000300800 */
[----:B------:R-:W-:Y:S04]  /*233e0*/  STL.64 [R1+0x6158], R22 ;  /* 0x0061581601007387 */ /* 0x000fe80000100a00 */
[----:B------:R0:W-:Y:S02]  /*233f0*/  STL.64 [R1+0x6150], R20 ;  /* 0x0061501401007387 */ /* 0x0001e40000100a00 */
[----:B0-----:R-:W-:Y:S01]  /*23400*/  MOV R20, R25 ;  /* 0x0000001900147202 */ /* 0x001fe20000000f00 */
[----:B------:R-:W-:-:S02]  /*23410*/  IMAD.MOV.U32 R21, RZ, RZ, R24 ;  /* 0x000000ffff157224 */ /* 0x000fc400078e0018 */
[----:B------:R-:W0:Y:S04]  /*23420*/  LDSM.16.MT88.4 R24, [R28+0x4180] ;  /* 0x004180001c18783b */ /* 0x000e280000004200 */
[----:B0-----:R-:W-:Y:S04]  /*23430*/  STL.64 [R1+0x6188], R26 ;  /* 0x0061881a01007387 */ /* 0x001fe80000100a00 */
[----:B------:R0:W-:Y:S04]  /*23440*/  STL.64 [R1+0x6180], R24 ;  /* 0x0061801801007387 */ /* 0x0001e80000100a00 */
[----:B0-----:R-:W4:Y:S04]  /*23450*/  LDL.LU R24, [R1+0x180] ;  /* 0x0001800001187983 */ /* 0x001f280000300800 */
[----:B------:R-:W4:Y:S04]  /*23460*/  LDL.LU R25, [R1+0x184] ;  /* 0x0001840001197983 */ /* 0x000f280000300800 */
[----:B------:R-:W4:Y:S01]  /*23470*/  LDL.LU R26, [R1+0x188] ;  /* 0x00018800011a7983 */ /* 0x000f220000300800 */
[----:B------:R-:W-:-:S03]  /*23480*/  MOV R27, R29 ;  /* 0x0000001d001b7202 */ /* 0x000fc60000000f00 */
[----:B------:R-:W-:Y:S01]  /*23490*/  STL [R1+0x6100], R28 ;  /* 0x0061001c01007387 */ /* 0x000fe20000100800 */
[----:B--2---:R-:W-:Y:S03]  /*234a0*/  HMMA.16816.F32 R4, R4, R8, R12 ;  /* 0x000000080404723c */ /* 0x004fe6000000180c */
[----:B------:R-:W2:Y:S04]  /*234b0*/  LDL.LU.64 R14, [R1+0x6308] ;  /* 0x00630800010e7983 */ /* 0x000ea80000300a00 */
[----:B------:R-:W2:Y:S11]  /*234c0*/  LDL.LU.64 R12, [R1+0x6300] ;  /* 0x00630000010c7983 */ /* 0x000eb60000300a00 */
[----:B------:R-:W-:Y:S05]  /*234d0*/  @!UPT UIADD3 URZ, URZ, URZ, URZ ;  /* 0x0000003f3f3ff290 */ /* 0x000fea000fffe03f */
[----:B------:R-:W-:Y:S01]  /*234e0*/  STL.64 [R1+0x1a0], R4 ;  /* 0x0001a00401007387 */ /* 0x000fe20000100a00 */
[----:B------:R-:W-:-:S03]  /*234f0*/  IMAD.MOV.U32 R29, RZ, RZ, R7 ;  /* 0x000000ffff1d7224 */ /* 0x000fc600078e0007 */
[----:B------:R0:W-:Y:S04]  /*23500*/  STL [R1+0x1a8], R6 ;  /* 0x0001a80601007387 */ /* 0x0001e80000100800 */
[----:B0-----:R-:W2:Y:S04]  /*23510*/  LDL.LU.64 R6, [R1+0x62f8] ;  /* 0x0062f80001067983 */ /* 0x001ea80000300a00 */
[----:B------:R-:W2:Y:S04]  /*23520*/  LDL.LU.64 R4, [R1+0x62f0] ;  /* 0x0062f00001047983 */ /* 0x000ea80000300a00 */
[----:B------:R0:W-:Y:S01]  /*23530*/  STL [R1+0x60a0], R29 ;  /* 0x0060a01d01007387 */ /* 0x0001e20000100800 */
[----:B------:R-:W-:Y:S01]  /*23540*/  MOV R22, R11 ;  /* 0x0000000b00167202 */ /* 0x000fe20000000f00 */
[----:B------:R-:W-:Y:S01]  /*23550*/  IMAD.MOV.U32 R23, RZ, RZ, R10 ;  /* 0x000000ffff177224 */ /* 0x000fe200078e000a */
[-C--:B--2---:R-:W-:Y:S01]  /*23560*/  HMMA.16816.F32 R4, R4, R8.reuse, R12 ;  /* 0x000000080404723c */ /* 0x084fe2000000180c */
[----:B------:R-:W3:Y:S04]  /*23570*/  LDL.LU.64 R14, [R1+0x62e8] ;  /* 0x0062e800010e7983 */ /* 0x000ee80000300a00 */
[----:B------:R-:W3:Y:S03]  /*23580*/  LDL.LU.64 R12, [R1+0x62e0] ;  /* 0x0062e000010c7983 */ /* 0x000ee60000300a00 */
[-C--:B----4-:R-:W-:Y:S11]  /*23590*/  HMMA.16816.F32 R20, R20, R8.reuse, R24 ;  /* 0x000000081414723c */ /* 0x090ff60000001818 */
[----:B------:R-:W-:Y:S05]  /*235a0*/  @!UPT UIADD3 URZ, URZ, URZ, URZ ;  /* 0x0000003f3f3ff290 */ /* 0x000fea000fffe03f */
[----:B------:R-:W-:Y:S01]  /*235b0*/  IMAD.MOV.U32 R11, RZ, RZ, R7 ;  /* 0x000000ffff0b7224 */ /* 0x000fe200078e0007 */
[----:B------:R-:W-:Y:S01]  /*235c0*/  MOV R10, R6 ;  /* 0x00000006000a7202 */ /* 0x000fe20000000f00 */
[----:B------:R1:W-:Y:S04]  /*235d0*/  STL.64 [R1+0x190], R4 ;  /* 0x0001900401007387 */ /* 0x0003e80000100a00 */
[----:B------:R-:W2:Y:S02]  /*235e0*/  LDL.LU.64 R6, [R1+0x62d8] ;  /* 0x0062d80001067983 */ /* 0x000ea40000300a00 */
[----:B0-----:R-:W-:Y:S02]  /*235f0*/  MOV R29, R23 ;  /* 0x00000017001d7202 */ /* 0x001fe40000000f00 */
[----:B-1----:R-:W4:Y:S04]  /*23600*/  LDL.LU.64 R4, [R1+0x62d0] ;  /* 0x0062d00001047983 */ /* 0x002f280000300a00 */
[----:B------:R0:W-:Y:S04]  /*23610*/  STL [R1+0x60a8], R11 ;  /* 0x0060a80b01007387 */ /* 0x0001e80000100800 */
[----:B------:R1:W-:Y:S04]  /*23620*/  STL [R1+0x60a4], R10 ;  /* 0x0060a40a01007387 */ /* 0x0003e80000100800 */
[----:B------:R-:W-:Y:S04]  /*23630*/  STL.64 [R1+0x180], R20 ;  /* 0x0001801401007387 */ /* 0x000fe80000100a00 */
[----:B------:R-:W-:Y:S04]  /*23640*/  STL [R1+0x188], R22 ;  /* 0x0001881601007387 */ /* 0x000fe80000100800 */
[----:B------:R-:W-:Y:S01]  /*23650*/  STL [R1+0x60ac], R29 ;  /* 0x0060ac1d01007387 */ /* 0x000fe20000100800 */
[----:B---3--:R-:W-:Y:S11]  /*23660*/  HMMA.16816.F32 R12, R12, R8, R16 ;  /* 0x000000080c0c723c */ /* 0x008ff60000001810 */
[----:B------:R-:W-:Y:S11]  /*23670*/  @!UPT UIADD3 URZ, URZ, URZ, URZ ;  /* 0x0000003f3f3ff290 */ /* 0x000ff6000fffe03f */
[----:B------:R-:W-:Y:S01]  /*23680*/  @!UPT UIADD3 URZ, URZ, URZ, URZ ;  /* 0x0000003f3f3ff290 */ /* 0x000fe2000fffe03f */
[----:B------:R3:W-:Y:S04]  /*23690*/  STL.64 [R1+0x170], R12 ;  /* 0x0001700c01007387 */ /* 0x0007e80000100a00 */
[----:B------:R-:W5:Y:S04]  /*236a0*/  LDL.LU R16, [R1+0xe0] ;  /* 0x0000e00001107983 */ /* 0x000f680000300800 */
[----:B------:R-:W5:Y:S04]  /*236b0*/  LDL.LU R17, [R1+0xe4] ;  /* 0x0000e40001117983 */ /* 0x000f680000300800 */
[----:B------:R-:W2:Y:S04]  /*236c0*/  LDL.LU R18, [R1+0xe8] ;  /* 0x0000e80001127983 */ /* 0x000ea80000300800 */
[----:B------:R-:W2:Y:S01]  /*236d0*/  LDL.LU R19, [R1+0xec] ;  /* 0x0000ec0001137983 */ /* 0x000ea20000300800 */
[----:B0-----:R-:W-:Y:S01]  /*236e0*/  IMAD.MOV.U32 R11, RZ, RZ, R14 ;  /* 0x000000ffff0b7224 */ /* 0x001fe200078e000e */
[----:B-1----:R-:W-:Y:S01]  /*236f0*/  MOV R10, R15 ;  /* 0x0000000f000a7202 */ /* 0x002fe20000000f00 */
[----:B------:R-:W-:Y:S01]  /*23700*/  IMAD.MOV.U32 R15, RZ, RZ, R2 ;  /* 0x000000ffff0f7224 */ /* 0x000fe200078e0002 */
[----:B------:R-:W-:Y:S01]  /*23710*/  MOV R14, R3 ;  /* 0x00000003000e7202 */ /* 0x000fe20000000f00 */
[----:B--2---:R4:W-:Y:S04]  /*23720*/  STL.64 [R1+0x6198], R18 ;  /* 0x0061981201007387 */ /* 0x0049e80000100a00 */
[----:B-----5:R0:W-:Y:S04]  /*23730*/  STL.64 [R1+0x6190], R16 ;  /* 0x0061901001007387 */ /* 0x0201e80000100a00 */
[----:B---3--:R-:W2:Y:S01]  /*23740*/  LDL.LU R12, [R1] ;  /* 0x00000000010c7983 */ /* 0x008ea20000300800 */
[----:B------:R-:W-:-:S03]  /*23750*/  IMAD.MOV.U32 R13, RZ, RZ, R7 ;  /* 0x000000ffff0d7224 */ /* 0x000fc600078e0007 */
[----:B------:R-:W3:Y:S01]  /*23760*/  LDL.LU R7, [R1+0x62c8] ;  /* 0x0062c80001077983 */ /* 0x000ee20000300800 */
[----:B----4-:R-:W-:-:S03]  /*23770*/  MOV R18, R5 ;  /* 0x0000000500127202 */ /* 0x010fc60000000f00 */
[----:B------:R-:W4:Y:S01]  /*23780*/  LDL.LU R3, [R1+0x62c4] ;  /* 0x0062c40001037983 */ /* 0x000f220000300800 */
[----:B0-----:R-:W-:Y:S01]  /*23790*/  MOV R16, R0 ;  /* 0x0000000000107202 */ /* 0x001fe20000000f00 */
[----:B------:R-:W-:Y:S02]  /*237a0*/  IMAD.MOV.U32 R19, RZ, RZ, R6 ;  /* 0x000000ffff137224 */ /* 0x000fe400078e0006 */
[----:B------:R-:W5:Y:S01]  /*237b0*/  LDL.LU R2, [R1+0x62c0] ;  /* 0x0062c00001027983 */ /* 0x000f620000300800 */
[----:B------:R-:W-:-:S03]  /*237c0*/  IMAD.MOV.U32 R17, RZ, RZ, R4 ;  /* 0x000000ffff117224 */ /* 0x000fc600078e0004 */
[----:B------:R-:W-:Y:S04]  /*237d0*/  STL.64 [R1+0x61a8], R14 ;  /* 0x0061a80e01007387 */ /* 0x000fe80000100a00 */
[----:B--2---:R0:W-:Y:S04]  /*237e0*/  STL.64 [R1+0x61a0], R12 ;  /* 0x0061a00c01007387 */ /* 0x0041e80000100a00 */
[----:B------:R-:W2:Y:S04]  /*237f0*/  LDL.LU R0, [R1+0x62bc] ;  /* 0x0062bc0001007983 */ /* 0x000ea80000300800 */
[----:B------:R-:W2:Y:S04]  /*23800*/  LDL.LU R4, [R1+0x62b8] ;  /* 0x0062b80001047983 */ /* 0x000ea80000300800 */
[----:B------:R-:W2:Y:S04]  /*23810*/  LDL.LU R5, [R1+0x62b4] ;  /* 0x0062b40001057983 */ /* 0x000ea80000300800 */
[----:B------:R-:W2:Y:S04]  /*23820*/  LDL.LU R6, [R1+0x62b0] ;  /* 0x0062b00001067983 */ /* 0x000ea80000300800 */
[----:B------:R4:W-:Y:S04]  /*23830*/  STL.64 [R1+0x61b8], R18 ;  /* 0x0061b81201007387 */ /* 0x0009e80000100a00 */
[----:B------:R1:W-:Y:S04]  /*23840*/  STL.64 [R1+0x61b0], R16 ;  /* 0x0061b01001007387 */ /* 0x0003e80000100a00 */
[----:B0-----:R-:W2:Y:S04]  /*23850*/  LDL.LU R12, [R1+0x100] ;  /* 0x00010000010c7983 */ /* 0x001ea80000300800 */
[----:B------:R-:W2:Y:S04]  /*23860*/  LDL.LU R13, [R1+0x104] ;  /* 0x00010400010d7983 */ /* 0x000ea80000300800 */
[----:B------:R-:W2:Y:S04]  /*23870*/  LDL.LU R14, [R1+0x108] ;  /* 0x00010800010e7983 */ /* 0x000ea80000300800 */
[----:B------:R-:W2:Y:S01]  /*23880*/  LDL.LU R15, [R1+0x10c] ;  /* 0x00010c00010f7983 */ /* 0x000ea20000300800 */
[----:B----4-:R-:W-:Y:S01]  /*23890*/  IMAD.MOV.U32 R18, RZ, RZ, R3 ;  /* 0x000000ffff127224 */ /* 0x010fe200078e0003 */
[----:B---3--:R-:W-:-:S02]  /*238a0*/  MOV R19, R7 ;  /* 0x0000000700137202 */ /* 0x008fc40000000f00 */
[----:B--2---:R-:W-:Y:S04]  /*238b0*/  STL.64 [R1+0x61c8], R14 ;  /* 0x0061c80e01007387 */ /* 0x004fe80000100a00 */
[----:B------:R0:W-:Y:S04]  /*238c0*/  STL.64 [R1+0x61c0], R12 ;  /* 0x0061c00c01007387 */ /* 0x0001e80000100a00 */
[----:B-1----:R-:W2:Y:S01]  /*238d0*/  LDL.LU R16, [R1+0x20] ;  /* 0x0000200001107983 */ /* 0x002ea20000300800 */
[----:B-----5:R-:W-:-:S03]  /*238e0*/  MOV R17, R2 ;  /* 0x0000000200117202 */ /* 0x020fc60000000f00 */
[----:B------:R-:W3:Y:S04]  /*238f0*/  LDL.LU R2, [R1+0x62ac] ;  /* 0x0062ac0001027983 */ /* 0x000ee80000300800 */
[----:B------:R-:W4:Y:S04]  /*23900*/  LDL.LU R3, [R1+0x62a8] ;  /* 0x0062a80001037983 */ /* 0x000f280000300800 */
[----:B------:R-:W5:Y:S04]  /*23910*/  LDL.LU R7, [R1+0x62a4] ;  /* 0x0062a40001077983 */ /* 0x000f680000300800 */
[----:B------:R-:W-:Y:S04]  /*23920*/  STL.64 [R1+0x61d8], R18 ;  /* 0x0061d81201007387 */ /* 0x000fe80000100a00 */
[----:B--2---:R1:W-:Y:S04]  /*23930*/  STL.64 [R1+0x61d0], R16 ;  /* 0x0061d01001007387 */ /* 0x0043e80000100a00 */
[----:B0-----:R-:W2:Y:S04]  /*23940*/  LDL.LU R12, [R1+0x110] ;  /* 0x00011000010c7983 */ /* 0x001ea80000300800 */
[----:B------:R-:W2:Y:S04]  /*23950*/  LDL.LU R13, [R1+0x114] ;  /* 0x00011400010d7983 */ /* 0x000ea80000300800 */
[----:B------:R-:W2:Y:S04]  /*23960*/  LDL.LU R14, [R1+0x118] ;  /* 0x00011800010e7983 */ /* 0x000ea80000300800 */
[----:B------:R-:W2:Y:S01]  /*23970*/  LDL.LU R15, [R1+0x11c] ;  /* 0x00011c00010f7983 */ /* 0x000ea20000300800 */
[----:B-1----:R-:W-:Y:S01]  /*23980*/  IMAD.MOV.U32 R16, RZ, RZ, R6 ;  /* 0x000000ffff107224 */ /* 0x002fe200078e0006 */
[----:B------:R-:W-:Y:S01]  /*23990*/  MOV R19, R0 ;  /* 0x0000000000137202 */ /* 0x000fe20000000f00 */
[----:B------:R-:W-:Y:S01]  /*239a0*/  IMAD.MOV.U32 R18, RZ, RZ, R4 ;  /* 0x000000ffff127224 */ /* 0x000fe200078e0004 */
[----:B------:R-:W-:Y:S01]  /*239b0*/  MOV R17, R5 ;  /* 0x0000000500117202 */ /* 0x000fe20000000f00 */
[----:B--2---:R-:W-:Y:S04]  /*239c0*/  STL.64 [R1+0x61e8], R14 ;  /* 0x0061e80e01007387 */ /* 0x004fe80000100a00 */
[----:B------:R-:W-:Y:S04]  /*239d0*/  STL.64 [R1+0x61e0], R12 ;  /* 0x0061e00c01007387 */ /* 0x000fe80000100a00 */
[----:B------:R-:W2:Y:S04]  /*239e0*/  LDL.LU R6, [R1+0x62a0] ;  /* 0x0062a00001067983 */ /* 0x000ea80000300800 */
[----:B------:R-:W2:Y:S04]  /*239f0*/  LDL.LU R5, [R1+0x629c] ;  /* 0x00629c0001057983 */ /* 0x000ea80000300800 */
[----:B------:R-:W2:Y:S04]  /*23a00*/  LDL.LU R4, [R1+0x6298] ;  /* 0x0062980001047983 */ /* 0x000ea80000300800 */
[----:B------:R-:W2:Y:S04]  /*23a10*/  LDL.LU R0, [R1+0x6294] ;  /* 0x0062940001007983 */ /* 0x000ea80000300800 */
[----:B------:R-:W-:Y:S04]  /*23a20*/  STL.64 [R1+0x61f8], R18 ;  /* 0x0061f81201007387 */ /* 0x000fe80000100a00 */
[----:B------:R0:W-:Y:S04]  /*23a30*/  STL.64 [R1+0x61f0], R16 ;  /* 0x0061f01001007387 */ /* 0x0001e80000100a00 */
[----:B0-----:R-:W2:Y:S01]  /*23a40*/  LDL.LU R16, [R1+0x40] ;  /* 0x0000400001107983 */ /* 0x001ea20000300800 */
[----:B----4-:R-:W-:Y:S01]  /*23a50*/  MOV R18, R3 ;  /* 0x0000000300127202 */ /* 0x010fe20000000f00 */
[----:B---3--:R-:W-:-:S02]  /*23a60*/  IMAD.MOV.U32 R19, RZ, RZ, R2 ;  /* 0x000000ffff137224 */ /* 0x008fc400078e0002 */
[----:B-----5:R-:W-:Y:S02]  /*23a70*/  IMAD.MOV.U32 R17, RZ, RZ, R7 ;  /* 0x000000ffff117224 */ /* 0x020fe400078e0007 */
[----:B------:R-:W3:Y:S04]  /*23a80*/  LDL.LU R7, [R1+0x6290] ;  /* 0x0062900001077983 */ /* 0x000ee80000300800 */
[----:B------:R-:W4:Y:S04]  /*23a90*/  LDL.LU R3, [R1+0x628c] ;  /* 0x00628c0001037983 */ /* 0x000f280000300800 */
[----:B------:R-:W5:Y:S04]  /*23aa0*/  LDL.LU R2, [R1+0x6288] ;  /* 0x0062880001027983 */ /* 0x000f680000300800 */
[----:B------:R2:W-:Y:S02]  /*23ab0*/  STL.64 [R1+0x6218], R18 ;  /* 0x0062181201007387 */ /* 0x0005e40000100a00 */
[----:B--2---:R-:W-:Y:S01]  /*23ac0*/  IMAD.MOV.U32 R19, RZ, RZ, R6 ;  /* 0x000000ffff137224 */ /* 0x004fe200078e0006 */
[----:B------:R-:W-:Y:S01]  /*23ad0*/  MOV R18, R5 ;  /* 0x0000000500127202 */ /* 0x000fe20000000f00 */
[----:B------:R0:W-:Y:S02]  /*23ae0*/  STL.64 [R1+0x6210], R16 ;  /* 0x0062101001007387 */ /* 0x0001e40000100a00 */
[----:B0-----:R-:W-:Y:S01]  /*23af0*/  MOV R16, R0 ;  /* 0x0000000000107202 */ /* 0x001fe20000000f00 */
[----:B------:R-:W-:Y:S01]  /*23b00*/  IMAD.MOV.U32 R17, RZ, RZ, R4 ;  /* 0x000000ffff117224 */ /* 0x000fe200078e0004 */
[----:B------:R-:W2:Y:S04]  /*23b10*/  LDL.LU R0, [R1+0x6284] ;  /* 0x0062840001007983 */ /* 0x000ea80000300800 */
[----:B------:R-:W2:Y:S04]  /*23b20*/  LDL.LU R4, [R1+0x6280] ;  /* 0x0062800001047983 */ /* 0x000ea80000300800 */
[----:B------:R-:W2:Y:S04]  /*23b30*/  LDL.LU R5, [R1+0x627c] ;  /* 0x00627c0001057983 */ /* 0x000ea80000300800 */
[----:B------:R-:W2:Y:S04]  /*23b40*/  LDL.LU R6, [R1+0x6278] ;  /* 0x0062780001067983 */ /* 0x000ea80000300800 */
[----:B------:R-:W-:Y:S04]  /*23b50*/  STL.64 [R1+0x6238], R18 ;  /* 0x0062381201007387 */ /* 0x000fe80000100a00 */
[----:B------:R0:W-:Y:S04]  /*23b60*/  STL.64 [R1+0x6230], R16 ;  /* 0x0062301001007387 */ /* 0x0001e80000100a00 */
[----:B0-----:R-:W2:Y:S01]  /*23b70*/  LDL.LU R16, [R1+0x60] ;  /* 0x0000600001107983 */ /* 0x001ea20000300800 */
[----:B----4-:R-:W-:Y:S01]  /*23b80*/  IMAD.MOV.U32 R18, RZ, RZ, R3 ;  /* 0x000000ffff127224 */ /* 0x010fe200078e0003 */
[----:B---3--:R-:W-:-:S02]  /*23b90*/  MOV R19, R7 ;  /* 0x0000000700137202 */ /* 0x008fc40000000f00 */
[----:B-----5:R-:W-:Y:S02]  /*23ba0*/  MOV R17, R2 ;  /* 0x0000000200117202 */ /* 0x020fe40000000f00 */
[----:B------:R-:W3:Y:S04]  /*23bb0*/  LDL.LU R2, [R1+0x6274] ;  /* 0x0062740001027983 */ /* 0x000ee80000300800 */
[----:B------:R-:W4:Y:S04]  /*23bc0*/  LDL.LU R3, [R1+0x6270] ;  /* 0x0062700001037983 */ /* 0x000f280000300800 */
[----:B------:R-:W-:Y:S04]  /*23bd0*/  STL.64 [R1+0x6258], R18 ;  /* 0x0062581201007387 */ /* 0x000fe80000100a00 */
[----:B--2---:R-:W-:Y:S04]  /*23be0*/  STL.64 [R1+0x6250], R16 ;  /* 0x0062501001007387 */ /* 0x004fe80000100a00 */
[----:B------:R-:W2:Y:S04]  /*23bf0*/  LDL.LU R12, [R1+0x120] ;  /* 0x00012000010c7983 */ /* 0x000ea80000300800 */
[----:B------:R-:W2:Y:S04]  /*23c00*/  LDL.LU R13, [R1+0x124] ;  /* 0x00012400010d7983 */ /* 0x000ea80000300800 */
[----:B------:R-:W5:Y:S04]  /*23c10*/  LDL.LU R14, [R1+0x128] ;  /* 0x00012800010e7983 */ /* 0x000f680000300800 */
[----:B------:R-:W5:Y:S04]  /*23c20*/  LDL.LU R15, [R1+0x12c] ;  /* 0x00012c00010f7983 */ /* 0x000f680000300800 */
[----:B-----5:R-:W-:Y:S04]  /*23c30*/  STL.64 [R1+0x6208], R14 ;  /* 0x0062080e01007387 */ /* 0x020fe80000100a00 */
[----:B--2---:R0:W-:Y:S04]  /*23c40*/  STL.64 [R1+0x6200], R12 ;  /* 0x0062000c01007387 */ /* 0x0041e80000100a00 */
[----:B0-----:R-:W2:Y:S04]  /*23c50*/  LDL.LU R12, [R1+0x130] ;  /* 0x00013000010c7983 */ /* 0x001ea80000300800 */
        /* <DEDUP_REMOVED lines=14> */
[----:B------:R-:W5:Y:S01]  /*23d40*/  LDL.LU R15, [R1+0x15c] ;  /* 0x00015c00010f7983 */ /* 0x000f620000300800 */
[----:B------:R-:W-:Y:S01]  /*23d50*/  IMAD.MOV.U32 R16, RZ, RZ, R6 ;  /* 0x000000ffff107224 */ /* 0x000fe200078e0006 */
[----:B------:R-:W-:-:S02]  /*23d60*/  MOV R17, R5 ;  /* 0x0000000500117202 */ /* 0x000fc40000000f00 */
[----:B-----5:R-:W-:Y:S04]  /*23d70*/  STL.64 [R1+0x6268], R14 ;  /* 0x0062680e01007387 */ /* 0x020fe80000100a00 */
[----:B--2---:R0:W-:Y:S04]  /*23d80*/  STL.64 [R1+0x6260], R12 ;  /* 0x0062600c01007387 */ /* 0x0041e80000100a00 */
[----:B0-----:R-:W2:Y:S04]  /*23d90*/  LDL.LU R12, [R1+0x160] ;  /* 0x00016000010c7983 */ /* 0x001ea80000300800 */
[----:B------:R-:W2:Y:S04]  /*23da0*/  LDL.LU R13, [R1+0x164] ;  /* 0x00016400010d7983 */ /* 0x000ea80000300800 */
[----:B------:R-:W2:Y:S04]  /*23db0*/  LDL.LU R14, [R1+0x168] ;  /* 0x00016800010e7983 */ /* 0x000ea80000300800 */
[----:B------:R-:W2:Y:S01]  /*23dc0*/  LDL.LU R15, [R1+0x16c] ;  /* 0x00016c00010f7983 */ /* 0x000ea20000300800 */
[----:B------:R-:W-:Y:S01]  /*23dd0*/  IMAD.MOV.U32 R18, RZ, RZ, R4 ;  /* 0x000000ffff127224 */ /* 0x000fe200078e0004 */
[----:B------:R-:W-:-:S02]  /*23de0*/  MOV R19, R0 ;  /* 0x0000000000137202 */ /* 0x000fc40000000f00 */
[----:B------:R-:W5:Y:S04]  /*23df0*/  LDL.LU R24, [R1+0xf0] ;  /* 0x0000f00001187983 */ /* 0x000f680000300800 */
[----:B------:R-:W5:Y:S04]  /*23e00*/  LDL.LU R25, [R1+0xf4] ;  /* 0x0000f40001197983 */ /* 0x000f680000300800 */
[----:B------:R-:W5:Y:S04]  /*23e10*/  LDL.LU R26, [R1+0xf8] ;  /* 0x0000f800011a7983 */ /* 0x000f680000300800 */
[----:B------:R-:W5:Y:S04]  /*23e20*/  LDL.LU R27, [R1+0xfc] ;  /* 0x0000fc00011b7983 */ /* 0x000f680000300800 */
[----:B------:R-:W3:Y:S04]  /*23e30*/  LDL.LU R20, [R1+0xd0] ;  /* 0x0000d00001147983 */ /* 0x000ee80000300800 */
[----:B------:R-:W3:Y:S04]  /*23e40*/  LDL.LU R21, [R1+0xd4] ;  /* 0x0000d40001157983 */ /* 0x000ee80000300800 */
[----:B------:R-:W3:Y:S04]  /*23e50*/  LDL.LU R22, [R1+0xd8] ;  /* 0x0000d80001167983 */ /* 0x000ee80000300800 */
[----:B------:R-:W3:Y:S04]  /*23e60*/  LDL.LU R23, [R1+0xdc] ;  /* 0x0000dc0001177983 */ /* 0x000ee80000300800 */
[----:B------:R-:W3:Y:S04]  /*23e70*/  LDL.LU R4, [R1+0xc0] ;  /* 0x0000c00001047983 */ /* 0x000ee80000300800 */
[----:B------:R-:W3:Y:S04]  /*23e80*/  LDL.LU R5, [R1+0xc4] ;  /* 0x0000c40001057983 */ /* 0x000ee80000300800 */
[----:B------:R-:W-:Y:S04]  /*23e90*/  STL [R1+0x60b4], R10 ;  /* 0x0060b40a01007387 */ /* 0x000fe80000100800 */
        /* <DEDUP_REMOVED lines=10> */
[----:B------:R-:W-:Y:S01]  /*23f40*/  STL [R1+0x60b8], R29 ;  /* 0x0060b81d01007387 */ /* 0x000fe20000100800 */
[-C--:B--2---:R-:W-:Y:S03]  /*23f50*/  HMMA.16816.F32 R16, R16, R8.reuse, R12 ;  /* 0x000000081010723c */ /* 0x084fe6000000180c */
[----:B------:R-:W2:Y:S04]  /*23f60*/  LDL.LU.64 R14, [R1+0x6248] ;  /* 0x00624800010e7983 */ /* 0x000ea80000300a00 */
[----:B------:R-:W2:Y:S11]  /*23f70*/  LDL.LU.64 R12, [R1+0x6240] ;  /* 0x00624000010c7983 */ /* 0x000eb60000300a00 */
[----:B------:R-:W-:Y:S05]  /*23f80*/  @!UPT UIADD3 URZ, URZ, URZ, URZ ;  /* 0x0000003f3f3ff290 */ /* 0x000fea000fffe03f */
[----:B------:R0:W-:Y:S01]  /*23f90*/  STL.64 [R1+0x150], R16 ;  /* 0x0001501001007387 */ /* 0x0001e20000100a00 */
[----:B------:R-:W-:Y:S01]  /*23fa0*/  MOV R10, R18 ;  /* 0x00000012000a7202 */ /* 0x000fe20000000f00 */
[----:B------:R-:W-:Y:S02]  /*23fb0*/  IMAD.MOV.U32 R11, RZ, RZ, R19 ;  /* 0x000000ffff0b7224 */ /* 0x000fe400078e0013 */
[----:B------:R-:W2:Y:S04]  /*23fc0*/  LDL.LU.64 R18, [R1+0x6238] ;  /* 0x0062380001127983 */ /* 0x000ea80000300a00 */
[----:B0-----:R-:W2:Y:S04]  /*23fd0*/  LDL.LU.64 R16, [R1+0x6230] ;  /* 0x0062300001107983 */ /* 0x001ea80000300a00 */
[----:B------:R-:W-:Y:S04]  /*23fe0*/  STL [R1+0x60c0], R11 ;  /* 0x0060c00b01007387 */ /* 0x000fe80000100800 */
[----:B------:R-:W-:Y:S01]  /*23ff0*/  STL [R1+0x60bc], R10 ;  /* 0x0060bc0a01007387 */ /* 0x000fe20000100800 */
[----:B--2---:R-:W-:Y:S03]  /*24000*/  HMMA.16816.F32 R16, R16, R8, R12 ;  /* 0x000000081010723c */ /* 0x004fe6000000180c */
[----:B------:R-:W2:Y:S04]  /*24010*/  LDL.LU.64 R14, [R1+0x6228] ;  /* 0x00622800010e7983 */ /* 0x000ea80000300a00 */
[----:B------:R-:W2:Y:S11]  /*24020*/  LDL.LU.64 R12, [R1+0x6220] ;  /* 0x00622000010c7983 */ /* 0x000eb60000300a00 */
[----:B------:R-:W-:Y:S05]  /*24030*/  @!UPT UIADD3 URZ, URZ, URZ, URZ ;  /* 0x0000003f3f3ff290 */ /* 0x000fea000fffe03f */
[----:B------:R-:W-:Y:S01]  /*24040*/  STL.64 [R1+0x140], R16 ;  /* 0x0001401001007387 */ /* 0x000fe20000100a00 */
[----:B------:R-:W-:-:S03]  /*24050*/  MOV R29, R19 ;  /* 0x00000013001d7202 */ /* 0x000fc60000000f00 */
[----:B------:R0:W-:Y:S04]  /*24060*/  STL [R1+0x148], R18 ;  /* 0x0001481201007387 */ /* 0x0001e80000100800 */
[----:B0-----:R-:W2:Y:S04]  /*24070*/  LDL.LU.64 R18, [R1+0x6218] ;  /* 0x0062180001127983 */ /* 0x001ea80000300a00 */
[----:B------:R-:W2:Y:S04]  /*24080*/  LDL.LU.64 R16, [R1+0x6210] ;  /* 0x0062100001107983 */ /* 0x000ea80000300a00 */
[----:B------:R0:W-:Y:S04]  /*24090*/  STL [R1+0x60c4], R29 ;  /* 0x0060c41d01007387 */ /* 0x0001e80000100800 */
[----:B0-----:R-:W3:Y:S01]  /*240a0*/  LDL R29, [R1+0x3a0] ;  /* 0x0003a000011d7983 */ /* 0x001ee20000100800 */
[-C--:B--2---:R-:W-:Y:S03]  /*240b0*/  HMMA.16816.F32 R16, R16, R8.reuse, R12 ;  /* 0x000000081010723c */ /* 0x084fe6000000180c */
[----:B------:R-:W2:Y:S04]  /*240c0*/  LDL.LU.64 R14, [R1+0x6208] ;  /* 0x00620800010e7983 */ /* 0x000ea80000300a00 */
[----:B------:R-:W2:Y:S11]  /*240d0*/  LDL.LU.64 R12, [R1+0x6200] ;  /* 0x00620000010c7983 */ /* 0x000eb60000300a00 */
[----:B------:R-:W-:Y:S05]  /*240e0*/  @!UPT UIADD3 URZ, URZ, URZ, URZ ;  /* 0x0000003f3f3ff290 */ /* 0x000fea000fffe03f */
[----:B------:R0:W-:Y:S01]  /*240f0*/  STL.64 [R1+0x130], R16 ;  /* 0x0001301001007387 */ /* 0x0001e20000100a00 */
[----:B------:R-:W-:Y:S01]  /*24100*/  IMAD.MOV.U32 R11, RZ, RZ, R18 ;  /* 0x000000ffff0b7224 */ /* 0x000fe200078e0012 */
[----:B------:R-:W-:Y:S02]  /*24110*/  MOV R10, R19 ;  /* 0x00000013000a7202 */ /* 0x000fe40000000f00 */
[----:B------:R-:W2:Y:S04]  /*24120*/  LDL.LU.64 R18, [R1+0x61f8] ;  /* 0x0061f80001127983 */ /* 0x000ea80000300a00 */
[----:B0-----:R-:W2:Y:S04]  /*24130*/  LDL.LU.64 R16, [R1+0x61f0] ;  /* 0x0061f00001107983 */ /* 0x001ea80000300a00 */
[----:B------:R-:W-:Y:S04]  /*24140*/  STL [R1+0x60cc], R10 ;  /* 0x0060cc0a01007387 */ /* 0x000fe80000100800 */
[----:B------:R-:W-:Y:S01]  /*24150*/  STL [R1+0x60c8], R11 ;  /* 0x0060c80b01007387 */ /* 0x000fe20000100800 */
[-C--:B--2---:R-:W-:Y:S03]  /*24160*/  HMMA.16816.F32 R16, R16, R8.reuse, R12 ;  /* 0x000000081010723c */ /* 0x084fe6000000180c */
[----:B------:R-:W2:Y:S04]  /*24170*/  LDL.LU.64 R14, [R1+0x61e8] ;  /* 0x0061e800010e7983 */ /* 0x000ea80000300a00 */
[----:B------:R-:W2:Y:S11]  /*24180*/  LDL.LU.64 R12, [R1+0x61e0] ;  /* 0x0061e000010c7983 */ /* 0x000eb60000300a00 */
[----:B------:R-:W-:Y:S05]  /*24190*/  @!UPT UIADD3 URZ, URZ, URZ, URZ ;  /* 0x0000003f3f3ff290 */ /* 0x000fea000fffe03f */
[----:B------:R-:W-:Y:S04]  /*241a0*/  STL.64 [R1+0x120], R16 ;  /* 0x0001201001007387 */ /* 0x000fe80000100a00 */
[----:B------:R0:W-:Y:S04]  /*241b0*/  STL.64 [R1+0x128], R18 ;  /* 0x0001281201007387 */ /* 0x0001e80000100a00 */
[----:B0-----:R-:W2:Y:S04]  /*241c0*/  LDL.LU.64 R18, [R1+0x61d8] ;  /* 0x0061d80001127983 */ /* 0x001ea80000300a00 */
[----:B------:R-:W2:Y:S02]  /*241d0*/  LDL.LU.64 R16, [R1+0x61d0] ;  /* 0x0061d00001107983 */ /* 0x000ea40000300a00 */
[-C--:B--2---:R-:W-:Y:S02]  /*241e0*/  HMMA.16816.F32 R16, R16, R8.reuse, R12 ;  /* 0x000000081010723c */ /* 0x084fe4000000180c */
[----:B------:R-:W2:Y:S04]  /*241f0*/  LDL.LU.64 R14, [R1+0x61c8] ;  /* 0x0061c800010e7983 */ /* 0x000ea80000300a00 */
[----:B------:R-:W2:Y:S11]  /*24200*/  LDL.LU.64 R12, [R1+0x61c0] ;  /* 0x0061c000010c7983 */ /* 0x000eb60000300a00 */
[----:B------:R-:W-:Y:S06]  /*24210*/  @!UPT UIADD3 URZ, URZ, URZ, URZ ;  /* 0x0000003f3f3ff290 */ /* 0x000fec000fffe03f */
[----:B------:R-:W-:Y:S04]  /*24220*/  STL.64 [R1+0x110], R16 ;  /* 0x0001101001007387 */ /* 0x000fe80000100a00 */
[----:B------:R0:W-:Y:S04]  /*24230*/  STL.64 [R1+0x118], R18 ;  /* 0x0001181201007387 */ /* 0x0001e80000100a00 */
[----:B0-----:R-:W2:Y:S04]  /*24240*/  LDL.LU.64 R18, [R1+0x61b8] ;  /* 0x0061b80001127983 */ /* 0x001ea80000300a00 */
[----:B------:R-:W2:Y:S02]  /*24250*/  LDL.LU.64 R16, [R1+0x61b0] ;  /* 0x0061b00001107983 */ /* 0x000ea40000300a00 */
[-C--:B--2---:R-:W-:Y:S02]  /*24260*/  HMMA.16816.F32 R16, R16, R8.reuse, R12 ;  /* 0x000000081010723c */ /* 0x084fe4000000180c */
[----:B------:R-:W5:Y:S04]  /*24270*/  LDL.LU.64 R14, [R1+0x61a8] ;  /* 0x0061a800010e7983 */ /* 0x000f680000300a00 */
[----:B------:R-:W5:Y:S11]  /*24280*/  LDL.LU.64 R12, [R1+0x61a0] ;  /* 0x0061a000010c7983 */ /* 0x000f760000300a00 */
[----:B------:R-:W-:Y:S06]  /*24290*/  @!UPT UIADD3 URZ, URZ, URZ, URZ ;  /* 0x0000003f3f3ff290 */ /* 0x000fec000fffe03f */
[----:B------:R-:W-:Y:S04]  /*242a0*/  STL.64 [R1+0x100], R16 ;  /* 0x0001001001007387 */ /* 0x000fe80000100a00 */
[----:B------:R0:W-:Y:S04]  /*242b0*/  STL.64 [R1+0x108], R18 ;  /* 0x0001081201007387 */ /* 0x0001e80000100a00 */
[----:B0-----:R-:W2:Y:S04]  /*242c0*/  LDL.LU.64 R18, [R1+0x6198] ;  /* 0x0061980001127983 */ /* 0x001ea80000300a00 */
[----:B------:R-:W2:Y:S01]  /*242d0*/  LDL.LU.64 R16, [R1+0x6190] ;  /* 0x0061900001107983 */ /* 0x000ea20000300a00 */
[-C--:B-----5:R-:W-:Y:S03]  /*242e0*/  HMMA.16816.F32 R12, R12, R8.reuse, R24 ;  /* 0x000000080c0c723c */ /* 0x0a0fe60000001818 */
[----:B------:R-:W5:Y:S04]  /*242f0*/  LDL.LU.64 R26, [R1+0x6188] ;  /* 0x00618800011a7983 */ /* 0x000f680000300a00 */
[----:B------:R-:W5:Y:S11]  /*24300*/  LDL.LU.64 R24, [R1+0x6180] ;  /* 0x0061800001187983 */ /* 0x000f760000300a00 */
[----:B------:R-:W-:Y:S05]  /*24310*/  @!UPT UIADD3 URZ, URZ, URZ, URZ ;  /* 0x0000003f3f3ff290 */ /* 0x000fea000fffe03f */
[----:B------:R-:W-:Y:S04]  /*24320*/  STL.64 [R1+0xf0], R12 ;  /* 0x0000f00c01007387 */ /* 0x000fe80000100a00 */
[----:B------:R0:W-:Y:S04]  /*24330*/  STL.64 [R1+0xf8], R14 ;  /* 0x0000f80e01007387 */ /* 0x0001e80000100a00 */
[----:B0-----:R-:W2:Y:S04]  /*24340*/  LDL.LU.64 R14, [R1+0x6178] ;  /* 0x00617800010e7983 */ /* 0x001ea80000300a00 */
[----:B------:R-:W2:Y:S02]  /*24350*/  LDL.LU.64 R12, [R1+0x6170] ;  /* 0x00617000010c7983 */ /* 0x000ea40000300a00 */
[-C--:B--2---:R-:W-:Y:S11]  /*24360*/  HMMA.16816.F32 R16, R12, R8.reuse, R16 ;  /* 0x000000080c10723c */ /* 0x084ff60000001810 */
[----:B------:R-:W-:Y:S11]  /*24370*/  @!UPT UIADD3 URZ, URZ, URZ, URZ ;  /* 0x0000003f3f3ff290 */ /* 0x000ff6000fffe03f */
[----:B------:R-:W-:Y:S02]  /*24380*/  @!UPT UIADD3 URZ, URZ, URZ, URZ ;  /* 0x0000003f3f3ff290 */ /* 0x000fe4000fffe03f */
[----:B------:R-:W-:Y:S01]  /*24390*/  IMAD.MOV.U32 R12, RZ, RZ, R18 ;  /* 0x000000ffff0c7224 */ /* 0x000fe200078e0012 */
[----:B------:R-:W-:Y:S01]  /*243a0*/  MOV R10, R19 ;  /* 0x00000013000a7202 */ /* 0x000fe20000000f00 */
[----:B------:R-:W-:Y:S01]  /*243b0*/  IMAD.MOV.U32 R14, RZ, RZ, R16 ;  /* 0x000000ffff0e7224 */ /* 0x000fe200078e0010 */
[----:B------:R-:W-:Y:S01]  /*243c0*/  MOV R13, R17 ;  /* 0x00000011000d7202 */ /* 0x000fe20000000f00 */
[----:B------:R-:W3:Y:S04]  /*243d0*/  LDL.LU.64 R18, [R1+0x6168] ;  /* 0x0061680001127983 */ /* 0x000ee80000300a00 */
[----:B------:R-:W3:Y:S02]  /*243e0*/  LDL.LU.64 R16, [R1+0x6160] ;  /* 0x0061600001107983 */ /* 0x000ee40000300a00 */
[----:B---3--:R-:W-:Y:S11]  /*243f0*/  HMMA.16816.F32 R20, R16, R8, R20 ;  /* 0x000000081014723c */ /* 0x008ff60000001814 */
[----:B------:R-:W-:Y:S11]  /*24400*/  @!UPT UIADD3 URZ, URZ, URZ, URZ ;  /* 0x0000003f3f3ff290 */ /* 0x000ff6000fffe03f */
[----:B------:R-:W-:Y:S02]  /*24410*/  @!UPT UIADD3 URZ, URZ, URZ, URZ ;  /* 0x0000003f3f3ff290 */ /* 0x000fe4000fffe03f */
[----:B------:R-:W-:Y:S01]  /*24420*/  MOV R18, R22 ;  /* 0x0000001600127202 */ /* 0x000fe20000000f00 */
[----:B------:R-:W-:Y:S01]  /*24430*/  IMAD.MOV.U32 R19, RZ, RZ, R21 ;  /* 0x000000ffff137224 */ /* 0x000fe200078e0015 */
[----:B------:R-:W-:Y:S01]  /*24440*/  MOV R15, R23 ;  /* 0x00000017000f7202 */ /* 0x000fe20000000f00 */
[----:B------:R-:W-:Y:S01]  /*24450*/  IMAD.MOV.U32 R11, RZ, RZ, R20 ;  /* 0x000000ffff0b7224 */ /* 0x000fe200078e0014 */
[----:B------:R-:W2:Y:S04]  /*24460*/  LDL.LU.64 R22, [R1+0x6158] ;  /* 0x0061580001167983 */ /* 0x000ea80000300a00 */
[----:B------:R-:W2:Y:S01]  /*24470*/  LDL.LU.64 R20, [R1+0x6150] ;  /* 0x0061500001147983 */ /* 0x000ea20000300a00 */
[----:B----4-:R-:W-:Y:S01]  /*24480*/  IMAD.MOV.U32 R6, RZ, RZ, R3 ;  /* 0x000000ffff067224 */ /* 0x010fe200078e0003 */
[----:B------:R-:W-:-:S07]  /*24490*/  MOV R7, R2 ;  /* 0x0000000200077202 */ /* 0x000fce0000000f00 */
[----:B--2---:R-:W-:Y:S01]  /*244a0*/  HMMA.16816.F32 R20, R20, R8, R4 ;  /* 0x000000081414723c */ /* 0x004fe20000001804 */
[----:B------:R-:W5:Y:S04]  /*244b0*/  LDL.LU.64 R6, [R1+0x6148] ;  /* 0x0061480001067983 */ /* 0x000f680000300a00 */
[----:B------:R-:W5:Y:S11]  /*244c0*/  LDL.LU.64 R4, [R1+0x6140] ;  /* 0x0061400001047983 */ /* 0x000f760000300a00 */
[----:B------:R-:W-:Y:S08]  /*244d0*/  @!UPT UIADD3 URZ, URZ, URZ, URZ ;  /* 0x0000003f3f3ff290 */ /* 0x000ff0000fffe03f */
[----:B------:R-:W-:Y:S01]  /*244e0*/  IMAD.MOV.U32 R0, RZ, RZ, R23 ;  /* 0x000000ffff007224 */ /* 0x000fe200078e0017 */
[----:B------:R-:W-:Y:S01]  /*244f0*/  MOV R2, R22 ;  /* 0x0000001600027202 */ /* 0x000fe20000000f00 */
[----:B------:R-:W-:Y:S01]  /*24500*/  IMAD.MOV.U32 R3, RZ, RZ, R21 ;  /* 0x000000ffff037224 */ /* 0x000fe200078e0015 */
[----:B------:R-:W-:Y:S04]  /*24510*/  STL [R1+0xc0], R20 ;  /* 0x0000c01401007387 */ /* 0x000fe80000100800 */
[----:B------:R0:W-:Y:S04]  /*24520*/  STL [R1+0x60d8], R0 ;  /* 0x0060d80001007387 */ /* 0x0001e80000100800 */
[----:B------:R1:W-:Y:S04]  /*24530*/  STL [R1+0x60d4], R2 ;  /* 0x0060d40201007387 */ /* 0x0003e80000100800 */
[----:B------:R-:W-:Y:S04]  /*24540*/  STL [R1+0x60d0], R3 ;  /* 0x0060d00301007387 */ /* 0x000fe80000100800 */
[----:B------:R-:W2:Y:S01]  /*24550*/  LDSM.16.MT88.4 R20, [R29+0x6000] ;  /* 0x006000001d14783b */ /* 0x000ea20000004200 */
[----:B0-----:R-:W-:Y:S01]  /*24560*/  IMAD.MOV.U32 R0, RZ, RZ, R18 ;  /* 0x000000ffff007224 */ /* 0x001fe200078e0012 */
[----:B-1----:R-:W-:-:S02]  /*24570*/  MOV R2, R19 ;  /* 0x0000001300027202 */ /* 0x002fc40000000f00 */
[----:B--2---:R-:W-:Y:S01]  /*24580*/  MOV R17, R20 ;  /* 0x0000001400117202 */ /* 0x004fe20000000f00 */
[----:B------:R-:W-:Y:S01]  /*24590*/  IMAD.MOV.U32 R16, RZ, RZ, R21 ;  /* 0x000000ffff107224 */ /* 0x000fe200078e0015 */
[----:B------:R-:W-:Y:S01]  /*245a0*/  MOV R3, R11 ;  /* 0x0000000b00037202 */ /* 0x000fe20000000f00 */
[----:B-----5:R-:W-:Y:S11]  /*245b0*/  HMMA.16816.F32 R4, R24, R8, R4 ;  /* 0x000000081804723c */ /* 0x020ff60000001804 */
[----:B------:R-:W-:Y:S11]  /*245c0*/  @!UPT UIADD3 URZ, URZ, URZ, URZ ;  /* 0x0000003f3f3ff290 */ /* 0x000ff6000fffe03f */
[----:B------:R-:W-:Y:S01]  /*245d0*/  @!UPT UIADD3 URZ, URZ, URZ, URZ ;  /* 0x0000003f3f3ff290 */ /* 0x000fe2000fffe03f */
[----:B------:R-:W-:Y:S04]  /*245e0*/  STL.64 [R1+0x5f00], R6 ;  /* 0x005f000601007387 */ /* 0x000fe80000100a00 */
[----:B------:R-:W-:Y:S04]  /*245f0*/  STL.64 [R1+0x5ef8], R4 ;  /* 0x005ef80401007387 */ /* 0x000fe80000100a00 */
[----:B------:R-:W0:Y:S01]  /*24600*/  LDSM.16.MT88.4 R4, [R29+0x6080] ;  /* 0x006080001d04783b */ /* 0x000e220000004200 */
[----:B------:R-:W-:Y:S01]  /*24610*/  IMAD.MOV.U32 R8, RZ, RZ, R23 ;  /* 0x000000ffff087224 */ /* 0x000fe200078e0017 */
[----:B------:R-:W-:-:S04]  /*24620*/  MOV R9, R22 ;  /* 0x0000001600097202 */ /* 0x000fc80000000f00 */
[----:B------:R-:W-:Y:S04]  /*24630*/  STL [R1+0x60e8], R8 ;  /* 0x0060e80801007387 */ /* 0x000fe80000100800 */
[----:B------:R-:W-:Y:S04]  /*24640*/  STL [R1+0x60e4], R9 ;  /* 0x0060e40901007387 */ /* 0x000fe80000100800 */
[----:B------:R-:W-:Y:S04]  /*24650*/  STL [R1+0x60e0], R16 ;  /* 0x0060e01001007387 */ /* 0x000fe80000100800 */
[----:B------:R-:W-:Y:S04]  /*24660*/  STL [R1+0x60dc], R17 ;  /* 0x0060dc1101007387 */ /* 0x000fe80000100800 */
[----:B------:R-:W2:Y:S01]  /*24670*/  LDL R28, [R1+0xe78] ;  /* 0x000e7800011c7983 */ /* 0x000ea20000100800 */
[----:B0-----:R-:W-:Y:S01]  /*24680*/  IMAD.MOV.U32 R21, RZ, RZ, R4 ;  /* 0x000000ffff157224 */ /* 0x001fe200078e0004 */
[----:B------:R-:W-:Y:S01]  /*24690*/  MOV R20, R5 ;  /* 0x0000000500147202 */ /* 0x000fe20000000f00 */
[----:B------:R-:W-:Y:S01]  /*246a0*/  IMAD.MOV.U32 R19, RZ, RZ, R6 ;  /* 0x000000ffff137224 */ /* 0x000fe200078e0006 */
[----:B------:R-:W-:-:S02]  /*246b0*/  MOV R18, R7 ;  /* 0x0000000700127202 */ /* 0x000fc40000000f00 */
[----:B------:R-:W0:Y:S02]  /*246c0*/  LDSM.16.MT88.4 R4, [R29+0x6100] ;  /* 0x006100001d04783b */ /* 0x000e240000004200 */
[----:B0-----:R-:W-:Y:S01]  /*246d0*/  IMAD.MOV.U32 R25, RZ, RZ, R4 ;  /* 0x000000ffff197224 */ /* 0x001fe200078e0004 */
[----:B------:R-:W-:Y:S01]  /*246e0*/  MOV R24, R5 ;  /* 0x0000000500187202 */ /* 0x000fe20000000f00 */
[----:B------:R-:W-:Y:S01]  /*246f0*/  IMAD.MOV.U32 R23, RZ, RZ, R6 ;  /* 0x000000ffff177224 */ /* 0x000fe200078e0006 */
[----:B------:R-:W-:Y:S02]  /*24700*/  MOV R22, R7 ;  /* 0x0000000700167202 */ /* 0x000fe40000000f00 */
[----:B------:R-:W0:Y:S04]  /*24710*/  LDSM.16.MT88.4 R4, [R29+0x6180] ;  /* 0x006180001d04783b */ /* 0x000e280000004200 */
        /* <DEDUP_REMOVED lines=9> */
[----:B------:R-:W-:Y:S01]  /*247b0*/  IMAD.MOV.U32 R27, RZ, RZ, R6 ;  /* 0x000000ffff1b7224 */ /* 0x000fe200078e0006 */
[----:B------:R-:W-:Y:S01]  /*247c0*/  MOV R29, R5 ;  /* 0x00000005001d7202 */ /* 0x000fe20000000f00 */
[----:B------:R-:W-:Y:S01]  /*247d0*/  IMAD.MOV.U32 R11, RZ, RZ, R4 ;  /* 0x000000ffff0b7224 */ /* 0x000fe200078e0004 */
[----:B------:R-:W-:Y:S01]  /*247e0*/  MOV R7, R15 ;  /* 0x0000000f00077202 */ /* 0x000fe20000000f00 */
[----:B------:R-:W-:Y:S01]  /*247f0*/  IMAD.MOV.U32 R6, RZ, RZ, R0 ;  /* 0x000000ffff067224 */ /* 0x000fe200078e0000 */
[----:B------:R-:W-:Y:S01]  /*24800*/  STL [R1+0x611c], R26 ;  /* 0x00611c1a01007387 */ /* 0x000fe20000100800 */
[----:B------:R-:W-:-:S03]  /*24810*/  IMAD.MOV.U32 R4, RZ, RZ, R3 ;  /* 0x000000ffff047224 */ /* 0x000fc600078e0003 */
[----:B------:R-:W-:Y:S01]  /*24820*/  STL [R1+0x6118], R27 ;  /* 0x0061181b01007387 */ /* 0x000fe20000100800 */
[----:B------:R-:W-:-:S03]  /*24830*/  MOV R5, R2 ;  /* 0x0000000200057202 */ /* 0x000fc60000000f00 */
[----:B------:R-:W-:Y:S04]  /*24840*/  STL [R1+0x6114], R29 ;  /* 0x0061141d01007387 */ /* 0x000fe80000100800 */
[----:B------:R-:W-:Y:S04]  /*24850*/  STL [R1+0x6110], R11 ;  /* 0x0061100b01007387 */ /* 0x000fe80000100800 */
[----:B------:R0:W-:Y:S04]  /*24860*/  STL.64 [R1+0x5f10], R6 ;  /* 0x005f100601007387 */ /* 0x0001e80000100a00 */
[----:B------:R-:W-:Y:S01]  /*24870*/  STL.64 [R1+0x5f08], R4 ;  /* 0x005f080401007387 */ /* 0x000fe20000100a00 */
[----:B0-----:R-:W-:Y:S01]  /*24880*/  IMAD.MOV.U32 R6, RZ, RZ, R12 ;  /* 0x000000ffff067224 */ /* 0x001fe200078e000c */
[----:B------:R-:W-:-:S05]  /*24890*/  MOV R7, R10 ;  /* 0x0000000a00077202 */ /* 0x000fca0000000f00 */
[----:B------:R0:W-:Y:S04]  /*248a0*/  STL.64 [R1+0x5f20], R6 ;  /* 0x005f200601007387 */ /* 0x0001e80000100a00 */
[----:B0-----:R-:W3:Y:S01]  /*248b0*/  LDL R7, [R1+0xe74] ;  /* 0x000e740001077983 */ /* 0x001ee20000100800 */
[----:B------:R-:W-:Y:S01]  /*248c0*/  IMAD.MOV.U32 R4, RZ, RZ, R14 ;  /* 0x000000ffff047224 */ /* 0x000fe200078e000e */
[----:B------:R-:W-:-:S05]  /*248d0*/  MOV R5, R13 ;  /* 0x0000000d00057202 */ /* 0x000fca0000000f00 */
[----:B------:R-:W-:Y:S04]  /*248e0*/  STL.64 [R1+0x5f18], R4 ;  /* 0x005f180401007387 */ /* 0x000fe80000100a00 */
[----:B--2---:R-:W0:Y:S04]  /*248f0*/  LDSM.16.MT88.4 R8, [R28+0x6000] ;  /* 0x006000001c08783b */ /* 0x004e280000004200 */
[----:B------:R-:W1:Y:S04]  /*24900*/  LDSM.16.MT88.4 R12, [R28+0x6080] ;  /* 0x006080001c0c783b */ /* 0x000e680000004200 */
[----:B------:R-:W-:Y:S01]  /*24910*/  LDSM.16.MT88.4 R24, [R28+0x6180] ;  /* 0x006180001c18783b */ /* 0x000fe20000004200 */
[----:B0-----:R-:W-:Y:S01]  /*24920*/  IMAD.MOV.U32 R0, RZ, RZ, R8 ;  /* 0x000000ffff007224 */ /* 0x001fe200078e0008 */
[----:B------:R-:W-:Y:S01]  /*24930*/  MOV R2, R9 ;  /* 0x0000000900027202 */ /* 0x000fe20000000f00 */
[----:B-1----:R-:W-:Y:S01]  /*24940*/  IMAD.MOV.U32 R8, RZ, RZ, R12 ;  /* 0x000000ffff087224 */ /* 0x002fe200078e000c */
[----:B------:R-:W-:Y:S01]  /*24950*/  MOV R9, R13 ;  /* 0x0000000d00097202 */ /* 0x000fe20000000f00 */
[----:B------:R-:W-:Y:S01]  /*24960*/  IMAD.MOV.U32 R16, RZ, RZ, R14 ;  /* 0x000000ffff107224 */ /* 0x000fe200078e000e */
[----:B------:R-:W-:-:S02]  /*24970*/  MOV R17, R15 ;  /* 0x0000000f00117202 */ /* 0x000fc40000000f00 */
[----:B------:R-:W0:Y:S01]  /*24980*/  LDSM.16.MT88.4 R12, [R28+0x6100] ;  /* 0x006100001c0c783b */ /* 0x000e220000004200 */
[----:B------:R-:W-:-:S05]  /*24990*/  IMAD.MOV.U32 R3, RZ, RZ, R10 ;  /* 0x000000ffff037224 */ /* 0x000fca00078e000a */
[----:B------:R-:W-:Y:S04]  /*249a0*/  STL [R1+0x6128], R3 ;  /* 0x0061280301007387 */ /* 0x000fe80000100800 */
[----:B------:R-:W-:Y:S04]  /*249b0*/  STL [R1+0x6124], R2 ;  /* 0x0061240201007387 */ /* 0x000fe80000100800 */
[----:B------:R-:W-:Y:S01]  /*249c0*/  STL [R1+0x6120], R0 ;  /* 0x0061200001007387 */ /* 0x000fe20000100800 */
[----:B0-----:R-:W-:Y:S01]  /*249d0*/  IMAD.MOV.U32 R18, RZ, RZ, R12 ;  /* 0x000000ffff127224 */ /* 0x001fe200078e000c */
[----:B------:R-:W-:-:S05]  /*249e0*/  MOV R19, R13 ;  /* 0x0000000d00137202 */ /* 0x000fca0000000f00 */
[----:B------:R-:W-:Y:S04]  /*249f0*/  STL.64 [R1+0x6138], R18 ;  /* 0x0061381201007387 */ /* 0x000fe80000100a00 */
[----:B------:R-:W-:Y:S01]  /*24a00*/  STL.64 [R1+0x6130], R16 ;  /* 0x0061301001007387 */ /* 0x000fe20000100a00 */
[----:B------:R-:W-:Y:S01]  /*24a10*/  IMAD.MOV.U32 R20, RZ, RZ, R14 ;  /* 0x000000ffff147224 */ /* 0x000fe200078e000e */
[----:B------:R-:W-:Y:S01]  /*24a20*/  MOV R21, R15 ;  /* 0x0000000f00157202 */ /* 0x000fe20000000f00 */
[----:B------:R-:W-:Y:S01]  /*24a30*/  IMAD.MOV.U32 R15, RZ, RZ, R24 ;  /* 0x000000ffff0f7224 */ /* 0x000fe200078e0018 */
[----:B------:R-:W-:Y:S01]  /*24a40*/  MOV R14, R25 ;  /* 0x00000019000e7202 */ /* 0x000fe20000000f00 */
[----:B---3--:R-:W0:Y:S02]  /*24a50*/  LDSM.16.MT88.4 R16, [R7+0x6000] ;  /* 0x006000000710783b */ /* 0x008e240000004200 */
[----:B0-----:R-:W-:Y:S01]  /*24a60*/  IMAD.MOV.U32 R23, RZ, RZ, R16 ;  /* 0x000000ffff177224 */ /* 0x001fe200078e0010 */
[----:B------:R-:W-:Y:S01]  /*24a70*/  MOV R24, R17 ;  /* 0x0000001100187202 */ /* 0x000fe20000000f00 */
[----:B------:R-:W-:Y:S01]  /*24a80*/  IMAD.MOV.U32 R28, RZ, RZ, R18 ;  /* 0x000000ffff1c7224 */ /* 0x000fe200078e0012 */
[----:B------:R-:W-:-:S02]  /*24a90*/  MOV R25, R19 ;  /* 0x0000001300197202 */ /* 0x000fc40000000f00 */
[----:B------:R-:W0:Y:S01]  /*24aa0*/  LDSM.16.MT88.4 R16, [R7+0x6080] ;  /* 0x006080000710783b */ /* 0x000e220000004200 */
[----:B------:R-:W-:Y:S02]  /*24ab0*/  MOV R10, R11 ;  /* 0x0000000b000a7202 */ /* 0x000fe40000000f00 */
[----:B------:R-:W-:Y:S01]  /*24ac0*/  MOV R12, R27 ;  /* 0x0000001b000c7202 */ /* 0x000fe20000000f00 */
[----:B0-----:R-:W-:Y:S01]  /*24ad0*/  IMAD.MOV.U32 R27, RZ, RZ, R16 ;  /* 0x000000ffff1b7224 */ /* 0x001fe200078e0010 */
[----:B------:R-:W-:Y:S01]  /*24ae0*/  MOV R29, R17 ;  /* 0x00000011001d7202 */ /* 0x000fe20000000f00 */
[----:B------:R-:W-:Y:S01]  /*24af0*/  IMAD.MOV.U32 R11, RZ, RZ, R18 ;  /* 0x000000ffff0b7224 */ /* 0x000fe200078e0012 */
[----:B------:R-:W-:Y:S02]  /*24b00*/  MOV R22, R19 ;  /* 0x0000001300167202 */ /* 0x000fe40000000f00 */
[----:B------:R-:W0:Y:S04]  /*24b10*/  LDSM.16.MT88.4 R16, [R7+0x6100] ;  /* 0x006100000710783b */ /* 0x000e280000004200 */
[----:B------:R-:W1:Y:S01]  /*24b20*/  LDSM.16.MT88.4 R4, [R7+0x6180] ;  /* 0x006180000704783b */ /* 0x000e620000004200 */
[----:B------:R-:W-:-:S02]  /*24b30*/  IMAD.MOV.U32 R13, RZ, RZ, R26 ;  /* 0x000000ffff0d7224 */ /* 0x000fc400078e001a */
[----:B0-----:R-:W-:Y:S01]  /*24b40*/  IMAD.MOV.U32 R3, RZ, RZ, R16 ;  /* 0x000000ffff037224 */ /* 0x001fe200078e0010 */
[----:B------:R-:W-:Y:S01]  /*24b50*/  MOV R26, R19 ;  /* 0x00000013001a7202 */ /* 0x000fe20000000f00 */
[----:B------:R-:W-:Y:S01]  /*24b60*/  IMAD.MOV.U32 R0, RZ, RZ, R18 ;  /* 0x000000ffff007224 */ /* 0x000fe200078e0012 */
[----:B------:R-:W-:Y:S01]  /*24b70*/  MOV R2, R17 ;  /* 0x0000001100027202 */ /* 0x000fe20000000f00 */
[----:B------:R-:W2:Y:S04]  /*24b80*/  LDL.LU.64 R18, [R1+0x6138] ;  /* 0x0061380001127983 */ /* 0x000ea80000300a00 */
[----:B------:R-:W3:Y:S04]  /*24b90*/  LDL.LU.64 R16, [R1+0x6130] ;  /* 0x0061300001107983 */ /* 0x000ee80000300a00 */
[----:B-1----:R0:W-:Y:S04]  /*24ba0*/  STL.64 [R1+0x5f40], R6 ;  /* 0x005f400601007387 */ /* 0x0021e80000100a00 */
[----:B------:R1:W-:Y:S01]  /*24bb0*/  STL.64 [R1+0x5f38], R4 ;  /* 0x005f380401007387 */ /* 0x0003e20000100a00 */
[----:B0-----:R-:W-:Y:S01]  /*24bc0*/  IMAD.MOV.U32 R6, RZ, RZ, R0 ;  /* 0x000000ffff067224 */ /* 0x001fe200078e0000 */
[----:B------:R-:W-:Y:S01]  /*24bd0*/  MOV R7, R26 ;  /* 0x0000001a00077202 */ /* 0x000fe20000000f00 */
[----:B-1----:R-:W-:Y:S01]  /*24be0*/  IMAD.MOV.U32 R4, RZ, RZ, R3 ;  /* 0x000000ffff047224 */ /* 0x002fe200078e0003 */
[----:B------:R-:W-:Y:S01]  /*24bf0*/  MOV R5, R2 ;  /* 0x0000000200057202 */ /* 0x000fe20000000f00 */
[----:B------:R-:W4:Y:S04]  /*24c00*/  LDL.LU R3, [R1+0x6128] ;  /* 0x0061280001037983 */ /* 0x000f280000300800 */
[----:B------:R-:W5:Y:S04]  /*24c10*/  LDL.LU R2, [R1+0x6124] ;  /* 0x0061240001027983 */ /* 0x000f680000300800 */
        /* <DEDUP_REMOVED lines=12> */
[----:B------:R0:W-:Y:S04]  /*24ce0*/  STL.64 [R1+0x5f80], R6 ;  /* 0x005f800601007387 */ /* 0x0001e80000100a00 */
[----:B------:R1:W-:Y:S01]  /*24cf0*/  STL.64 [R1+0x5f78], R4 ;  /* 0x005f780401007387 */ /* 0x0003e20000100a00 */
[----:B0-----:R-:W-:-:S02]  /*24d00*/  IMAD.MOV.U32 R6, RZ, RZ, R28 ;  /* 0x000000ffff067224 */ /* 0x001fc400078e001c */
[----:B-1----:R-:W-:Y:S01]  /*24d10*/  IMAD.MOV.U32 R4, RZ, RZ, R23 ;  /* 0x000000ffff047224 */ /* 0x002fe200078e0017 */
[----:B------:R-:W-:Y:S01]  /*24d20*/  MOV R5, R24 ;  /* 0x0000001800057202 */ /* 0x000fe20000000f00 */
[----:B------:R-:W2:Y:S04]  /*24d30*/  LDL.LU R23, [R1+0x6108] ;  /* 0x0061080001177983 */ /* 0x000ea80000300800 */
[----:B------:R-:W2:Y:S04]  /*24d40*/  LDL.LU R24, [R1+0x6104] ;  /* 0x0061040001187983 */ /* 0x000ea80000300800 */
[----:B------:R-:W2:Y:S01]  /*24d50*/  LDL.LU R28, [R1+0x6100] ;  /* 0x00610000011c7983 */ /* 0x000ea20000300800 */
[----:B------:R-:W-:-:S03]  /*24d60*/  MOV R7, R25 ;  /* 0x0000001900077202 */ /* 0x000fc60000000f00 */
[----:B------:R-:W3:Y:S04]  /*24d70*/  LDL.LU R25, [R1+0x60fc] ;  /* 0x0060fc0001197983 */ /* 0x000ee80000300800 */
[----:B------:R0:W-:Y:S04]  /*24d80*/  STL.64 [R1+0x5fa0], R6 ;  /* 0x005fa00601007387 */ /* 0x0001e80000100a00 */
[----:B------:R1:W-:Y:S01]  /*24d90*/  STL.64 [R1+0x5f98], R4 ;  /* 0x005f980401007387 */ /* 0x0003e20000100a00 */
[----:B0-----:R-:W-:Y:S01]  /*24da0*/  IMAD.MOV.U32 R6, RZ, RZ, R13 ;  /* 0x000000ffff067224 */ /* 0x001fe200078e000d */
[----:B------:R-:W-:Y:S01]  /*24db0*/  MOV R7, R12 ;  /* 0x0000000c00077202 */ /* 0x000fe20000000f00 */
[----:B-1----:R-:W-:Y:S01]  /*24dc0*/  IMAD.MOV.U32 R4, RZ, RZ, R15 ;  /* 0x000000ffff047224 */ /* 0x002fe200078e000f */
[----:B------:R-:W-:-:S03]  /*24dd0*/  MOV R5, R14 ;  /* 0x0000000e00057202 */ /* 0x000fc60000000f00 */
[----:B------:R-:W-:Y:S04]  /*24de0*/  STL.64 [R1+0x5fc0], R6 ;  /* 0x005fc00601007387 */ /* 0x000fe80000100a00 */
[----:B------:R-:W-:Y:S04]  /*24df0*/  STL.64 [R1+0x5fb8], R4 ;  /* 0x005fb80401007387 */ /* 0x000fe80000100a00 */
[----:B--2---:R-:W0:Y:S04]  /*24e00*/  LDSM.16.MT88.4 R12, [R28+0x6000] ;  /* 0x006000001c0c783b */ /* 0x004e280000004200 */
[----:B0-----:R-:W-:Y:S04]  /*24e10*/  STL.64 [R1+0x5f30], R14 ;  /* 0x005f300e01007387 */ /* 0x001fe80000100a00 */
        /* <DEDUP_REMOVED lines=39> */
[----:B----4-:R-:W-:Y:S01]  /*25090*/  IMAD.MOV.U32 R6, RZ, RZ, R3 ;  /* 0x000000ffff067224 */ /* 0x010fe200078e0003 */
[----:B------:R-:W4:Y:S01]  /*250a0*/  LDL.LU R0, [R1+0x60d8] ;  /* 0x0060d80001007983 */ /* 0x000f220000300800 */
[----:B-----5:R-:W-:-:S03]  /*250b0*/  MOV R5, R2 ;  /* 0x0000000200057202 */ /* 0x020fc60000000f00 */
[----:B------:R-:W5:Y:S04]  /*250c0*/  LDL.LU R2, [R1+0x60d4] ;  /* 0x0060d40001027983 */ /* 0x000f680000300800 */
        /* <DEDUP_REMOVED lines=13> */
[----:B------:R-:W-:Y:S01]  /*251a0*/  MOV R5, R29 ;  /* 0x0000001d00057202 */ /* 0x000fe20000000f00 */
[----:B------:R-:W3:Y:S04]  /*251b0*/  LDL.LU R11, [R1+0x60c8] ;  /* 0x0060c800010b7983 */ /* 0x000ee80000300800 */
        /* <DEDUP_REMOVED lines=9> */
[----:B------:R-:W-:Y:S04]  /*25250*/  LDSM.16.MT88.4 R24, [R28+0x6180] ;  /* 0x006180001c18783b */ /* 0x000fe80000004200 */
[----:B--2---:R-:W-:Y:S04]  /*25260*/  STL.64 [R1+0x5fb0], R14 ;  /* 0x005fb00e01007387 */ /* 0x004fe80000100a00 */
[----:B------:R0:W-:Y:S04]  /*25270*/  STL.64 [R1+0x5fa8], R12 ;  /* 0x005fa80c01007387 */ /* 0x0001e80000100a00 */
[----:B0-----:R-:W2:Y:S04]  /*25280*/  LDL.LU R12, [R1+0x130] ;  /* 0x00013000010c7983 */ /* 0x001ea80000300800 */
[----:B------:R-:W2:Y:S01]  /*25290*/  LDL.LU R13, [R1+0x134] ;  /* 0x00013400010d7983 */ /* 0x000ea20000300800 */
[----:B------:R-:W-:Y:S01]  /*252a0*/  IMAD.MOV.U32 R6, RZ, RZ, R19 ;  /* 0x000000ffff067224 */ /* 0x000fe200078e0013 */
[----:B------:R-:W-:Y:S01]  /*252b0*/  MOV R7, R18 ;  /* 0x0000001200077202 */ /* 0x000fe20000000f00 */
[----:B------:R-:W-:Y:S01]  /*252c0*/  IMAD.MOV.U32 R4, RZ, RZ, R21 ;  /* 0x000000ffff047224 */ /* 0x000fe200078e0015 */
[----:B------:R-:W-:Y:S01]  /*252d0*/  MOV R5, R20 ;  /* 0x0000001400057202 */ /* 0x000fe20000000f00 */
[----:B---3--:R-:W-:Y:S01]  /*252e0*/  IMAD.MOV.U32 R14, RZ, RZ, R11 ;  /* 0x000000ffff0e7224 */ /* 0x008fe200078e000b */
[----:B------:R-:W-:Y:S01]  /*252f0*/  MOV R15, R10 ;  /* 0x0000000a000f7202 */ /* 0x000fe20000000f00 */
[----:B------:R-:W3:Y:S04]  /*25300*/  LDL.LU R11, [R1+0x60c0] ;  /* 0x0060c000010b7983 */ /* 0x000ee80000300800 */
[----:B------:R-:W3:Y:S04]  /*25310*/  LDL.LU R10, [R1+0x60bc] ;  /* 0x0060bc00010a7983 */ /* 0x000ee80000300800 */
[----:B------:R-:W-:Y:S04]  /*25320*/  STL.64 [R1+0x6080], R6 ;  /* 0x0060800601007387 */ /* 0x000fe80000100a00 */
[----:B------:R-:W-:Y:S04]  /*25330*/  STL.64 [R1+0x6078], R4 ;  /* 0x0060780401007387 */ /* 0x000fe80000100a00 */
[----:B------:R-:W-:Y:S04]  /*25340*/  STL.64 [R1+0x5fd0], R14 ;  /* 0x005fd00e01007387 */ /* 0x000fe80000100a00 */
[----:B------:R-:W-:Y:S04]  /*25350*/  LDSM.16.MT88.4 R20, [R28+0x6100] ;  /* 0x006100001c14783b */ /* 0x000fe80000004200 */
[----:B--2---:R0:W-:Y:S04]  /*25360*/  STL.64 [R1+0x5fc8], R12 ;  /* 0x005fc80c01007387 */ /* 0x0041e80000100a00 */
[----:B0-----:R-:W2:Y:S04]  /*25370*/  LDL.LU R12, [R1+0x140] ;  /* 0x00014000010c7983 */ /* 0x001ea80000300800 */
[----:B------:R-:W2:Y:S04]  /*25380*/  LDL.LU R13, [R1+0x144] ;  /* 0x00014400010d7983 */ /* 0x000ea80000300800 */
[----:B------:R-:W2:Y:S01]  /*25390*/  LDL.LU R14, [R1+0x148] ;  /* 0x00014800010e7983 */ /* 0x000ea20000300800 */
[----:B------:R-:W-:-:S03]  /*253a0*/  IMAD.MOV.U32 R15, RZ, RZ, R29 ;  /* 0x000000ffff0f7224 */ /* 0x000fc600078e001d */
[----:B------:R-:W3:Y:S04]  /*253b0*/  LDL.LU R29, [R1+0x60b8] ;  /* 0x0060b800011d7983 */ /* 0x000ee80000300800 */
[----:B--2---:R-:W-:Y:S04]  /*253c0*/  STL.64 [R1+0x5ff0], R14 ;  /* 0x005ff00e01007387 */ /* 0x004fe80000100a00 */
[----:B------:R0:W-:Y:S04]  /*253d0*/  STL.64 [R1+0x5fe8], R12 ;  /* 0x005fe80c01007387 */ /* 0x0001e80000100a00 */
[----:B0-----:R-:W2:Y:S04]  /*253e0*/  LDL.LU R12, [R1+0x150] ;  /* 0x00015000010c7983 */ /* 0x001ea80000300800 */
[----:B------:R-:W2:Y:S01]  /*253f0*/  LDL.LU R13, [R1+0x154] ;  /* 0x00015400010d7983 */ /* 0x000ea20000300800 */
[----:B---3--:R-:W-:Y:S01]  /*25400*/  MOV R14, R10 ;  /* 0x0000000a000e7202 */ /* 0x008fe20000000f00 */
[----:B------:R-:W-:-:S02]  /*25410*/  IMAD.MOV.U32 R15, RZ, RZ, R11 ;  /* 0x000000ffff0f7224 */ /* 0x000fc400078e000b */
[----:B------:R-:W3:Y:S04]  /*25420*/  LDL.LU R10, [R1+0x60b4] ;  /* 0x0060b400010a7983 */ /* 0x000ee80000300800 */
[----:B------:R-:W3:Y:S04]  /*25430*/  LDL.LU R11, [R1+0x60b0] ;  /* 0x0060b000010b7983 */ /* 0x000ee80000300800 */
[----:B------:R-:W-:Y:S04]  /*25440*/  STL.64 [R1+0x6010], R14 ;  /* 0x0060100e01007387 */ /* 0x000fe80000100a00 */
[----:B--2---:R0:W-:Y:S04]  /*25450*/  STL.64 [R1+0x6008], R12 ;  /* 0x0060080c01007387 */ /* 0x0041e80000100a00 */
[----:B0-----:R-:W2:Y:S04]  /*25460*/  LDL.LU R12, [R1+0x160] ;  /* 0x00016000010c7983 */ /* 0x001ea80000300800 */
[----:B------:R-:W2:Y:S04]  /*25470*/  LDL.LU R13, [R1+0x164] ;  /* 0x00016400010d7983 */ /* 0x000ea80000300800 */
[----:B------:R-:W2:Y:S01]  /*25480*/  LDL.LU R14, [R1+0x168] ;  /* 0x00016800010e7983 */ /* 0x000ea20000300800 */
[----:B------:R-:W-:-:S03]  /*25490*/  MOV R15, R29 ;  /* 0x0000001d000f7202 */ /* 0x000fc60000000f00 */
[----:B------:R-:W3:Y:S04]  /*254a0*/  LDL.LU R29, [R1+0x60ac] ;  /* 0x0060ac00011d7983 */ /* 0x000ee80000300800 */
[----:B--2---:R-:W-:Y:S04]  /*254b0*/  STL.64 [R1+0x6030], R14 ;  /* 0x0060300e01007387 */ /* 0x004fe80000100a00 */
[----:B------:R0:W-:Y:S04]  /*254c0*/  STL.64 [R1+0x6028], R12 ;  /* 0x0060280c01007387 */ /* 0x0001e80000100a00 */
[----:B0-----:R-:W2:Y:S04]  /*254d0*/  LDL.LU R12, [R1+0x170] ;  /* 0x00017000010c7983 */ /* 0x001ea80000300800 */
[----:B------:R-:W2:Y:S01]  /*254e0*/  LDL.LU R13, [R1+0x174] ;  /* 0x00017400010d7983 */ /* 0x000ea20000300800 */
[----:B---3--:R-:W-:Y:S01]  /*254f0*/  IMAD.MOV.U32 R14, RZ, RZ, R11 ;  /* 0x000000ffff0e7224 */ /* 0x008fe200078e000b */
[----:B------:R-:W-:-:S02]  /*25500*/  MOV R15, R10 ;  /* 0x0000000a000f7202 */ /* 0x000fc40000000f00 */
[----:B------:R-:W3:Y:S04]  /*25510*/  LDL.LU R11, [R1+0x60a8] ;  /* 0x0060a800010b7983 */ /* 0x000ee80000300800 */
[----:B------:R-:W3:Y:S04]  /*25520*/  LDL.LU R10, [R1+0x60a4] ;  /* 0x0060a400010a7983 */ /* 0x000ee80000300800 */
[----:B------:R-:W-:Y:S04]  /*25530*/  STL.64 [R1+0x6050], R14 ;  /* 0x0060500e01007387 */ /* 0x000fe80000100a00 */
        /* <DEDUP_REMOVED lines=16> */
[----:B0-----:R-:W3:Y:S04]  /*25640*/  LDL.LU R12, [R1+0x1a0] ;  /* 0x0001a000010c7983 */ /* 0x001ee80000300800 */
[----:B------:R-:W3:Y:S04]  /*25650*/  LDL.LU R13, [R1+0x1a4] ;  /* 0x0001a400010d7983 */ /* 0x000ee80000300800 */
[----:B------:R-:W3:Y:S01]  /*25660*/  LDL.LU R14, [R1+0x1a8] ;  /* 0x0001a800010e7983 */ /* 0x000ee20000300800 */
[----:B------:R-:W-:Y:S01]  /*25670*/  MOV R4, R17 ;  /* 0x0000001100047202 */ /* 0x000fe20000000f00 */
[----:B------:R-:W-:Y:S01]  /*25680*/  IMAD.MOV.U32 R5, RZ, RZ, R16 ;  /* 0x000000ffff057224 */ /* 0x000fe200078e0010 */
[----:B------:R-:W-:Y:S01]  /*25690*/  MOV R6, R9 ;  /* 0x0000000900067202 */ /* 0x000fe20000000f00 */
[----:B------:R-:W-:Y:S01]  /*256a0*/  IMAD.MOV.U32 R7, RZ, RZ, R8 ;  /* 0x000000ffff077224 */ /* 0x000fe200078e0008 */
[----:B------:R-:W-:Y:S01]  /*256b0*/  MOV R15, R29 ;  /* 0x0000001d000f7202 */ /* 0x000fe20000000f00 */
[----:B------:R-:W0:Y:S06]  /*256c0*/  LDSM.16.MT88.4 R16, [R28+0x6080] ;  /* 0x006080001c10783b */ /* 0x000e2c0000004200 */
[-C--:B---3--:R-:W-:Y:S01]  /*256d0*/  HMMA.16816.F32 R4, R4, R10.reuse, R12 ;  /* 0x0000000a0404723c */ /* 0x088fe2000000180c */
[----:B------:R-:W2:Y:S04]  /*256e0*/  LDL.LU.64 R14, [R1+0x6090] ;  /* 0x00609000010e7983 */ /* 0x000ea80000300a00 */
[----:B------:R-:W2:Y:S11]  /*256f0*/  LDL.LU.64 R12, [R1+0x6088] ;  /* 0x00608800010c7983 */ /* 0x000eb60000300a00 */
[----:B------:R-:W-:Y:S07]  /*25700*/  @!UPT UIADD3 URZ, URZ, URZ, URZ ;  /* 0x0000003f3f3ff290 */ /* 0x000fee000fffe03f */
        /* <DEDUP_REMOVED lines=94> */
[----:B------:R-:W0:Y:S04]  /*25cf0*/  LDL.LU.64 R6, [R1+0x5f10] ;  /* 0x005f100001067983 */ /* 0x000e280000300a00 */
[----:B------:R-:W0:Y:S11]  /*25d00*/  LDL.LU.64 R4, [R1+0x5f08] ;  /* 0x005f080001047983 */ /* 0x000e360000300a00 */
[----:B------:R-:W-:Y:S06]  /*25d10*/  @!UPT UIADD3 URZ, URZ, URZ, URZ ;  /* 0x0000003f3f3ff290 */ /* 0x000fec000fffe03f */
[----:B------:R1:W-:Y:S04]  /*25d20*/  STL.64 [R1+0xe0], R12 ;  /* 0x0000e00c01007387 */ /* 0x0003e80000100a00 */
[----:B------:R5:W-:Y:S04]  /*25d30*/  STL.64 [R1+0xe8], R14 ;  /* 0x0000e80e01007387 */ /* 0x000be80000100a00 */
[----:B-1----:R-:W2:Y:S01]  /*25d40*/  LDL.LU R12, [R1+0xc0] ;  /* 0x0000c000010c7983 */ /* 0x002ea20000300800 */
[----:B------:R-:W-:Y:S01]  /*25d50*/  MOV R13, R3 ;  /* 0x00000003000d7202 */ /* 0x000fe20000000f00 */
[----:B-----5:R-:W-:Y:S01]  /*25d60*/  IMAD.MOV.U32 R14, RZ, RZ, R2 ;  /* 0x000000ffff0e7224 */ /* 0x020fe200078e0002 */
[----:B----4-:R-:W-:Y:S01]  /*25d70*/  MOV R15, R0 ;  /* 0x00000000000f7202 */ /* 0x010fe20000000f00 */
[-C--:B0-----:R-:W-:Y:S01]  /*25d80*/  HMMA.16816.F32 R16, R16, R10.reuse, R4 ;  /* 0x0000000a1010723c */ /* 0x081fe20000001804 */
[----:B------:R-:W3:Y:S04]  /*25d90*/  LDL.LU.64 R6, [R1+0x5f00] ;  /* 0x005f000001067983 */ /* 0x000ee80000300a00 */
[----:B------:R-:W3:Y:S11]  /*25da0*/  LDL.LU.64 R4, [R1+0x5ef8] ;  /* 0x005ef80001047983 */ /* 0x000ef60000300a00 */
[----:B------:R-:W-:Y:S07]  /*25db0*/  @!UPT UIADD3 URZ, URZ, URZ, URZ ;  /* 0x0000003f3f3ff290 */ /* 0x000fee000fffe03f */
[----:B------:R-:W-:Y:S04]  /*25dc0*/  STL.64 [R1+0xd0], R16 ;  /* 0x0000d01001007387 */ /* 0x000fe80000100a00 */
[----:B------:R0:W-:Y:S04]  /*25dd0*/  STL.64 [R1+0xd8], R18 ;  /* 0x0000d81201007387 */ /* 0x0001e80000100a00 */
[----:B0-----:R-:W4:Y:S04]  /*25de0*/  LDL R19, [R1+0x3a0] ;  /* 0x0003a00001137983 */ /* 0x001f280000100800 */
[----:B------:R-:W5:Y:S01]  /*25df0*/  LDL R18, [R1+0xe24] ;  /* 0x000e240001127983 */ /* 0x000f620000100800 */
[-C--:B--2---:R-:W-:Y:S11]  /*25e00*/  HMMA.16816.F32 R12, R20, R10.reuse, R12 ;  /* 0x0000000a140c723c */ /* 0x084ff6000000180c */
[----:B------:R-:W-:Y:S11]  /*25e10*/  @!UPT UIADD3 URZ, URZ, URZ, URZ ;  /* 0x0000003f3f3ff290 */ /* 0x000ff6000fffe03f */
[----:B------:R-:W-:Y:S02]  /*25e20*/  @!UPT UIADD3 URZ, URZ, URZ, URZ ;  /* 0x0000003f3f3ff290 */ /* 0x000fe4000fffe03f */
[----:B------:R-:W-:Y:S01]  /*25e30*/  IMAD.MOV.U32 R0, RZ, RZ, R15 ;  /* 0x000000ffff007224 */ /* 0x000fe200078e000f */
[----:B------:R-:W-:Y:S01]  /*25e40*/  MOV R2, R14 ;  /* 0x0000000e00027202 */ /* 0x000fe20000000f00 */
[----:B------:R-:W-:Y:S01]  /*25e50*/  IMAD.MOV.U32 R3, RZ, RZ, R13 ;  /* 0x000000ffff037224 */ /* 0x000fe200078e000d */
[----:B------:R-:W-:Y:S04]  /*25e60*/  STL [R1+0xc0], R12 ;  /* 0x0000c00c01007387 */ /* 0x000fe80000100800 */
[----:B------:R-:W-:Y:S04]  /*25e70*/  STL [R1+0x5e50], R0 ;  /* 0x005e500001007387 */ /* 0x000fe80000100800 */
[----:B------:R-:W-:Y:S04]  /*25e80*/  STL [R1+0x5e4c], R2 ;  /* 0x005e4c0201007387 */ /* 0x000fe80000100800 */
[----:B------:R-:W-:Y:S01]  /*25e90*/  STL [R1+0x5e48], R3 ;  /* 0x005e480301007387 */ /* 0x000fe20000100800 */
[----:B---3--:R-:W-:Y:S03]  /*25ea0*/  HMMA.16816.F32 R8, R24, R10, R4 ;  /* 0x0000000a1808723c */ /* 0x008fe60000001804 */
[----:B------:R-:W2:Y:S04]  /*25eb0*/  LDL R26, [R1+0xe78] ;  /* 0x000e7800011a7983 */ /* 0x000ea80000100800 */
[----:B----4-:R-:W0:Y:S04]  /*25ec0*/  LDSM.16.MT88.4 R20, [R19+0x8000] ;  /* 0x008000001314783b */ /* 0x010e280000004200 */
[----:B-----5:R-:W1:Y:S11]  /*25ed0*/  LDSM.16.M88.4 R4, [R18+0x40080] ;  /* 0x040080001204783b */ /* 0x020e760000000200 */
[----:B------:R-:W-:Y:S01]  /*25ee0*/  @!UPT UIADD3 URZ, URZ, URZ, URZ ;  /* 0x0000003f3f3ff290 */ /* 0x000fe2000fffe03f */
[----:B------:R-:W-:Y:S04]  /*25ef0*/  STL.64 [R1+0x5d20], R10 ;  /* 0x005d200a01007387 */ /* 0x000fe80000100a00 */
[----:B------:R-:W-:Y:S04]  /*25f00*/  STL.64 [R1+0x5d18], R8 ;  /* 0x005d180801007387 */ /* 0x000fe80000100a00 */
[----:B------:R-:W3:Y:S01]  /*25f10*/  LDSM.16.MT88.4 R8, [R19+0x8080] ;  /* 0x008080001308783b */ /* 0x000ee20000004200 */
[----:B0-----:R-:W-:Y:S01]  /*25f20*/  MOV R15, R20 ;  /* 0x00000014000f7202 */ /* 0x001fe20000000f00 */
[----:B------:R-:W-:Y:S01]  /*25f30*/  IMAD.MOV.U32 R14, RZ, RZ, R21 ;  /* 0x000000ffff0e7224 */ /* 0x000fe200078e0015 */
[----:B------:R-:W-:Y:S01]  /*25f40*/  MOV R13, R22 ;  /* 0x00000016000d7202 */ /* 0x000fe20000000f00 */
[----:B------:R-:W-:-:S03]  /*25f50*/  IMAD.MOV.U32 R12, RZ, RZ, R23 ;  /* 0x000000ffff0c7224 */ /* 0x000fc600078e0017 */
[----:B------:R-:W-:Y:S04]  /*25f60*/  STL.64 [R1+0x5ef0], R14 ;  /* 0x005ef00e01007387 */ /* 0x000fe80000100a00 */
[----:B------:R-:W-:Y:S04]  /*25f70*/  STL.64 [R1+0x5ee8], R12 ;  /* 0x005ee80c01007387 */ /* 0x000fe80000100a00 */
[----:B-1----:R-:W-:Y:S04]  /*25f80*/  STL [R1+0x5c74], R6 ;  /* 0x005c740601007387 */ /* 0x002fe80000100800 */
[----:B------:R-:W-:Y:S04]  /*25f90*/  STL [R1+0x5c70], R7 ;  /* 0x005c700701007387 */ /* 0x000fe80000100800 */
[----:B------:R-:W4:Y:S01]  /*25fa0*/  LDL R27, [R1+0xe74] ;  /* 0x000e7400011b7983 */ /* 0x000f220000100800 */
[----:B---3--:R-:W-:Y:S01]  /*25fb0*/  MOV R23, R8 ;  /* 0x0000000800177202 */ /* 0x008fe20000000f00 */
        /* <DEDUP_REMOVED lines=8> */
[----:B------:R-:W0:Y:S02]  /*26040*/  LDSM.16.MT88.4 R8, [R19+0x8180] ;  /* 0x008180001308783b */ /* 0x000e240000004200 */
[----:B0-----:R-:W-:Y:S01]  /*26050*/  MOV R19, R8 ;  /* 0x0000000800137202 */ /* 0x001fe20000000f00 */
[----:B------:R-:W-:Y:S01]  /*26060*/  IMAD.MOV.U32 R18, RZ, RZ, R9 ;  /* 0x000000ffff127224 */ /* 0x000fe200078e0009 */
[----:B------:R-:W-:Y:S01]  /*26070*/  MOV R17, R10 ;  /* 0x0000000a00117202 */ /* 0x000fe20000000f00 */
[----:B------:R-:W-:Y:S01]  /*26080*/  IMAD.MOV.U32 R16, RZ, RZ, R11 ;  /* 0x000000ffff107224 */ /* 0x000fe200078e000b */
[----:B--2---:R-:W0:Y:S02]  /*26090*/  LDSM.16.MT88.4 R12, [R26+0x8000] ;  /* 0x008000001a0c783b */ /* 0x004e240000004200 */
[----:B0-----:R-:W-:Y:S01]  /*260a0*/  MOV R11, R12 ;  /* 0x0000000c000b7202 */ /* 0x001fe20000000f00 */
[----:B------:R-:W-:Y:S01]  /*260b0*/  IMAD.MOV.U32 R10, RZ, RZ, R13 ;  /* 0x000000ffff0a7224 */ /* 0x000fe200078e000d */
[----:B------:R-:W-:Y:S01]  /*260c0*/  MOV R9, R14 ;  /* 0x0000000e00097202 */ /* 0x000fe20000000f00 */
[----:B------:R-:W-:-:S02]  /*260d0*/  IMAD.MOV.U32 R8, RZ, RZ, R15 ;  /* 0x000000ffff087224 */ /* 0x000fc400078e000f */
[----:B------:R-:W0:Y:S04]  /*260e0*/  LDSM.16.MT88.4 R12, [R26+0x8080] ;  /* 0x008080001a0c783b */ /* 0x000e280000004200 */
        /* <DEDUP_REMOVED lines=24> */
[----:B--2---:R-:W-:-:S03]  /*26270*/  IMAD.MOV.U32 R0, RZ, RZ, R15 ;  /* 0x000000ffff007224 */ /* 0x004fc600078e000f */
[----:B----4-:R-:W0:Y:S04]  /*26280*/  LDSM.16.MT88.4 R12, [R27+0x8000] ;  /* 0x008000001b0c783b */ /* 0x010e280000004200 */
        /* <DEDUP_REMOVED lines=16> */
[----:B------:R-:W0:Y:S04]  /*26390*/  LDSM.16.MT88.4 R12, [R27+0x8100] ;  /* 0x008100001b0c783b */ /* 0x000e280000004200 */
[----:B------:R-:W-:Y:S04]  /*263a0*/  STL [R1+0x5ea4], R3 ;  /* 0x005ea40301007387 */ /* 0x000fe80000100800 */
[----:B------:R-:W-:Y:S04]  /*263b0*/  STL [R1+0x5ea0], R2 ;  /* 0x005ea00201007387 */ /* 0x000fe80000100800 */
[----:B------:R-:W-:Y:S01]  /*263c0*/  STL [R1+0x5e9c], R0 ;  /* 0x005e9c0001007387 */ /* 0x000fe20000100800 */
[----:B0-----:R-:W-:Y:S01]  /*263d0*/  IMAD.MOV.U32 R10, RZ, RZ, R14 ;  /* 0x000000ffff0a7224 */ /* 0x001fe200078e000e */
[----:B------:R-:W-:Y:S01]  /*263e0*/  MOV R11, R15 ;  /* 0x0000000f000b7202 */ /* 0x000fe20000000f00 */
[----:B------:R-:W-:Y:S01]  /*263f0*/  IMAD.MOV.U32 R8, RZ, RZ, R12 ;  /* 0x000000ffff087224 */ /* 0x000fe200078e000c */
[----:B------:R-:W-:Y:S01]  /*26400*/  MOV R9, R13 ;  /* 0x0000000d00097202 */ /* 0x000fe20000000f00 */
[----:B------:R-:W2:Y:S04]  /*26410*/  LDL.LU.64 R14, [R1+0x5ef0] ;  /* 0x005ef000010e7983 */ /* 0x000ea80000300a00 */
[----:B------:R-:W3:Y:S04]  /*26420*/  LDL.LU.64 R12, [R1+0x5ee8] ;  /* 0x005ee800010c7983 */ /* 0x000ee80000300a00 */
[----:B------:R-:W-:Y:S04]  /*26430*/  STL.64 [R1+0x5eb0], R10 ;  /* 0x005eb00a01007387 */ /* 0x000fe80000100a00 */
[----:B------:R-:W-:Y:S04]  /*26440*/  STL.64 [R1+0x5ea8], R8 ;  /* 0x005ea80801007387 */ /* 0x000fe80000100a00 */
[----:B------:R-:W0:Y:S02]  /*26450*/  LDSM.16.MT88.4 R8, [R27+0x8180] ;  /* 0x008180001b08783b */ /* 0x000e240000004200 */
[----:B0-----:R-:W-:Y:S01]  /*26460*/  MOV R2, R10 ;  /* 0x0000000a00027202 */ /* 0x001fe20000000f00 */
[----:B------:R-:W-:Y:S01]  /*26470*/  IMAD.MOV.U32 R0, RZ, RZ, R11 ;  /* 0x000000ffff007224 */ /* 0x000fe200078e000b */
[----:B------:R0:W-:Y:S01]  /*26480*/  STL [R1], R8 ;  /* 0x0000000801007387 */ /* 0x0001e20000100800 */
[----:B------:R-:W-:Y:S01]  /*26490*/  IMAD.MOV.U32 R3, RZ, RZ, R9 ;  /* 0x000000ffff037224 */ /* 0x000fe200078e0009 */
[----:B------:R-:W-:Y:S01]  /*264a0*/  MOV R10, R21 ;  /* 0x00000015000a7202 */ /* 0x000fe20000000f00 */
[----:B------:R-:W-:-:S02]  /*264b0*/  IMAD.MOV.U32 R11, RZ, RZ, R20 ;  /* 0x000000ffff0b7224 */ /* 0x000fc400078e0014 */
[----:B------:R-:W-:Y:S01]  /*264c0*/  IMAD.MOV.U32 R9, RZ, RZ, R22 ;  /* 0x000000ffff097224 */ /* 0x000fe200078e0016 */
[----:B0-----:R-:W-:Y:S02]  /*264d0*/  MOV R8, R23 ;  /* 0x0000001700087202 */ /* 0x001fe40000000f00 */
        /* <DEDUP_REMOVED lines=90> */
[----:B0-----:R-:W-:-:S03]  /*26a80*/  MOV R18, R10 ;  /* 0x0000000a00127202 */ /* 0x001fc60000000f00 */
[----:B------:R-:W5:Y:S01]  /*26a90*/  LDL.LU R2, [R1+0x5ea0] ;  /* 0x005ea00001027983 */ /* 0x000f620000300800 */
[----:B----4-:R-:W-:Y:S01]  /*26aa0*/  MOV R16, R8 ;  /* 0x0000000800107202 */ /* 0x010fe20000000f00 */
[----:B------:R-:W-:Y:S02]  /*26ab0*/  IMAD.MOV.U32 R19, RZ, RZ, R11 ;  /* 0x000000ffff137224 */ /* 0x000fe400078e000b */
[----:B------:R-:W4:Y:S01]  /*26ac0*/  LDL.LU R0, [R1+0x5e9c] ;  /* 0x005e9c0001007983 */ /* 0x000f220000300800 */
        /* <DEDUP_REMOVED lines=13> */
[----:B-----5:R-:W-:Y:S01]  /*26ba0*/  IMAD.MOV.U32 R18, RZ, RZ, R2 ;  /* 0x000000ffff127224 */ /* 0x020fe200078e0002 */
[----:B---3--:R-:W-:-:S02]  /*26bb0*/  MOV R19, R3 ;  /* 0x0000000300137202 */ /* 0x008fc40000000f00 */
[----:B--2---:R-:W-:Y:S04]  /*26bc0*/  STL.64 [R1+0x5da0], R14 ;  /* 0x005da00e01007387 */ /* 0x004fe80000100a00 */
[----:B------:R0:W-:Y:S04]  /*26bd0*/  STL.64 [R1+0x5d98], R12 ;  /* 0x005d980c01007387 */ /* 0x0001e80000100a00 */
[----:B-1----:R-:W2:Y:S01]  /*26be0*/  LDL.LU R16, [R1+0x20] ;  /* 0x0000200001107983 */ /* 0x002ea20000300800 */
[----:B----4-:R-:W-:-:S03]  /*26bf0*/  MOV R17, R0 ;  /* 0x0000000000117202 */ /* 0x010fc60000000f00 */
        /* <DEDUP_REMOVED lines=46> */
[----:B------:R-:W5:Y:S04]  /*26ee0*/  LDL.LU R3, [R1+0x5e48] ;  /* 0x005e480001037983 */ /* 0x000f680000300800 */
[----:B------:R-:W-:Y:S04]  /*26ef0*/  STL.64 [R1+0x5e30], R18 ;  /* 0x005e301201007387 */ /* 0x000fe80000100a00 */
[----:B--2---:R-:W-:Y:S04]  /*26f00*/  STL.64 [R1+0x5e28], R16 ;  /* 0x005e281001007387 */ /* 0x004fe80000100a00 */
[----:B------:R-:W2:Y:S04]  /*26f10*/  LDL.LU R12, [R1+0x120] ;  /* 0x00012000010c7983 */ /* 0x000ea80000300800 */
[----:B------:R-:W2:Y:S04]  /*26f20*/  LDL.LU R13, [R1+0x124] ;  /* 0x00012400010d7983 */ /* 0x000ea80000300800 */
[----:B------:R-:W2:Y:S04]  /*26f30*/  LDL.LU R14, [R1+0x128] ;  /* 0x00012800010e7983 */ /* 0x000ea80000300800 */
[----:B------:R-:W2:Y:S04]  /*26f40*/  LDL.LU R15, [R1+0x12c] ;  /* 0x00012c00010f7983 */ /* 0x000ea80000300800 */
[----:B--2---:R-:W-:Y:S04]  /*26f50*/  STL.64 [R1+0x5de0], R14 ;  /* 0x005de00e01007387 */ /* 0x004fe80000100a00 */
[----:B------:R0:W-:Y:S04]  /*26f60*/  STL.64 [R1+0x5dd8], R12 ;  /* 0x005dd80c01007387 */ /* 0x0001e80000100a00 */
[----:B0-----:R-:W2:Y:S04]  /*26f70*/  LDL.LU R12, [R1+0x130] ;  /* 0x00013000010c7983 */ /* 0x001ea80000300800 */
        /* <DEDUP_REMOVED lines=14> */
[----:B------:R-:W2:Y:S01]  /*27060*/  LDL.LU R15, [R1+0x15c] ;  /* 0x00015c00010f7983 */ /* 0x000ea20000300800 */
[----:B------:R-:W-:Y:S01]  /*27070*/  IMAD.MOV.U32 R16, RZ, RZ, R11 ;  /* 0x000000ffff107224 */ /* 0x000fe200078e000b */
[----:B------:R-:W-:-:S02]  /*27080*/  MOV R17, R10 ;  /* 0x0000000a00117202 */ /* 0x000fc40000000f00 */
        /* <DEDUP_REMOVED lines=79> */
[----:B------:R-:W3:Y:S04]  /*27580*/  LDL.LU.64 R14, [R1+0x5d80] ;  /* 0x005d8000010e7983 */ /* 0x000ee80000300a00 */
[----:B------:R-:W3:Y:S11]  /*27590*/  LDL.LU.64 R12, [R1+0x5d78] ;  /* 0x005d7800010c7983 */ /* 0x000ef60000300a00 */
[----:B------:R-:W-:Y:S06]  /*275a0*/  @!UPT UIADD3 URZ, URZ, URZ, URZ ;  /* 0x0000003f3f3ff290 */ /* 0x000fec000fffe03f */
[----:B------:R-:W-:Y:S04]  /*275b0*/  STL.64 [R1+0x100], R16 ;  /* 0x0001001001007387 */ /* 0x000fe80000100a00 */
[----:B------:R0:W-:Y:S04]  /*275c0*/  STL.64 [R1+0x108], R18 ;  /* 0x0001081201007387 */ /* 0x0001e80000100a00 */
[----:B0-----:R-:W2:Y:S04]  /*275d0*/  LDL.LU.64 R18, [R1+0x5d70] ;  /* 0x005d700001127983 */ /* 0x001ea80000300a00 */
[----:B------:R-:W2:Y:S01]  /*275e0*/  LDL.LU.64 R16, [R1+0x5d68] ;  /* 0x005d680001107983 */ /* 0x000ea20000300a00 */
[-C--:B---3--:R-:W-:Y:S03]  /*275f0*/  HMMA.16816.F32 R12, R12, R4.reuse, R24 ;  /* 0x000000040c0c723c */ /* 0x088fe60000001818 */
[----:B------:R-:W3:Y:S04]  /*27600*/  LDL.LU.64 R26, [R1+0x5d60] ;  /* 0x005d6000011a7983 */ /* 0x000ee80000300a00 */
[----:B------:R-:W3:Y:S11]  /*27610*/  LDL.LU.64 R24, [R1+0x5d58] ;  /* 0x005d580001187983 */ /* 0x000ef60000300a00 */
        /* <DEDUP_REMOVED lines=8> */
[----:B------:R-:W-:Y:S01]  /*276a0*/  MOV R12, R18 ;  /* 0x00000012000c7202 */ /* 0x000fe20000000f00 */
[----:B------:R-:W-:Y:S01]  /*276b0*/  IMAD.MOV.U32 R6, RZ, RZ, R19 ;  /* 0x000000ffff067224 */ /* 0x000fe200078e0013 */
[----:B------:R-:W-:Y:S01]  /*276c0*/  MOV R14, R16 ;  /* 0x00000010000e7202 */ /* 0x000fe20000000f00 */
[----:B------:R-:W-:Y:S01]  /*276d0*/  IMAD.MOV.U32 R13, RZ, RZ, R17 ;  /* 0x000000ffff0d7224 */ /* 0x000fe200078e0011 */
[----:B------:R-:W2:Y:S04]  /*276e0*/  LDL.LU.64 R18, [R1+0x5d40] ;  /* 0x005d400001127983 */ /* 0x000ea80000300a00 */
[----:B------:R-:W2:Y:S02]  /*276f0*/  LDL.LU.64 R16, [R1+0x5d38] ;  /* 0x005d380001107983 */ /* 0x000ea40000300a00 */
[----:B--2---:R-:W-:Y:S11]  /*27700*/  HMMA.16816.F32 R20, R16, R4, R20 ;  /* 0x000000041014723c */ /* 0x004ff60000001814 */
[----:B------:R-:W-:Y:S11]  /*27710*/  @!UPT UIADD3 URZ, URZ, URZ, URZ ;  /* 0x0000003f3f3ff290 */ /* 0x000ff6000fffe03f */
[----:B------:R-:W-:Y:S02]  /*27720*/  @!UPT UIADD3 URZ, URZ, URZ, URZ ;  /* 0x0000003f3f3ff290 */ /* 0x000fe4000fffe03f */
[----:B------:R-:W-:Y:S01]  /*27730*/  IMAD.MOV.U32 R18, RZ, RZ, R22 ;  /* 0x000000ffff127224 */ /* 0x000fe200078e0016 */
[----:B------:R-:W-:Y:S01]  /*27740*/  MOV R19, R21 ;  /* 0x0000001500137202 */ /* 0x000fe20000000f00 */
[----:B------:R-:W-:Y:S01]  /*27750*/  IMAD.MOV.U32 R15, RZ, RZ, R23 ;  /* 0x000000ffff0f7224 */ /* 0x000fe200078e0017 */
[----:B------:R-:W-:Y:S01]  /*27760*/  MOV R7, R20 ;  /* 0x0000001400077202 */ /* 0x000fe20000000f00 */
[----:B------:R-:W2:Y:S04]  /*27770*/  LDL.LU.64 R22, [R1+0x5d30] ;  /* 0x005d300001167983 */ /* 0x000ea80000300a00 */
[----:B------:R-:W2:Y:S01]  /*27780*/  LDL.LU.64 R20, [R1+0x5d28] ;  /* 0x005d280001147983 */ /* 0x000ea20000300a00 */
[----:B-----5:R-:W-:Y:S01]  /*27790*/  IMAD.MOV.U32 R9, RZ, RZ, R3 ;  /* 0x000000ffff097224 */ /* 0x020fe200078e0003 */
[----:B----4-:R-:W-:Y:S01]  /*277a0*/  MOV R10, R2 ;  /* 0x00000002000a7202 */ /* 0x010fe20000000f00 */
[----:B------:R-:W-:-:S07]  /*277b0*/  IMAD.MOV.U32 R11, RZ, RZ, R0 ;  /* 0x000000ffff0b7224 */ /* 0x000fce00078e0000 */
[----:B--2---:R-:W-:Y:S01]  /*277c0*/  HMMA.16816.F32 R20, R20, R4, R8 ;  /* 0x000000041414723c */ /* 0x004fe20000001808 */
[----:B------:R-:W3:Y:S04]  /*277d0*/  LDL.LU.64 R10, [R1+0x5d20] ;  /* 0x005d2000010a7983 */ /* 0x000ee80000300a00 */
[----:B------:R-:W3:Y:S11]  /*277e0*/  LDL.LU.64 R8, [R1+0x5d18] ;  /* 0x005d180001087983 */ /* 0x000ef60000300a00 */
[----:B------:R-:W-:Y:S08]  /*277f0*/  @!UPT UIADD3 URZ, URZ, URZ, URZ ;  /* 0x0000003f3f3ff290 */ /* 0x000ff0000fffe03f */
[----:B------:R-:W-:Y:S01]  /*27800*/  MOV R2, R23 ;  /* 0x0000001700027202 */ /* 0x000fe20000000f00 */
[----:B------:R-:W-:Y:S01]  /*27810*/  IMAD.MOV.U32 R3, RZ, RZ, R22 ;  /* 0x000000ffff037224 */ /* 0x000fe200078e0016 */
[----:B------:R-:W-:Y:S01]  /*27820*/  MOV R0, R21 ;  /* 0x0000001500007202 */ /* 0x000fe20000000f00 */
[----:B------:R-:W-:Y:S04]  /*27830*/  STL [R1+0xc0], R20 ;  /* 0x0000c01401007387 */ /* 0x000fe80000100800 */
[----:B------:R0:W-:Y:S04]  /*27840*/  STL [R1+0x5cb0], R2 ;  /* 0x005cb00201007387 */ /* 0x0001e80000100800 */
[----:B------:R1:W-:Y:S04]  /*27850*/  STL [R1+0x5cac], R3 ;  /* 0x005cac0301007387 */ /* 0x0003e80000100800 */
[----:B------:R-:W-:Y:S04]  /*27860*/  STL [R1+0x5ca8], R0 ;  /* 0x005ca80001007387 */ /* 0x000fe80000100800 */
[----:B------:R-:W2:Y:S01]  /*27870*/  LDSM.16.MT88.4 R20, [R29+0xa000] ;  /* 0x00a000001d14783b */ /* 0x000ea20000004200 */
[----:B0-----:R-:W-:Y:S01]  /*27880*/  MOV R2, R18 ;  /* 0x0000001200027202 */ /* 0x001fe20000000f00 */
[----:B-1----:R-:W-:-:S02]  /*27890*/  IMAD.MOV.U32 R3, RZ, RZ, R19 ;  /* 0x000000ffff037224 */ /* 0x002fc400078e0013 */
[----:B--2---:R-:W-:Y:S01]  /*278a0*/  IMAD.MOV.U32 R17, RZ, RZ, R20 ;  /* 0x000000ffff117224 */ /* 0x004fe200078e0014 */
[----:B------:R-:W-:Y:S01]  /*278b0*/  MOV R16, R21 ;  /* 0x0000001500107202 */ /* 0x000fe20000000f00 */
[----:B------:R-:W-:Y:S01]  /*278c0*/  IMAD.MOV.U32 R0, RZ, RZ, R7 ;  /* 0x000000ffff007224 */ /* 0x000fe200078e0007 */
[----:B---3--:R-:W-:Y:S11]  /*278d0*/  HMMA.16816.F32 R8, R24, R4, R8 ;  /* 0x000000041808723c */ /* 0x008ff60000001808 */
[----:B------:R-:W-:Y:S11]  /*278e0*/  @!UPT UIADD3 URZ, URZ, URZ, URZ ;  /* 0x0000003f3f3ff290 */ /* 0x000ff6000fffe03f */
[----:B------:R-:W-:Y:S01]  /*278f0*/  @!UPT UIADD3 URZ, URZ, URZ, URZ ;  /* 0x0000003f3f3ff290 */ /* 0x000fe2000fffe03f */
[----:B------:R-:W-:Y:S04]  /*27900*/  STL.64 [R1+0x5ad0], R10 ;  /* 0x005ad00a01007387 */ /* 0x000fe80000100a00 */
[----:B------:R-:W-:Y:S04]  /*27910*/  STL.64 [R1+0x5ac8], R8 ;  /* 0x005ac80801007387 */ /* 0x000fe80000100a00 */
[----:B------:R-:W0:Y:S01]  /*27920*/  LDSM.16.MT88.4 R8, [R29+0xa080] ;  /* 0x00a080001d08783b */ /* 0x000e220000004200 */
[----:B------:R-:W-:Y:S01]  /*27930*/  MOV R4, R23 ;  /* 0x0000001700047202 */ /* 0x000fe20000000f00 */
[----:B------:R-:W-:-:S04]  /*27940*/  IMAD.MOV.U32 R5, RZ, RZ, R22 ;  /* 0x000000ffff057224 */ /* 0x000fc800078e0016 */
[----:B------:R-:W-:Y:S04]  /*27950*/  STL [R1+0x5cc0], R4 ;  /* 0x005cc00401007387 */ /* 0x000fe80000100800 */
[----:B------:R-:W-:Y:S04]  /*27960*/  STL [R1+0x5cbc], R5 ;  /* 0x005cbc0501007387 */ /* 0x000fe80000100800 */
[----:B------:R-:W-:Y:S04]  /*27970*/  STL [R1+0x5cb8], R16 ;  /* 0x005cb81001007387 */ /* 0x000fe80000100800 */
[----:B------:R-:W-:Y:S04]  /*27980*/  STL [R1+0x5cb4], R17 ;  /* 0x005cb41101007387 */ /* 0x000fe80000100800 */
[----:B------:R-:W2:Y:S01]  /*27990*/  LDL R28, [R1+0xe78] ;  /* 0x000e7800011c7983 */ /* 0x000ea20000100800 */
        /* <DEDUP_REMOVED lines=18> */
[----:B0-----:R-:W-:Y:S01]  /*27ac0*/  IMAD.MOV.U32 R26, RZ, RZ, R11 ;  /* 0x000000ffff1a7224 */ /* 0x001fe200078e000b */
[----:B------:R-:W-:Y:S01]  /*27ad0*/  MOV R27, R10 ;  /* 0x0000000a001b7202 */ /* 0x000fe20000000f00 */
[----:B------:R-:W-:Y:S01]  /*27ae0*/  IMAD.MOV.U32 R29, RZ, RZ, R9 ;  /* 0x000000ffff1d7224 */ /* 0x000fe200078e0009 */
[----:B------:R-:W-:Y:S01]  /*27af0*/  MOV R7, R8 ;  /* 0x0000000800077202 */ /* 0x000fe20000000f00 */
[----:B------:R-:W-:Y:S01]  /*27b00*/  IMAD.MOV.U32 R11, RZ, RZ, R15 ;  /* 0x000000ffff0b7224 */ /* 0x000fe200078e000f */
[----:B------:R-:W-:Y:S01]  /*27b10*/  MOV R10, R2 ;  /* 0x00000002000a7202 */ /* 0x000fe20000000f00 */
[----:B------:R-:W-:Y:S01]  /*27b20*/  STL [R1+0x5cf4], R26 ;  /* 0x005cf41a01007387 */ /* 0x000fe20000100800 */
[----:B------:R-:W-:-:S03]  /*27b30*/  MOV R8, R0 ;  /* 0x0000000000087202 */ /* 0x000fc60000000f00 */
[----:B------:R-:W-:Y:S01]  /*27b40*/  STL [R1+0x5cf0], R27 ;  /* 0x005cf01b01007387 */ /* 0x000fe20000100800 */
[----:B------:R-:W-:-:S03]  /*27b50*/  IMAD.MOV.U32 R9, RZ, RZ, R3 ;  /* 0x000000ffff097224 */ /* 0x000fc600078e0003 */
[----:B------:R-:W-:Y:S04]  /*27b60*/  STL [R1+0x5cec], R29 ;  /* 0x005cec1d01007387 */ /* 0x000fe80000100800 */
[----:B------:R-:W-:Y:S04]  /*27b70*/  STL [R1+0x5ce8], R7 ;  /* 0x005ce80701007387 */ /* 0x000fe80000100800 */
[----:B------:R0:W-:Y:S04]  /*27b80*/  STL.64 [R1+0x5ae8], R10 ;  /* 0x005ae80a01007387 */ /* 0x0001e80000100a00 */
[----:B------:R-:W-:Y:S01]  /*27b90*/  STL.64 [R1+0x5ae0], R8 ;  /* 0x005ae00801007387 */ /* 0x000fe20000100a00 */
[----:B0-----:R-:W-:Y:S01]  /*27ba0*/  MOV R10, R12 ;  /* 0x0000000c000a7202 */ /* 0x001fe20000000f00 */
[----:B------:R-:W-:-:S05]  /*27bb0*/  IMAD.MOV.U32 R11, RZ, RZ, R6 ;  /* 0x000000ffff0b7224 */ /* 0x000fca00078e0006 */
[----:B------:R0:W-:Y:S04]  /*27bc0*/  STL.64 [R1+0x5af8], R10 ;  /* 0x005af80a01007387 */ /* 0x0001e80000100a00 */
[----:B0-----:R-:W3:Y:S01]  /*27bd0*/  LDL R11, [R1+0xe74] ;  /* 0x000e7400010b7983 */ /* 0x001ee20000100800 */
[----:B------:R-:W-:Y:S01]  /*27be0*/  MOV R8, R14 ;  /* 0x0000000e00087202 */ /* 0x000fe20000000f00 */
[----:B------:R-:W-:-:S05]  /*27bf0*/  IMAD.MOV.U32 R9, RZ, RZ, R13 ;  /* 0x000000ffff097224 */ /* 0x000fca00078e000d */
[----:B------:R-:W-:Y:S04]  /*27c00*/  STL.64 [R1+0x5af0], R8 ;  /* 0x005af00801007387 */ /* 0x000fe80000100a00 */
[----:B--2---:R-:W0:Y:S04]  /*27c10*/  LDSM.16.MT88.4 R4, [R28+0xa000] ;  /* 0x00a000001c04783b */ /* 0x004e280000004200 */
[----:B------:R-:W1:Y:S04]  /*27c20*/  LDSM.16.MT88.4 R12, [R28+0xa080] ;  /* 0x00a080001c0c783b */ /* 0x000e680000004200 */
[----:B------:R-:W-:Y:S01]  /*27c30*/  LDSM.16.MT88.4 R24, [R28+0xa180] ;  /* 0x00a180001c18783b */ /* 0x000fe20000004200 */
[----:B0-----:R-:W-:Y:S01]  /*27c40*/  MOV R2, R4 ;  /* 0x0000000400027202 */ /* 0x001fe20000000f00 */
[----:B------:R-:W-:Y:S01]  /*27c50*/  IMAD.MOV.U32 R3, RZ, RZ, R5 ;  /* 0x000000ffff037224 */ /* 0x000fe200078e0005 */
[----:B-1----:R-:W-:Y:S01]  /*27c60*/  MOV R4, R12 ;  /* 0x0000000c00047202 */ /* 0x002fe20000000f00 */
[----:B------:R-:W-:Y:S01]  /*27c70*/  IMAD.MOV.U32 R5, RZ, RZ, R13 ;  /* 0x000000ffff057224 */ /* 0x000fe200078e000d */
[----:B------:R-:W-:Y:S01]  /*27c80*/  MOV R16, R14 ;  /* 0x0000000e00107202 */ /* 0x000fe20000000f00 */
[----:B------:R-:W-:-:S02]  /*27c90*/  IMAD.MOV.U32 R17, RZ, RZ, R15 ;  /* 0x000000ffff117224 */ /* 0x000fc400078e000f */
[----:B------:R-:W0:Y:S01]  /*27ca0*/  LDSM.16.MT88.4 R12, [R28+0xa100] ;  /* 0x00a100001c0c783b */ /* 0x000e220000004200 */
[----:B------:R-:W-:-:S05]  /*27cb0*/  MOV R0, R6 ;  /* 0x0000000600007202 */ /* 0x000fca0000000f00 */
[----:B------:R-:W-:Y:S04]  /*27cc0*/  STL [R1+0x5d00], R0 ;  /* 0x005d000001007387 */ /* 0x000fe80000100800 */
[----:B------:R-:W-:Y:S04]  /*27cd0*/  STL [R1+0x5cfc], R3 ;  /* 0x005cfc0301007387 */ /* 0x000fe80000100800 */
[----:B------:R-:W-:Y:S01]  /*27ce0*/  STL [R1+0x5cf8], R2 ;  /* 0x005cf80201007387 */ /* 0x000fe20000100800 */
[----:B0-----:R-:W-:Y:S01]  /*27cf0*/  MOV R18, R12 ;  /* 0x0000000c00127202 */ /* 0x001fe20000000f00 */
[----:B------:R-:W-:-:S05]  /*27d00*/  IMAD.MOV.U32 R19, RZ, RZ, R13 ;  /* 0x000000ffff137224 */ /* 0x000fca00078e000d */
[----:B------:R-:W-:Y:S04]  /*27d10*/  STL.64 [R1+0x5d10], R18 ;  /* 0x005d101201007387 */ /* 0x000fe80000100a00 */
[----:B------:R-:W-:Y:S01]  /*27d20*/  STL.64 [R1+0x5d08], R16 ;  /* 0x005d081001007387 */ /* 0x000fe20000100a00 */
[----:B------:R-:W-:Y:S01]  /*27d30*/  MOV R20, R14 ;  /* 0x0000000e00147202 */ /* 0x000fe20000000f00 */
[----:B------:R-:W-:Y:S01]  /*27d40*/  IMAD.MOV.U32 R21, RZ, RZ, R15 ;  /* 0x000000ffff157224 */ /* 0x000fe200078e000f */
[----:B------:R-:W-:Y:S01]  /*27d50*/  MOV R15, R24 ;  /* 0x00000018000f7202 */ /* 0x000fe20000000f00 */
[----:B------:R-:W-:Y:S01]  /*27d60*/  IMAD.MOV.U32 R14, RZ, RZ, R25 ;  /* 0x000000ffff0e7224 */ /* 0x000fe200078e0019 */
[----:B---3--:R-:W0:Y:S02]  /*27d70*/  LDSM.16.MT88.4 R16, [R11+0xa000] ;  /* 0x00a000000b10783b */ /* 0x008e240000004200 */
[----:B0-----:R-:W-:Y:S01]  /*27d80*/  MOV R23, R16 ;  /* 0x0000001000177202 */ /* 0x001fe20000000f00 */
[----:B------:R-:W-:Y:S01]  /*27d90*/  IMAD.MOV.U32 R24, RZ, RZ, R17 ;  /* 0x000000ffff187224 */ /* 0x000fe200078e0011 */
[----:B------:R-:W-:Y:S01]  /*27da0*/  MOV R28, R18 ;  /* 0x00000012001c7202 */ /* 0x000fe20000000f00 */
[----:B------:R-:W-:-:S02]  /*27db0*/  IMAD.MOV.U32 R25, RZ, RZ, R19 ;  /* 0x000000ffff197224 */ /* 0x000fc400078e0013 */
[----:B------:R-:W0:Y:S01]  /*27dc0*/  LDSM.16.MT88.4 R16, [R11+0xa080] ;  /* 0x00a080000b10783b */ /* 0x000e220000004200 */
[----:B------:R-:W-:Y:S02]  /*27dd0*/  IMAD.MOV.U32 R6, RZ, RZ, R7 ;  /* 0x000000ffff067224 */ /* 0x000fe400078e0007 */
[----:B------:R-:W-:Y:S01]  /*27de0*/  IMAD.MOV.U32 R12, RZ, RZ, R27 ;  /* 0x000000ffff0c7224 */ /* 0x000fe200078e001b */
[----:B0-----:R-:W-:Y:S01]  /*27df0*/  MOV R27, R16 ;  /* 0x00000010001b7202 */ /* 0x001fe20000000f00 */
[----:B------:R-:W-:Y:S01]  /*27e00*/  IMAD.MOV.U32 R29, RZ, RZ, R17 ;  /* 0x000000ffff1d7224 */ /* 0x000fe200078e0011 */
[----:B------:R-:W-:Y:S01]  /*27e10*/  MOV R7, R18 ;  /* 0x0000001200077202 */ /* 0x000fe20000000f00 */
[----:B------:R-:W-:Y:S02]  /*27e20*/  IMAD.MOV.U32 R22, RZ, RZ, R19 ;  /* 0x000000ffff167224 */ /* 0x000fe400078e0013 */
[----:B------:R-:W0:Y:S04]  /*27e30*/  LDSM.16.MT88.4 R16, [R11+0xa100] ;  /* 0x00a100000b10783b */ /* 0x000e280000004200 */
[----:B------:R-:W1:Y:S01]  /*27e40*/  LDSM.16.MT88.4 R8, [R11+0xa180] ;  /* 0x00a180000b08783b */ /* 0x000e620000004200 */
[----:B------:R-:W-:-:S02]  /*27e50*/  MOV R13, R26 ;  /* 0x0000001a000d7202 */ /* 0x000fc40000000f00 */
[----:B0-----:R-:W-:Y:S01]  /*27e60*/  MOV R0, R16 ;  /* 0x0000001000007202 */ /* 0x001fe20000000f00 */
[----:B------:R-:W-:Y:S01]  /*27e70*/  IMAD.MOV.U32 R26, RZ, RZ, R19 ;  /* 0x000000ffff1a7224 */ /* 0x000fe200078e0013 */
[----:B------:R-:W-:Y:S01]  /*27e80*/  MOV R2, R18 ;  /* 0x0000001200027202 */ /* 0x000fe20000000f00 */
[----:B------:R-:W-:Y:S01]  /*27e90*/  IMAD.MOV.U32 R3, RZ, RZ, R17 ;  /* 0x000000ffff037224 */ /* 0x000fe200078e0011 */
[----:B------:R-:W2:Y:S04]  /*27ea0*/  LDL.LU.64 R18, [R1+0x5d10] ;  /* 0x005d100001127983 */ /* 0x000ea80000300a00 */
[----:B------:R-:W3:Y:S04]  /*27eb0*/  LDL.LU.64 R16, [R1+0x5d08] ;  /* 0x005d080001107983 */ /* 0x000ee80000300a00 */
[----:B-1----:R0:W-:Y:S04]  /*27ec0*/  STL.64 [R1+0x5b18], R10 ;  /* 0x005b180a01007387 */ /* 0x0021e80000100a00 */
[----:B------:R1:W-:Y:S01]  /*27ed0*/  STL.64 [R1+0x5b10], R8 ;  /* 0x005b100801007387 */ /* 0x0003e20000100a00 */
[----:B0-----:R-:W-:Y:S01]  /*27ee0*/  MOV R10, R2 ;  /* 0x00000002000a7202 */ /* 0x001fe20000000f00 */
[----:B------:R-:W-:Y:S01]  /*27ef0*/  IMAD.MOV.U32 R11, RZ, RZ, R26 ;  /* 0x000000ffff0b7224 */ /* 0x000fe200078e001a */
[----:B-1----:R-:W-:Y:S01]  /*27f00*/  MOV R8, R0 ;  /* 0x0000000000087202 */ /* 0x002fe20000000f00 */
[----:B------:R-:W-:Y:S01]  /*27f10*/  IMAD.MOV.U32 R9, RZ, RZ, R3 ;  /* 0x000000ffff097224 */ /* 0x000fe200078e0003 */
[----:B------:R-:W4:Y:S04]  /*27f20*/  LDL.LU R0, [R1+0x5d00] ;  /* 0x005d000001007983 */ /* 0x000f280000300800 */
[----:B------:R-:W5:Y:S04]  /*27f30*/  LDL.LU R3, [R1+0x5cfc] ;  /* 0x005cfc0001037983 */ /* 0x000f680000300800 */
[----:B------:R-:W2:Y:S04]  /*27f40*/  LDL.LU R2, [R1+0x5cf8] ;  /* 0x005cf80001027983 */ /* 0x000ea80000300800 */
[----:B------:R-:W2:Y:S04]  /*27f50*/  LDL.LU R26, [R1+0x5cf4] ;  /* 0x005cf400011a7983 */ /* 0x000ea80000300800 */
[----:B------:R0:W-:Y:S04]  /*27f60*/  STL.64 [R1+0x5b38], R10 ;  /* 0x005b380a01007387 */ /* 0x0001e80000100a00 */
[----:B------:R1:W-:Y:S01]  /*27f70*/  STL.64 [R1+0x5b30], R8 ;  /* 0x005b300801007387 */ /* 0x0003e20000100a00 */
[----:B0-----:R-:W-:Y:S01]  /*27f80*/  MOV R10, R7 ;  /* 0x00000007000a7202 */ /* 0x001fe20000000f00 */
[----:B------:R-:W-:Y:S01]  /*27f90*/  IMAD.MOV.U32 R11, RZ, RZ, R22 ;  /* 0x000000ffff0b7224 */ /* 0x000fe200078e0016 */
[----:B-1----:R-:W-:Y:S01]  /*27fa0*/  MOV R8, R27 ;  /* 0x0000001b00087202 */ /* 0x002fe20000000f00 */
[----:B------:R-:W-:Y:S01]  /*27fb0*/  IMAD.MOV.U32 R9, RZ, RZ, R29 ;  /* 0x000000ffff097224 */ /* 0x000fe200078e001d */
[----:B------:R-:W2:Y:S04]  /*27fc0*/  LDL.LU R27, [R1+0x5cf0] ;  /* 0x005cf000011b7983 */ /* 0x000ea80000300800 */
[----:B------:R-:W2:Y:S04]  /*27fd0*/  LDL.LU R29, [R1+0x5cec] ;  /* 0x005cec00011d7983 */ /* 0x000ea80000300800 */
[----:B------:R-:W2:Y:S04]  /*27fe0*/  LDL.LU R7, [R1+0x5ce8] ;  /* 0x005ce80001077983 */ /* 0x000ea80000300800 */
[----:B------:R-:W2:Y:S04]  /*27ff0*/  LDL.LU R22, [R1+0x5ce4] ;  /* 0x005ce40001167983 */ /* 0x000ea80000300800 */
[----:B------:R0:W-:Y:S04]  /*28000*/  STL.64 [R1+0x5b58], R10 ;  /* 0x005b580a01007387 */ /* 0x0001e80000100a00 */
[----:B------:R1:W-:Y:S01]  /*28010*/  STL.64 [R1+0x5b50], R8 ;  /* 0x005b500801007387 */ /* 0x0003e20000100a00 */
[----:B0-----:R-:W-:-:S02]  /*28020*/  MOV R10, R28 ;  /* 0x0000001c000a7202 */ /* 0x001fc40000000f00 */
[----:B-1----:R-:W-:Y:S01]  /*28030*/  MOV R8, R23 ;  /* 0x0000001700087202 */ /* 0x002fe20000000f00 */
[----:B------:R-:W-:Y:S01]  /*28040*/  IMAD.MOV.U32 R9, RZ, RZ, R24 ;  /* 0x000000ffff097224 */ /* 0x000fe200078e0018 */
[----:B------:R-:W2:Y:S04]  /*28050*/  LDL.LU R23, [R1+0x5ce0] ;  /* 0x005ce00001177983 */ /* 0x000ea80000300800 */
[----:B------:R-:W2:Y:S04]  /*28060*/  LDL.LU R24, [R1+0x5cdc] ;  /* 0x005cdc0001187983 */ /* 0x000ea80000300800 */
[----:B------:R-:W2:Y:S01]  /*28070*/  LDL.LU R28, [R1+0x5cd8] ;  /* 0x005cd800011c7983 */ /* 0x000ea20000300800 */
[----:B------:R-:W-:-:S03]  /*28080*/  IMAD.MOV.U32 R11, RZ, RZ, R25 ;  /* 0x000000ffff0b7224 */ /* 0x000fc600078e0019 */
[----:B------:R-:W3:Y:S04]  /*28090*/  LDL.LU R25, [R1+0x5cd4] ;  /* 0x005cd40001197983 */ /* 0x000ee80000300800 */
[----:B------:R0:W-:Y:S04]  /*280a0*/  STL.64 [R1+0x5b78], R10 ;  /* 0x005b780a01007387 */ /* 0x0001e80000100a00 */
[----:B------:R1:W-:Y:S01]  /*280b0*/  STL.64 [R1+0x5b70], R8 ;  /* 0x005b700801007387 */ /* 0x0003e20000100a00 */
[----:B0-----:R-:W-:Y:S01]  /*280c0*/  MOV R10, R13 ;  /* 0x0000000d000a7202 */ /* 0x001fe20000000f00 */
[----:B------:R-:W-:Y:S01]  /*280d0*/  IMAD.MOV.U32 R11, RZ, RZ, R12 ;  /* 0x000000ffff0b7224 */ /* 0x000fe200078e000c */
[----:B-1----:R-:W-:Y:S01]  /*280e0*/  MOV R8, R15 ;  /* 0x0000000f00087202 */ /* 0x002fe20000000f00 */
[----:B------:R-:W-:-:S03]  /*280f0*/  IMAD.MOV.U32 R9, RZ, RZ, R14 ;  /* 0x000000ffff097224 */ /* 0x000fc600078e000e */
        /* <DEDUP_REMOVED lines=9> */
[----:B------:R-:W-:Y:S01]  /*28190*/  MOV R8, R18 ;  /* 0x0000001200087202 */ /* 0x000fe20000000f00 */
[----:B------:R-:W-:Y:S01]  /*281a0*/  IMAD.MOV.U32 R11, RZ, RZ, R21 ;  /* 0x000000ffff0b7224 */ /* 0x000fe200078e0015 */
[----:B------:R-:W-:Y:S01]  /*281b0*/  MOV R10, R20 ;  /* 0x00000014000a7202 */ /* 0x000fe20000000f00 */
[----:B------:R-:W3:Y:S01]  /*281c0*/  LDL.LU R18, [R1+0x5cd0] ;  /* 0x005cd00001127983 */ /* 0x000ee20000300800 */
[----:B------:R-:W-:-:S03]  /*281d0*/  IMAD.MOV.U32 R9, RZ, RZ, R19 ;  /* 0x000000ffff097224 */ /* 0x000fc600078e0013 */
        /* <DEDUP_REMOVED lines=11> */
[----:B------:R-:W-:Y:S01]  /*28290*/  MOV R8, R4 ;  /* 0x0000000400087202 */ /* 0x000fe20000000f00 */
[----:B---3--:R-:W-:Y:S01]  /*282a0*/  IMAD.MOV.U32 R11, RZ, RZ, R17 ;  /* 0x000000ffff0b7224 */ /* 0x008fe200078e0011 */
        /* <DEDUP_REMOVED lines=15> */
[----:B------:R-:W-:Y:S01]  /*283a0*/  IMAD.MOV.U32 R11, RZ, RZ, R6 ;  /* 0x000000ffff0b7224 */ /* 0x000fe200078e0006 */
[----:B----4-:R-:W-:Y:S01]  /*283b0*/  MOV R10, R0 ;  /* 0x00000000000a7202 */ /* 0x010fe20000000f00 */
[----:B------:R-:W4:Y:S01]  /*283c0*/  LDL.LU R2, [R1+0x5cb0] ;  /* 0x005cb00001027983 */ /* 0x000f220000300800 */
[----:B-----5:R-:W-:-:S03]  /*283d0*/  IMAD.MOV.U32 R9, RZ, RZ, R3 ;  /* 0x000000ffff097224 */ /* 0x020fc600078e0003 */
        /* <DEDUP_REMOVED lines=14> */
[----:B------:R-:W-:Y:S01]  /*284c0*/  IMAD.MOV.U32 R9, RZ, RZ, R29 ;  /* 0x000000ffff097224 */ /* 0x000fe200078e001d */
[----:B------:R-:W3:Y:S04]  /*284d0*/  LDL.LU R7, [R1+0x5ca0] ;  /* 0x005ca00001077983 */ /* 0x000ee80000300800 */
        /* <DEDUP_REMOVED lines=9> */
[----:B------:R-:W-:Y:S04]  /*28570*/  LDSM.16.MT88.4 R24, [R28+0xa180] ;  /* 0x00a180001c18783b */ /* 0x000fe80000004200 */
[----:B--2---:R-:W-:Y:S04]  /*28580*/  STL.64 [R1+0x5b88], R14 ;  /* 0x005b880e01007387 */ /* 0x004fe80000100a00 */
[----:B------:R0:W-:Y:S04]  /*28590*/  STL.64 [R1+0x5b80], R12 ;  /* 0x005b800c01007387 */ /* 0x0001e80000100a00 */
[----:B0-----:R-:W2:Y:S04]  /*285a0*/  LDL.LU R12, [R1+0x130] ;  /* 0x00013000010c7983 */ /* 0x001ea80000300800 */
[----:B------:R-:W2:Y:S01]  /*285b0*/  LDL.LU R13, [R1+0x134] ;  /* 0x00013400010d7983 */ /* 0x000ea20000300800 */
[----:B------:R-:W-:Y:S01]  /*285c0*/  MOV R10, R19 ;  /* 0x00000013000a7202 */ /* 0x000fe20000000f00 */
[----:B------:R-:W-:Y:S01]  /*285d0*/  IMAD.MOV.U32 R11, RZ, RZ, R18 ;  /* 0x000000ffff0b7224 */ /* 0x000fe200078e0012 */
[----:B------:R-:W-:Y:S01]  /*285e0*/  MOV R8, R21 ;  /* 0x0000001500087202 */ /* 0x000fe20000000f00 */
[----:B------:R-:W-:Y:S01]  /*285f0*/  IMAD.MOV.U32 R9, RZ, RZ, R20 ;  /* 0x000000ffff097224 */ /* 0x000fe200078e0014 */
[----:B---3--:R-:W-:Y:S01]  /*28600*/  MOV R14, R7 ;  /* 0x00000007000e7202 */ /* 0x008fe20000000f00 */
[----:B------:R-:W-:Y:S01]  /*28610*/  IMAD.MOV.U32 R15, RZ, RZ, R6 ;  /* 0x000000ffff0f7224 */ /* 0x000fe200078e0006 */
        /* <DEDUP_REMOVED lines=52> */
[----:B0-----:R-:W3:Y:S04]  /*28960*/  LDL.LU R12, [R1+0x1a0] ;  /* 0x0001a000010c7983 */ /* 0x001ee80000300800 */
[----:B------:R-:W3:Y:S04]  /*28970*/  LDL.LU R13, [R1+0x1a4] ;  /* 0x0001a400010d7983 */ /* 0x000ee80000300800 */
[----:B------:R-:W3:Y:S01]  /*28980*/  LDL.LU R14, [R1+0x1a8] ;  /* 0x0001a800010e7983 */ /* 0x000ee20000300800 */
[----:B------:R-:W-:Y:S01]  /*28990*/  IMAD.MOV.U32 R8, RZ, RZ, R17 ;  /* 0x000000ffff087224 */ /* 0x000fe200078e0011 */
[----:B------:R-:W-:Y:S01]  /*289a0*/  MOV R9, R16 ;  /* 0x0000001000097202 */ /* 0x000fe20000000f00 */
[----:B------:R-:W-:Y:S01]  /*289b0*/  IMAD.MOV.U32 R10, RZ, RZ, R5 ;  /* 0x000000ffff0a7224 */ /* 0x000fe200078e0005 */
[----:B------:R-:W-:Y:S01]  /*289c0*/  MOV R11, R4 ;  /* 0x00000004000b7202 */ /* 0x000fe20000000f00 */
[----:B------:R-:W-:Y:S01]  /*289d0*/  IMAD.MOV.U32 R15, RZ, RZ, R29 ;  /* 0x000000ffff0f7224 */ /* 0x000fe200078e001d */
        /* <DEDUP_REMOVED lines=22> */
[----:B------:R-:W-:-:S03]  /*28b40*/  MOV R29, R11 ;  /* 0x0000000b001d7202 */ /* 0x000fc60000000f00 */
        /* <DEDUP_REMOVED lines=76> */
[----:B------:R-:W0:Y:S04]  /*29010*/  LDL.LU.64 R10, [R1+0x5ae8] ;  /* 0x005ae800010a7983 */ /* 0x000e280000300a00 */
[----:B------:R-:W0:Y:S11]  /*29020*/  LDL.LU.64 R8, [R1+0x5ae0] ;  /* 0x005ae00001087983 */ /* 0x000e360000300a00 */
[----:B------:R-:W-:Y:S06]  /*29030*/  @!UPT UIADD3 URZ, URZ, URZ, URZ ;  /* 0x0000003f3f3ff290 */ /* 0x000fec000fffe03f */
[----:B------:R1:W-:Y:S04]  /*29040*/  STL.64 [R1+0xe0], R12 ;  /* 0x0000e00c01007387 */ /* 0x0003e80000100a00 */
[----:B------:R5:W-:Y:S04]  /*29050*/  STL.64 [R1+0xe8], R14 ;  /* 0x0000e80e01007387 */ /* 0x000be80000100a00 */
[----:B-1----:R-:W2:Y:S01]  /*29060*/  LDL.LU R12, [R1+0xc0] ;  /* 0x0000c000010c7983 */ /* 0x002ea20000300800 */
[----:B------:R-:W-:-:S03]  /*29070*/  IMAD.MOV.U32 R13, RZ, RZ, R0 ;  /* 0x000000ffff0d7224 */ /* 0x000fc600078e0000 */
[----:B------:R-:W3:Y:S01]  /*29080*/  LDL.LU R0, [R1+0x5ad8] ;  /* 0x005ad80001007983 */ /* 0x000ee20000300800 */
[----:B-----5:R-:W-:Y:S01]  /*29090*/  MOV R14, R3 ;  /* 0x00000003000e7202 */ /* 0x020fe20000000f00 */
[----:B0-----:R-:W-:Y:S02]  /*290a0*/  HMMA.16816.F32 R16, R16, R6, R8 ;  /* 0x000000061010723c */ /* 0x001fe40000001808 */
[----:B------:R-:W5:Y:S04]  /*290b0*/  LDL.LU.64 R10, [R1+0x5ad0] ;  /* 0x005ad000010a7983 */ /* 0x000f680000300a00 */
[----:B------:R-:W5:Y:S11]  /*290c0*/  LDL.LU.64 R8, [R1+0x5ac8] ;  /* 0x005ac80001087983 */ /* 0x000f760000300a00 */
[----:B------:R-:W-:Y:S06]  /*290d0*/  @!UPT UIADD3 URZ, URZ, URZ, URZ ;  /* 0x0000003f3f3ff290 */ /* 0x000fec000fffe03f */
[----:B------:R-:W-:Y:S04]  /*290e0*/  STL.64 [R1+0xd0], R16 ;  /* 0x0000d01001007387 */ /* 0x000fe80000100a00 */
[----:B------:R0:W-:Y:S04]  /*290f0*/  STL.64 [R1+0xd8], R18 ;  /* 0x0000d81201007387 */ /* 0x0001e80000100a00 */
[----:B0-----:R-:W3:Y:S01]  /*29100*/  LDL R19, [R1+0x3a0] ;  /* 0x0003a00001137983 */ /* 0x001ee20000100800 */
[----:B----4-:R-:W-:-:S07]  /*29110*/  IMAD.MOV.U32 R15, RZ, RZ, R2 ;  /* 0x000000ffff0f7224 */ /* 0x010fce00078e0002 */
[-C--:B--2---:R-:W-:Y:S11]  /*29120*/  HMMA.16816.F32 R12, R20, R6.reuse, R12 ;  /* 0x00000006140c723c */ /* 0x084ff6000000180c */
[----:B------:R-:W-:Y:S11]  /*29130*/  @!UPT UIADD3 URZ, URZ, URZ, URZ ;  /* 0x0000003f3f3ff290 */ /* 0x000ff6000fffe03f */
[----:B------:R-:W-:Y:S02]  /*29140*/  @!UPT UIADD3 URZ, URZ, URZ, URZ ;  /* 0x0000003f3f3ff290 */ /* 0x000fe4000fffe03f */
[----:B------:R-:W-:Y:S01]  /*29150*/  IMAD.MOV.U32 R2, RZ, RZ, R15 ;  /* 0x000000ffff027224 */ /* 0x000fe200078e000f */
[----:B------:R-:W-:Y:S01]  /*29160*/  MOV R3, R14 ;  /* 0x0000000e00037202 */ /* 0x000fe20000000f00 */
[----:B------:R-:W-:Y:S04]  /*29170*/  STL.64 [R1+0xc0], R12 ;  /* 0x0000c00c01007387 */ /* 0x000fe80000100a00 */
[----:B------:R-:W-:Y:S04]  /*29180*/  STL [R1+0x5a1c], R2 ;  /* 0x005a1c0201007387 */ /* 0x000fe80000100800 */
[----:B------:R-:W-:Y:S01]  /*29190*/  STL [R1+0x5a18], R3 ;  /* 0x005a180301007387 */ /* 0x000fe20000100800 */
[----:B-----5:R-:W-:Y:S03]  /*291a0*/  HMMA.16816.F32 R4, R24, R6, R8 ;  /* 0x000000061804723c */ /* 0x020fe60000001808 */
[----:B------:R-:W2:Y:S04]  /*291b0*/  LDL R26, [R1+0xe78] ;  /* 0x000e7800011a7983 */ /* 0x000ea80000100800 */
[----:B---3--:R-:W-:Y:S04]  /*291c0*/  LDSM.16.M88.4 R8, [R0+0x40080] ;  /* 0x040080000008783b */ /* 0x008fe80000000200 */
[----:B------:R-:W0:Y:S11]  /*291d0*/  LDSM.16.MT88.4 R20, [R19+0xc000] ;  /* 0x00c000001314783b */ /* 0x000e360000004200 */
[----:B------:R-:W-:Y:S01]  /*291e0*/  @!UPT UIADD3 URZ, URZ, URZ, URZ ;  /* 0x0000003f3f3ff290 */ /* 0x000fe2000fffe03f */
[----:B------:R-:W-:Y:S04]  /*291f0*/  STL.64 [R1+0x58f0], R6 ;  /* 0x0058f00601007387 */ /* 0x000fe80000100a00 */
[----:B------:R-:W-:Y:S04]  /*29200*/  STL.64 [R1+0x58e8], R4 ;  /* 0x0058e80401007387 */ /* 0x000fe80000100a00 */
        /* <DEDUP_REMOVED lines=10> */
[----:B------:R-:W3:Y:S01]  /*292b0*/  LDL R27, [R1+0xe74] ;  /* 0x000e7400011b7983 */ /* 0x000ee20000100800 */
[----:B-1----:R-:W-:Y:S01]  /*292c0*/  MOV R23, R4 ;  /* 0x0000000400177202 */ /* 0x002fe20000000f00 */
        /* <DEDUP_REMOVED lines=44> */
[----:B---3--:R-:W0:Y:S04]  /*29590*/  LDSM.16.MT88.4 R12, [R27+0xc000] ;  /* 0x00c000001b0c783b */ /* 0x008e280000004200 */
        /* <DEDUP_REMOVED lines=1788> */
[----:B------:R1:W-:Y:S04]  /*30560*/  STL.64 [R1+0x5128], R18 ;  /* 0x0051281201007387 */ /* 0x0003e80000100a00 */
[----:B--2---:R2:W-:Y:S01]  /*30570*/  STL.64 [R1+0x5120], R16 ;  /* 0x0051201001007387 */ /* 0x0045e20000100a00 */
[----:B0-----:R-:W3:Y:S02]  /*30580*/  LDL.LU R12, [R1+0x110] ;  /* 0x00011000010c7983 */ /* 0x001ee40000300800 */
[----:B------:R-:W3:Y:S02]  /*30590*/  LDL.LU R13, [R1+0x114] ;  /* 0x00011400010d7983 */ /* 0x000ee40000300800 */
[----:B------:R-:W3:Y:S01]  /*305a0*/  LDL.LU R14, [R1+0x118] ;  /* 0x00011800010e7983 */ /* 0x000ee20000300800 */
[----:B------:R-:W3:Y:S01]  /*305b0*/  LDL.LU R15, [R1+0x11c] ;  /* 0x00011c00010f7983 */ /* 0x000ee20000300800 */
[----:B-1----:R-:W-:Y:S01]  /*305c0*/  IMAD.MOV.U32 R18, RZ, RZ, R4 ;  /* 0x000000ffff127224 */ /* 0x002fe200078e0004 */
[----:B------:R-:W-:Y:S01]  /*305d0*/  MOV R19, R0 ;  /* 0x0000000000137202 */ /* 0x000fe20000000f00 */
[----:B--2---:R-:W-:Y:S01]  /*305e0*/  IMAD.MOV.U32 R16, RZ, RZ, R6 ;  /* 0x000000ffff107224 */ /* 0x004fe200078e0006 */
[----:B------:R-:W-:Y:S01]  /*305f0*/  MOV R17, R5 ;  /* 0x0000000500117202 */ /* 0x000fe20000000f00 */
[----:B---3--:R-:W-:Y:S01]  /*30600*/  STL.64 [R1+0x5138], R14 ;  /* 0x0051380e01007387 */ /* 0x008fe20000100a00 */
[----:B------:R-:W-:Y:S02]  /*30610*/  STL.64 [R1+0x5130], R12 ;  /* 0x0051300c01007387 */ /* 0x000fe40000100a00 */
[----:B------:R-:W2:Y:S02]  /*30620*/  LDL.LU R6, [R1+0x51f0] ;  /* 0x0051f00001067983 */ /* 0x000ea40000300800 */
[----:B------:R-:W3:Y:S01]  /*30630*/  LDL.LU R5, [R1+0x51ec] ;  /* 0x0051ec0001057983 */ /* 0x000ee20000300800 */
[----:B------:R-:W3:Y:S01]  /*30640*/  LDL.LU R4, [R1+0x51e8] ;  /* 0x0051e80001047983 */ /* 0x000ee20000300800 */
[----:B------:R-:W3:Y:S02]  /*30650*/  LDL.LU R0, [R1+0x51e4] ;  /* 0x0051e40001007983 */ /* 0x000ee40000300800 */
[----:B------:R-:W-:Y:S02]  /*30660*/  STL.64 [R1+0x5148], R18 ;  /* 0x0051481201007387 */ /* 0x000fe40000100a00 */
[----:B------:R0:W-:Y:S02]  /*30670*/  STL.64 [R1+0x5140], R16 ;  /* 0x0051401001007387 */ /* 0x0001e40000100a00 */
[----:B0-----:R-:W3:Y:S01]  /*30680*/  LDL.LU R16, [R1+0x40] ;  /* 0x0000400001107983 */ /* 0x001ee20000300800 */
[----:B----4-:R-:W-:Y:S01]  /*30690*/  MOV R18, R3 ;  /* 0x0000000300127202 */ /* 0x010fe20000000f00 */
[----:B------:R-:W-:-:S02]  /*306a0*/  IMAD.MOV.U32 R19, RZ, RZ, R2 ;  /* 0x000000ffff137224 */ /* 0x000fc400078e0002 */
[----:B-----5:R-:W-:Y:S02]  /*306b0*/  IMAD.MOV.U32 R17, RZ, RZ, R7 ;  /* 0x000000ffff117224 */ /* 0x020fe400078e0007 */
[----:B------:R-:W4:Y:S01]  /*306c0*/  LDL.LU R7, [R1+0x51e0] ;  /* 0x0051e00001077983 */ /* 0x000f220000300800 */
[----:B------:R-:W5:Y:S02]  /*306d0*/  LDL.LU R3, [R1+0x51dc] ;  /* 0x0051dc0001037983 */ /* 0x000f640000300800 */
[----:B------:R-:W4:Y:S02]  /*306e0*/  LDL.LU R2, [R1+0x51d8] ;  /* 0x0051d80001027983 */ /* 0x000f240000300800 */
[----:B------:R2:W-:Y:S02]  /*306f0*/  STL.64 [R1+0x5168], R18 ;  /* 0x0051681201007387 */ /* 0x0005e40000100a00 */
[----:B--2---:R-:W-:Y:S01]  /*30700*/  IMAD.MOV.U32 R19, RZ, RZ, R6 ;  /* 0x000000ffff137224 */ /* 0x004fe200078e0006 */
[----:B---3--:R-:W-:Y:S01]  /*30710*/  MOV R18, R5 ;  /* 0x0000000500127202 */ /* 0x008fe20000000f00 */
[----:B------:R0:W-:Y:S02]  /*30720*/  STL.64 [R1+0x5160], R16 ;  /* 0x0051601001007387 */ /* 0x0001e40000100a00 */
[----:B0-----:R-:W-:Y:S01]  /*30730*/  MOV R16, R0 ;  /* 0x0000000000107202 */ /* 0x001fe20000000f00 */
[----:B------:R-:W-:Y:S01]  /*30740*/  IMAD.MOV.U32 R17, RZ, RZ, R4 ;  /* 0x000000ffff117224 */ /* 0x000fe200078e0004 */
[----:B------:R-:W2:Y:S01]  /*30750*/  LDL.LU R0, [R1+0x51d4] ;  /* 0x0051d40001007983 */ /* 0x000ea20000300800 */
[----:B------:R-:W3:Y:S02]  /*30760*/  LDL.LU R4, [R1+0x51d0] ;  /* 0x0051d00001047983 */ /* 0x000ee40000300800 */
[----:B------:R-:W2:Y:S02]  /*30770*/  LDL.LU R5, [R1+0x51cc] ;  /* 0x0051cc0001057983 */ /* 0x000ea40000300800 */
[----:B------:R-:W2:Y:S01]  /*30780*/  LDL.LU R6, [R1+0x51c8] ;  /* 0x0051c80001067983 */ /* 0x000ea20000300800 */
[----:B------:R-:W-:Y:S01]  /*30790*/  STL.64 [R1+0x5188], R18 ;  /* 0x0051881201007387 */ /* 0x000fe20000100a00 */
[----:B------:R0:W-:Y:S03]  /*307a0*/  STL.64 [R1+0x5180], R16 ;  /* 0x0051801001007387 */ /* 0x0001e60000100a00 */
[----:B0-----:R-:W2:Y:S01]  /*307b0*/  LDL.LU R16, [R1+0x60] ;  /* 0x0000600001107983 */ /* 0x001ea20000300800 */
[----:B-----5:R-:W-:Y:S01]  /*307c0*/  IMAD.MOV.U32 R18, RZ, RZ, R3 ;  /* 0x000000ffff127224 */ /* 0x020fe200078e0003 */
[----:B----4-:R-:W-:-:S02]  /*307d0*/  MOV R19, R7 ;  /* 0x0000000700137202 */ /* 0x010fc40000000f00 */
[----:B------:R-:W-:Y:S02]  /*307e0*/  MOV R17, R2 ;  /* 0x0000000200117202 */ /* 0x000fe40000000f00 */
[----:B------:R-:W4:Y:S01]  /*307f0*/  LDL.LU R2, [R1+0x51c4] ;  /* 0x0051c40001027983 */ /* 0x000f220000300800 */
[----:B------:R-:W5:Y:S02]  /*30800*/  LDL.LU R3, [R1+0x51c0] ;  /* 0x0051c00001037983 */ /* 0x000f640000300800 */
[----:B------:R-:W-:Y:S01]  /*30810*/  STL.64 [R1+0x51a8], R18 ;  /* 0x0051a81201007387 */ /* 0x000fe20000100a00 */
[----:B--2---:R-:W-:Y:S01]  /*30820*/  STL.64 [R1+0x51a0], R16 ;  /* 0x0051a01001007387 */ /* 0x004fe20000100a00 */
[----:B------:R-:W2:Y:S02]  /*30830*/  LDL.LU R12, [R1+0x120] ;  /* 0x00012000010c7983 */ /* 0x000ea40000300800 */
[----:B------:R-:W2:Y:S02]  /*30840*/  LDL.LU R13, [R1+0x124] ;  /* 0x00012400010d7983 */ /* 0x000ea40000300800 */
[----:B------:R-:W2:Y:S01]  /*30850*/  LDL.LU R14, [R1+0x128] ;  /* 0x00012800010e7983 */ /* 0x000ea20000300800 */
[----:B------:R-:W2:Y:S04]  /*30860*/  LDL.LU R15, [R1+0x12c] ;  /* 0x00012c00010f7983 */ /* 0x000ea80000300800 */
[----:B--2---:R-:W-:Y:S01]  /*30870*/  STL.64 [R1+0x5158], R14 ;  /* 0x0051580e01007387 */ /* 0x004fe20000100a00 */
[----:B------:R0:W-:Y:S03]  /*30880*/  STL.64 [R1+0x5150], R12 ;  /* 0x0051500c01007387 */ /* 0x0001e60000100a00 */
[----:B0-----:R-:W2:Y:S01]  /*30890*/  LDL.LU R12, [R1+0x130] ;  /* 0x00013000010c7983 */ /* 0x001ea20000300800 */
[----:B------:R-:W2:Y:S02]  /*308a0*/  LDL.LU R13, [R1+0x134] ;  /* 0x00013400010d7983 */ /* 0x000ea40000300800 */
[----:B------:R-:W2:Y:S02]  /*308b0*/  LDL.LU R14, [R1+0x138] ;  /* 0x00013800010e7983 */ /* 0x000ea40000300800 */
[----:B------:R-:W2:Y:S02]  /*308c0*/  LDL.LU R15, [R1+0x13c] ;  /* 0x00013c00010f7983 */ /* 0x000ea40000300800 */
        /* <DEDUP_REMOVED lines=12> */
[----:B------:R-:W-:Y:S01]  /*30990*/  IMAD.MOV.U32 R16, RZ, RZ, R6 ;  /* 0x000000ffff107224 */ /* 0x000fe200078e0006 */
[----:B------:R-:W-:Y:S01]  /*309a0*/  MOV R17, R5 ;  /* 0x0000000500117202 */ /* 0x000fe20000000f00 */
[----:B--2---:R-:W-:Y:S01]  /*309b0*/  STL.64 [R1+0x51b8], R14 ;  /* 0x0051b80e01007387 */ /* 0x004fe20000100a00 */
[----:B------:R0:W-:Y:S03]  /*309c0*/  STL.64 [R1+0x51b0], R12 ;  /* 0x0051b00c01007387 */ /* 0x0001e60000100a00 */
[----:B0-----:R-:W2:Y:S01]  /*309d0*/  LDL.LU R12, [R1+0x160] ;  /* 0x00016000010c7983 */ /* 0x001ea20000300800 */
[----:B------:R-:W2:Y:S02]  /*309e0*/  LDL.LU R13, [R1+0x164] ;  /* 0x00016400010d7983 */ /* 0x000ea40000300800 */
[----:B------:R-:W2:Y:S02]  /*309f0*/  LDL.LU R14, [R1+0x168] ;  /* 0x00016800010e7983 */ /* 0x000ea40000300800 */
[----:B------:R-:W2:Y:S02]  /*30a00*/  LDL.LU R15, [R1+0x16c] ;  /* 0x00016c00010f7983 */ /* 0x000ea40000300800 */
[----:B---3--:R-:W-:Y:S01]  /*30a10*/  IMAD.MOV.U32 R18, RZ, RZ, R4 ;  /* 0x000000ffff127224 */ /* 0x008fe200078e0004 */
[----:B------:R-:W-:Y:S01]  /*30a20*/  MOV R19, R0 ;  /* 0x0000000000137202 */ /* 0x000fe20000000f00 */
        /* <DEDUP_REMOVED lines=10> */
[----:B------:R-:W-:Y:S02]  /*30ad0*/  STL [R1+0x5004], R10 ;  /* 0x0050040a01007387 */ /* 0x000fe40000100800 */
[----:B------:R-:W-:Y:S01]  /*30ae0*/  STL [R1+0x5000], R11 ;  /* 0x0050000b01007387 */ /* 0x000fe20000100800 */
[-C--:B--2---:R-:W-:Y:S01]  /*30af0*/  HMMA.16816.F32 R16, R16, R8.reuse, R12 ;  /* 0x000000081010723c */ /* 0x084fe2000000180c */
[----:B------:R-:W2:Y:S01]  /*30b00*/  LDL.LU.64 R14, [R1+0x51b8] ;  /* 0x0051b800010e7983 */ /* 0x000ea20000300a00 */
[----:B------:R-:W2:Y:S11]  /*30b10*/  LDL.LU.64 R12, [R1+0x51b0] ;  /* 0x0051b000010c7983 */ /* 0x000eb60000300a00 */
[----:B------:R-:W-:Y:S10]  /*30b20*/  @!UPT UIADD3 URZ, URZ, URZ, URZ ;  /* 0x0000003f3f3ff290 */ /* 0x000ff4000fffe03f */
[----:B------:R-:W-:Y:S01]  /*30b30*/  STL.64 [R1+0x160], R16 ;  /* 0x0001601001007387 */ /* 0x000fe20000100a00 */
[----:B------:R0:W-:Y:S02]  /*30b40*/  STL [R1+0x168], R18 ;  /* 0x0001681201007387 */ /* 0x0001e40000100800 */
[----:B------:R-:W-:Y:S02]  /*30b50*/  IMAD.MOV.U32 R29, RZ, RZ, R19 ;  /* 0x000000ffff1d7224 */ /* 0x000fe400078e0013 */
[----:B0-----:R-:W2:Y:S01]  /*30b60*/  LDL.LU.64 R18, [R1+0x51a8] ;  /* 0x0051a80001127983 */ /* 0x001ea20000300a00 */
[----:B------:R-:W2:Y:S02]  /*30b70*/  LDL.LU.64 R16, [R1+0x51a0] ;  /* 0x0051a00001107983 */ /* 0x000ea40000300a00 */
[----:B------:R-:W-:Y:S01]  /*30b80*/  STL [R1+0x5008], R29 ;  /* 0x0050081d01007387 */ /* 0x000fe20000100800 */
[-C--:B--2---:R-:W-:Y:S01]  /*30b90*/  HMMA.16816.F32 R16, R16, R8.reuse, R12 ;  /* 0x000000081010723c */ /* 0x084fe2000000180c */
[----:B------:R-:W2:Y:S01]  /*30ba0*/  LDL.LU.64 R14, [R1+0x5198] ;  /* 0x00519800010e7983 */ /* 0x000ea20000300a00 */
[----:B------:R-:W2:Y:S11]  /*30bb0*/  LDL.LU.64 R12, [R1+0x5190] ;  /* 0x00519000010c7983 */ /* 0x000eb60000300a00 */
[----:B------:R-:W-:Y:S10]  /*30bc0*/  @!UPT UIADD3 URZ, URZ, URZ, URZ ;  /* 0x0000003f3f3ff290 */ /* 0x000ff4000fffe03f */
[----:B------:R0:W-:Y:S01]  /*30bd0*/  STL.64 [R1+0x150], R16 ;  /* 0x0001501001007387 */ /* 0x0001e20000100a00 */
[----:B------:R-:W-:Y:S01]  /*30be0*/  MOV R10, R18 ;  /* 0x00000012000a7202 */ /* 0x000fe20000000f00 */
[----:B------:R-:W-:Y:S02]  /*30bf0*/  IMAD.MOV.U32 R11, RZ, RZ, R19 ;  /* 0x000000ffff0b7224 */ /* 0x000fe400078e0013 */
[----:B------:R-:W2:Y:S04]  /*30c00*/  LDL.LU.64 R18, [R1+0x5188] ;  /* 0x0051880001127983 */ /* 0x000ea80000300a00 */
[----:B0-----:R-:W2:Y:S01]  /*30c10*/  LDL.LU.64 R16, [R1+0x5180] ;  /* 0x0051800001107983 */ /* 0x001ea20000300a00 */
[----:B------:R-:W-:Y:S02]  /*30c20*/  STL [R1+0x5010], R11 ;  /* 0x0050100b01007387 */ /* 0x000fe40000100800 */
[----:B------:R-:W-:Y:S01]  /*30c30*/  STL [R1+0x500c], R10 ;  /* 0x00500c0a01007387 */ /* 0x000fe20000100800 */
[-C--:B--2---:R-:W-:Y:S01]  /*30c40*/  HMMA.16816.F32 R16, R16, R8.reuse, R12 ;  /* 0x000000081010723c */ /* 0x084fe2000000180c */
[----:B------:R-:W2:Y:S01]  /*30c50*/  LDL.LU.64 R14, [R1+0x5178] ;  /* 0x00517800010e7983 */ /* 0x000ea20000300a00 */
[----:B------:R-:W2:Y:S11]  /*30c60*/  LDL.LU.64 R12, [R1+0x5170] ;  /* 0x00517000010c7983 */ /* 0x000eb60000300a00 */
[----:B------:R-:W-:Y:S10]  /*30c70*/  @!UPT UIADD3 URZ, URZ, URZ, URZ ;  /* 0x0000003f3f3ff290 */ /* 0x000ff4000fffe03f */
[----:B------:R-:W-:Y:S01]  /*30c80*/  STL.64 [R1+0x140], R16 ;  /* 0x0001401001007387 */ /* 0x000fe20000100a00 */
[----:B------:R0:W-:Y:S01]  /*30c90*/  STL [R1+0x148], R18 ;  /* 0x0001481201007387 */ /* 0x0001e20000100800 */
[----:B------:R-:W-:Y:S02]  /*30ca0*/  MOV R29, R19 ;  /* 0x00000013001d7202 */ /* 0x000fe40000000f00 */
[----:B0-----:R-:W2:Y:S01]  /*30cb0*/  LDL.LU.64 R18, [R1+0x5168] ;  /* 0x0051680001127983 */ /* 0x001ea20000300a00 */
[----:B------:R-:W2:Y:S02]  /*30cc0*/  LDL.LU.64 R16, [R1+0x5160] ;  /* 0x0051600001107983 */ /* 0x000ea40000300a00 */
[----:B------:R0:W-:Y:S02]  /*30cd0*/  STL [R1+0x5014], R29 ;  /* 0x0050141d01007387 */ /* 0x0001e40000100800 */
[----:B0-----:R-:W3:Y:S01]  /*30ce0*/  LDL R29, [R1+0x3a0] ;  /* 0x0003a000011d7983 */ /* 0x001ee20000100800 */
[-C--:B--2---:R-:W-:Y:S03]  /*30cf0*/  HMMA.16816.F32 R16, R16, R8.reuse, R12 ;  /* 0x000000081010723c */ /* 0x084fe6000000180c */
[----:B------:R-:W2:Y:S01]  /*30d00*/  LDL.LU.64 R14, [R1+0x5158] ;  /* 0x00515800010e7983 */ /* 0x000ea20000300a00 */
[----:B------:R-:W2:Y:S11]  /*30d10*/  LDL.LU.64 R12, [R1+0x5150] ;  /* 0x00515000010c7983 */ /* 0x000eb60000300a00 */
[----:B------:R-:W-:Y:S08]  /*30d20*/  @!UPT UIADD3 URZ, URZ, URZ, URZ ;  /* 0x0000003f3f3ff290 */ /* 0x000ff0000fffe03f */
[----:B------:R0:W-:Y:S01]  /*30d30*/  STL.64 [R1+0x130], R16 ;  /* 0x0001301001007387 */ /* 0x0001e20000100a00 */
[----:B------:R-:W-:Y:S01]  /*30d40*/  IMAD.MOV.U32 R11, RZ, RZ, R18 ;  /* 0x000000ffff0b7224 */ /* 0x000fe200078e0012 */
[----:B------:R-:W-:Y:S02]  /*30d50*/  MOV R10, R19 ;  /* 0x00000013000a7202 */ /* 0x000fe40000000f00 */
        /* <DEDUP_REMOVED lines=9> */
[----:B------:R0:W-:Y:S03]  /*30df0*/  STL.64 [R1+0x128], R18 ;  /* 0x0001281201007387 */ /* 0x0001e60000100a00 */
[----:B0-----:R-:W2:Y:S01]  /*30e00*/  LDL.LU.64 R18, [R1+0x5128] ;  /* 0x0051280001127983 */ /* 0x001ea20000300a00 */
[----:B------:R-:W2:Y:S02]  /*30e10*/  LDL.LU.64 R16, [R1+0x5120] ;  /* 0x0051200001107983 */ /* 0x000ea40000300a00 */
        /* <DEDUP_REMOVED lines=9> */
[----:B------:R-:W3:Y:S01]  /*30eb0*/  LDL.LU.64 R14, [R1+0x50f8] ;  /* 0x0050f800010e7983 */ /* 0x000ee20000300a00 */
[----:B------:R-:W3:Y:S11]  /*30ec0*/  LDL.LU.64 R12, [R1+0x50f0] ;  /* 0x0050f000010c7983 */ /* 0x000ef60000300a00 */
[----:B------:R-:W-:Y:S10]  /*30ed0*/  @!UPT UIADD3 URZ, URZ, URZ, URZ ;  /* 0x0000003f3f3ff290 */ /* 0x000ff4000fffe03f */
[----:B------:R-:W-:Y:S01]  /*30ee0*/  STL.64 [R1+0x100], R16 ;  /* 0x0001001001007387 */ /* 0x000fe20000100a00 */
[----:B------:R0:W-:Y:S03]  /*30ef0*/  STL.64 [R1+0x108], R18 ;  /* 0x0001081201007387 */ /* 0x0001e60000100a00 */
[----:B0-----:R-:W2:Y:S01]  /*30f00*/  LDL.LU.64 R18, [R1+0x50e8] ;  /* 0x0050e80001127983 */ /* 0x001ea20000300a00 */
[----:B------:R-:W2:Y:S01]  /*30f10*/  LDL.LU.64 R16, [R1+0x50e0] ;  /* 0x0050e00001107983 */ /* 0x000ea20000300a00 */
[-C--:B---3--:R-:W-:Y:S02]  /*30f20*/  HMMA.16816.F32 R12, R12, R8.reuse, R24 ;  /* 0x000000080c0c723c */ /* 0x088fe40000001818 */
[----:B------:R-:W3:Y:S01]  /*30f30*/  LDL.LU.64 R26, [R1+0x50d8] ;  /* 0x0050d800011a7983 */ /* 0x000ee20000300a00 */
[----:B------:R-:W3:Y:S11]  /*30f40*/  LDL.LU.64 R24, [R1+0x50d0] ;  /* 0x0050d00001187983 */ /* 0x000ef60000300a00 */
[----:B------:R-:W-:Y:S09]  /*30f50*/  @!UPT UIADD3 URZ, URZ, URZ, URZ ;  /* 0x0000003f3f3ff290 */ /* 0x000ff2000fffe03f */
[----:B------:R-:W-:Y:S01]  /*30f60*/  STL.64 [R1+0xf0], R12 ;  /* 0x0000f00c01007387 */ /* 0x000fe20000100a00 */
[----:B------:R0:W-:Y:S03]  /*30f70*/  STL.64 [R1+0xf8], R14 ;  /* 0x0000f80e01007387 */ /* 0x0001e60000100a00 */
[----:B0-----:R-:W2:Y:S01]  /*30f80*/  LDL.LU.64 R14, [R1+0x50c8] ;  /* 0x0050c800010e7983 */ /* 0x001ea20000300a00 */
        /* <DEDUP_REMOVED lines=8> */
[----:B------:R-:W2:Y:S01]  /*31010*/  LDL.LU.64 R18, [R1+0x50b8] ;  /* 0x0050b80001127983 */ /* 0x000ea20000300a00 */
[----:B------:R-:W2:Y:S02]  /*31020*/  LDL.LU.64 R16, [R1+0x50b0] ;  /* 0x0050b00001107983 */ /* 0x000ea40000300a00 */
[----:B--2---:R-:W-:Y:S11]  /*31030*/  HMMA.16816.F32 R20, R16, R8, R20 ;  /* 0x000000081014723c */ /* 0x004ff60000001814 */
[----:B------:R-:W-:Y:S11]  /*31040*/  @!UPT UIADD3 URZ, URZ, URZ, URZ ;  /* 0x0000003f3f3ff290 */ /* 0x000ff6000fffe03f */
[----:B------:R-:W-:Y:S02]  /*31050*/  @!UPT UIADD3 URZ, URZ, URZ, URZ ;  /* 0x0000003f3f3ff290 */ /* 0x000fe4000fffe03f */
[----:B------:R-:W-:Y:S02]  /*31060*/  MOV R18, R22 ;  /* 0x0000001600127202 */ /* 0x000fe40000000f00 */
[----:B------:R-:W-:Y:S01]  /*31070*/  MOV R15, R23 ;  /* 0x00000017000f7202 */ /* 0x000fe20000000f00 */
[----:B------:R-:W-:Y:S02]  /*31080*/  IMAD.MOV.U32 R19, RZ, RZ, R21 ;  /* 0x000000ffff137224 */ /* 0x000fe400078e0015 */
[----:B------:R-:W-:Y:S01]  /*31090*/  IMAD.MOV.U32 R11, RZ, RZ, R20 ;  /* 0x000000ffff0b7224 */ /* 0x000fe200078e0014 */
[----:B------:R-:W2:Y:S01]  /*310a0*/  LDL.LU.64 R22, [R1+0x50a8] ;  /* 0x0050a80001167983 */ /* 0x000ea20000300a00 */
[----:B------:R-:W2:Y:S02]  /*310b0*/  LDL.LU.64 R20, [R1+0x50a0] ;  /* 0x0050a00001147983 */ /* 0x000ea40000300a00 */
[----:B-----5:R-:W-:Y:S01]  /*310c0*/  IMAD.MOV.U32 R6, RZ, RZ, R3 ;  /* 0x000000ffff067224 */ /* 0x020fe200078e0003 */
[----:B----4-:R-:W-:-:S07]  /*310d0*/  MOV R7, R2 ;  /* 0x0000000200077202 */ /* 0x010fce0000000f00 */
[----:B--2---:R-:W-:Y:S01]  /*310e0*/  HMMA.16816.F32 R20, R20, R8, R4 ;  /* 0x000000081414723c */ /* 0x004fe20000001804 */
[----:B------:R-:W3:Y:S01]  /*310f0*/  LDL.LU.64 R6, [R1+0x5098] ;  /* 0x0050980001067983 */ /* 0x000ee20000300a00 */
[----:B------:R-:W3:Y:S11]  /*31100*/  LDL.LU.64 R4, [R1+0x5090] ;  /* 0x0050900001047983 */ /* 0x000ef60000300a00 */
[----:B------:R-:W-:Y:S11]  /*31110*/  @!UPT UIADD3 URZ, URZ, URZ, URZ ;  /* 0x0000003f3f3ff290 */ /* 0x000ff6000fffe03f */
[----:B------:R-:W-:Y:S01]  /*31120*/  IMAD.MOV.U32 R0, RZ, RZ, R23 ;  /* 0x000000ffff007224 */ /* 0x000fe200078e0017 */
[----:B------:R-:W-:Y:S01]  /*31130*/  MOV R2, R22 ;  /* 0x0000001600027202 */ /* 0x000fe20000000f00 */
[----:B------:R-:W-:Y:S01]  /*31140*/  IMAD.MOV.U32 R3, RZ, RZ, R21 ;  /* 0x000000ffff037224 */ /* 0x000fe200078e0015 */
[----:B------:R-:W-:Y:S02]  /*31150*/  STL [R1+0xc0], R20 ;  /* 0x0000c01401007387 */ /* 0x000fe40000100800 */
[----:B------:R0:W-:Y:S02]  /*31160*/  STL [R1+0x5028], R0 ;  /* 0x0050280001007387 */ /* 0x0001e40000100800 */
[----:B------:R1:W-:Y:S02]  /*31170*/  STL [R1+0x5024], R2 ;  /* 0x0050240201007387 */ /* 0x0003e40000100800 */
[----:B------:R-:W2:Y:S01]  /*31180*/  LDSM.16.MT88.4 R20, [R29+0x16000] ;  /* 0x016000001d14783b */ /* 0x000ea20000004200 */
[----:B------:R4:W-:Y:S01]  /*31190*/  STL [R1+0x5020], R3 ;  /* 0x0050200301007387 */ /* 0x0009e20000100800 */
[----:B0-----:R-:W-:-:S02]  /*311a0*/  MOV R0, R18 ;  /* 0x0000001200007202 */ /* 0x001fc40000000f00 */
[----:B-1----:R-:W-:Y:S01]  /*311b0*/  IMAD.MOV.U32 R2, RZ, RZ, R19 ;  /* 0x000000ffff027224 */ /* 0x002fe200078e0013 */
[----:B--2---:R-:W-:Y:S01]  /*311c0*/  MOV R17, R20 ;  /* 0x0000001400117202 */ /* 0x004fe20000000f00 */
[----:B------:R-:W-:Y:S01]  /*311d0*/  IMAD.MOV.U32 R16, RZ, RZ, R21 ;  /* 0x000000ffff107224 */ /* 0x000fe200078e0015 */
[----:B----4-:R-:W-:Y:S01]  /*311e0*/  MOV R3, R11 ;  /* 0x0000000b00037202 */ /* 0x010fe20000000f00 */
[----:B---3--:R-:W-:Y:S11]  /*311f0*/  HMMA.16816.F32 R4, R24, R8, R4 ;  /* 0x000000081804723c */ /* 0x008ff60000001804 */
[----:B------:R-:W-:Y:S11]  /*31200*/  @!UPT UIADD3 URZ, URZ, URZ, URZ ;  /* 0x0000003f3f3ff290 */ /* 0x000ff6000fffe03f */
[----:B------:R-:W-:Y:S01]  /*31210*/  @!UPT UIADD3 URZ, URZ, URZ, URZ ;  /* 0x0000003f3f3ff290 */ /* 0x000fe2000fffe03f */
[----:B------:R-:W-:Y:S01]  /*31220*/  STL.64 [R1+0x4e50], R6 ;  /* 0x004e500601007387 */ /* 0x000fe20000100a00 */
[----:B------:R-:W-:Y:S02]  /*31230*/  STL.64 [R1+0x4e48], R4 ;  /* 0x004e480401007387 */ /* 0x000fe40000100a00 */
[----:B------:R-:W0:Y:S01]  /*31240*/  LDSM.16.MT88.4 R4, [R29+0x16080] ;  /* 0x016080001d04783b */ /* 0x000e220000004200 */
[----:B------:R-:W-:Y:S02]  /*31250*/  MOV R8, R23 ;  /* 0x0000001700087202 */ /* 0x000fe40000000f00 */
[----:B------:R-:W-:-:S03]  /*31260*/  MOV R9, R22 ;  /* 0x0000001600097202 */ /* 0x000fc60000000f00 */
[----:B------:R-:W-:Y:S02]  /*31270*/  STL [R1+0x5038], R8 ;  /* 0x0050380801007387 */ /* 0x000fe40000100800 */
[----:B------:R-:W-:Y:S02]  /*31280*/  STL [R1+0x5034], R9 ;  /* 0x0050340901007387 */ /* 0x000fe40000100800 */
[----:B------:R-:W-:Y:S02]  /*31290*/  STL [R1+0x5030], R16 ;  /* 0x0050301001007387 */ /* 0x000fe40000100800 */
[----:B------:R-:W-:Y:S01]  /*312a0*/  STL [R1+0x502c], R17 ;  /* 0x00502c1101007387 */ /* 0x000fe20000100800 */
[----:B------:R-:W2:Y:S01]  /*312b0*/  LDL R28, [R1+0xe78] ;  /* 0x000e7800011c7983 */ /* 0x000ea20000100800 */
[----:B0-----:R-:W-:Y:S01]  /*312c0*/  IMAD.MOV.U32 R21, RZ, RZ, R4 ;  /* 0x000000ffff157224 */ /* 0x001fe200078e0004 */
[----:B------:R-:W-:Y:S02]  /*312d0*/  MOV R20, R5 ;  /* 0x0000000500147202 */ /* 0x000fe40000000f00 */
[----:B------:R-:W-:Y:S01]  /*312e0*/  MOV R19, R6 ;  /* 0x0000000600137202 */ /* 0x000fe20000000f00 */
[----:B------:R-:W-:-:S02]  /*312f0*/  IMAD.MOV.U32 R18, RZ, RZ, R7 ;  /* 0x000000ffff127224 */ /* 0x000fc400078e0007 */
[----:B------:R-:W0:Y:S04]  /*31300*/  LDSM.16.MT88.4 R4, [R29+0x16100] ;  /* 0x016100001d04783b */ /* 0x000e280000004200 */
[----:B------:R-:W-:Y:S01]  /*31310*/  STL [R1+0x5048], R18 ;  /* 0x0050481201007387 */ /* 0x000fe20000100800 */
[----:B0-----:R-:W-:Y:S02]  /*31320*/  MOV R25, R4 ;  /* 0x0000000400197202 */ /* 0x001fe40000000f00 */
[----:B------:R-:W-:Y:S01]  /*31330*/  MOV R24, R5 ;  /* 0x0000000500187202 */ /* 0x000fe20000000f00 */
[----:B------:R-:W-:Y:S01]  /*31340*/  IMAD.MOV.U32 R23, RZ, RZ, R6 ;  /* 0x000000ffff177224 */ /* 0x000fe200078e0006 */
[----:B------:R-:W-:Y:S02]  /*31350*/  MOV R22, R7 ;  /* 0x0000000700167202 */ /* 0x000fe40000000f00 */
[----:B------:R-:W0:Y:S04]  /*31360*/  LDSM.16.MT88.4 R4, [R29+0x16180] ;  /* 0x016180001d04783b */ /* 0x000e280000004200 */
[----:B------:R-:W-:Y:S01]  /*31370*/  STL [R1+0x5044], R19 ;  /* 0x0050441301007387 */ /* 0x000fe20000100800 */
[----:B------:R-:W-:Y:S02]  /*31380*/  STL [R1+0x5040], R20 ;  /* 0x0050401401007387 */ /* 0x000fe40000100800 */
[----:B------:R-:W-:Y:S02]  /*31390*/  STL [R1+0x503c], R21 ;  /* 0x00503c1501007387 */ /* 0x000fe40000100800 */
[----:B------:R-:W-:Y:S01]  /*313a0*/  STL [R1+0x505c], R22 ;  /* 0x00505c1601007387 */ /* 0x000fe20000100800 */
[----:B------:R-:W-:Y:S01]  /*313b0*/  STL [R1+0x5058], R23 ;  /* 0x0050581701007387 */ /* 0x000fe20000100800 */
[----:B------:R-:W-:Y:S02]  /*313c0*/  STL [R1+0x5054], R24 ;  /* 0x0050541801007387 */ /* 0x000fe40000100800 */
[----:B------:R-:W-:Y:S01]  /*313d0*/  STL [R1+0x504c], R25 ;  /* 0x00504c1901007387 */ /* 0x000fe20000100800 */
[----:B0-----:R-:W-:-:S02]  /*313e0*/  MOV R26, R7 ;  /* 0x00000007001a7202 */ /* 0x001fc40000000f00 */
[----:B------:R-:W-:Y:S01]  /*313f0*/  MOV R27, R6 ;  /* 0x00000006001b7202 */ /* 0x000fe20000000f00 */
[----:B------:R-:W-:Y:S01]  /*31400*/  IMAD.MOV.U32 R29, RZ, RZ, R5 ;  /* 0x000000ffff1d7224 */ /* 0x000fe200078e0005 */
[----:B------:R-:W-:Y:S02]  /*31410*/  MOV R11, R4 ;  /* 0x00000004000b7202 */ /* 0x000fe40000000f00 */
[----:B------:R-:W-:Y:S01]  /*31420*/  MOV R6, R0 ;  /* 0x0000000000067202 */ /* 0x000fe20000000f00 */
[----:B------:R-:W-:Y:S01]  /*31430*/  IMAD.MOV.U32 R7, RZ, RZ, R15 ;  /* 0x000000ffff077224 */ /* 0x000fe200078e000f */
[----:B------:R-:W-:Y:S01]  /*31440*/  STL [R1+0x506c], R26 ;  /* 0x00506c1a01007387 */ /* 0x000fe20000100800 */
[----:B------:R-:W-:Y:S02]  /*31450*/  STL [R1+0x5068], R27 ;  /* 0x0050681b01007387 */ /* 0x000fe40000100800 */
[----:B------:R-:W-:Y:S02]  /*31460*/  STL [R1+0x5064], R29 ;  /* 0x0050641d01007387 */ /* 0x000fe40000100800 */
[----:B------:R-:W-:Y:S02]  /*31470*/  STL [R1+0x5060], R11 ;  /* 0x0050600b01007387 */ /* 0x000fe40000100800 */
[----:B------:R-:W-:Y:S01]  /*31480*/  IMAD.MOV.U32 R4, RZ, RZ, R3 ;  /* 0x000000ffff047224 */ /* 0x000fe200078e0003 */
[----:B------:R-:W-:Y:S01]  /*31490*/  MOV R5, R2 ;  /* 0x0000000200057202 */ /* 0x000fe20000000f00 */
[----:B------:R0:W-:Y:S04]  /*314a0*/  STL.64 [R1+0x4e60], R6 ;  /* 0x004e600601007387 */ /* 0x0001e80000100a00 */
[----:B------:R-:W-:Y:S01]  /*314b0*/  STL.64 [R1+0x4e58], R4 ;  /* 0x004e580401007387 */ /* 0x000fe20000100a00 */
[----:B0-----:R-:W-:Y:S01]  /*314c0*/  IMAD.MOV.U32 R6, RZ, RZ, R12 ;  /* 0x000000ffff067224 */ /* 0x001fe200078e000c */
[----:B------:R-:W-:-:S05]  /*314d0*/  MOV R7, R10 ;  /* 0x0000000a00077202 */ /* 0x000fca0000000f00 */
[----:B------:R0:W-:Y:S04]  /*314e0*/  STL.64 [R1+0x4e70], R6 ;  /* 0x004e700601007387 */ /* 0x0001e80000100a00 */
[----:B0-----:R-:W3:Y:S01]  /*314f0*/  LDL R7, [R1+0xe74] ;  /* 0x000e740001077983 */ /* 0x001ee20000100800 */
[----:B------:R-:W-:Y:S02]  /*31500*/  MOV R4, R14 ;  /* 0x0000000e00047202 */ /* 0x000fe40000000f00 */
[----:B------:R-:W-:-:S05]  /*31510*/  MOV R5, R13 ;  /* 0x0000000d00057202 */ /* 0x000fca0000000f00 */
[----:B------:R-:W-:Y:S04]  /*31520*/  STL.64 [R1+0x4e68], R4 ;  /* 0x004e680401007387 */ /* 0x000fe80000100a00 */
[----:B--2---:R-:W0:Y:S04]  /*31530*/  LDSM.16.MT88.4 R8, [R28+0x16000] ;  /* 0x016000001c08783b */ /* 0x004e280000004200 */
[----:B------:R-:W1:Y:S04]  /*31540*/  LDSM.16.MT88.4 R12, [R28+0x16080] ;  /* 0x016080001c0c783b */ /* 0x000e680000004200 */
[----:B------:R-:W-:Y:S01]  /*31550*/  LDSM.16.MT88.4 R24, [R28+0x16180] ;  /* 0x016180001c18783b */ /* 0x000fe20000004200 */
[----:B0-----:R-:W-:Y:S01]  /*31560*/  MOV R0, R8 ;  /* 0x0000000800007202 */ /* 0x001fe20000000f00 */
[----:B------:R-:W-:-:S02]  /*31570*/  IMAD.MOV.U32 R2, RZ, RZ, R9 ;  /* 0x000000ffff027224 */ /* 0x000fc400078e0009 */
[----:B-1----:R-:W-:Y:S01]  /*31580*/  IMAD.MOV.U32 R8, RZ, RZ, R12 ;  /* 0x000000ffff087224 */ /* 0x002fe200078e000c */
[----:B------:R-:W-:Y:S02]  /*31590*/  MOV R9, R13 ;  /* 0x0000000d00097202 */ /* 0x000fe40000000f00 */
[----:B------:R-:W-:Y:S01]  /*315a0*/  MOV R16, R14 ;  /* 0x0000000e00107202 */ /* 0x000fe20000000f00 */
[----:B------:R-:W-:Y:S02]  /*315b0*/  IMAD.MOV.U32 R17, RZ, RZ, R15 ;  /* 0x000000ffff117224 */ /* 0x000fe400078e000f */
[----:B------:R-:W0:Y:S01]  /*315c0*/  LDSM.16.MT88.4 R12, [R28+0x16100] ;  /* 0x016100001c0c783b */ /* 0x000e220000004200 */
[----:B------:R-:W-:-:S05]  /*315d0*/  MOV R3, R10 ;  /* 0x0000000a00037202 */ /* 0x000fca0000000f00 */
[----:B------:R-:W-:Y:S01]  /*315e0*/  STL [R1+0x5078], R3 ;  /* 0x0050780301007387 */ /* 0x000fe20000100800 */
[----:B------:R-:W-:Y:S02]  /*315f0*/  STL [R1+0x5074], R2 ;  /* 0x0050740201007387 */ /* 0x000fe40000100800 */
[----:B------:R-:W-:Y:S01]  /*31600*/  STL [R1+0x5070], R0 ;  /* 0x0050700001007387 */ /* 0x000fe20000100800 */
[----:B0-----:R-:W-:Y:S02]  /*31610*/  MOV R18, R12 ;  /* 0x0000000c00127202 */ /* 0x001fe40000000f00 */
[----:B------:R-:W-:-:S05]  /*31620*/  MOV R19, R13 ;  /* 0x0000000d00137202 */ /* 0x000fca0000000f00 */
[----:B------:R-:W-:Y:S01]  /*31630*/  STL.64 [R1+0x5088], R18 ;  /* 0x0050881201007387 */ /* 0x000fe20000100a00 */
[----:B------:R-:W-:Y:S02]  /*31640*/  STL.64 [R1+0x5080], R16 ;  /* 0x0050801001007387 */ /* 0x000fe40000100a00 */
[----:B------:R-:W-:Y:S01]  /*31650*/  IMAD.MOV.U32 R20, RZ, RZ, R14 ;  /* 0x000000ffff147224 */ /* 0x000fe200078e000e */
[----:B------:R-:W-:Y:S01]  /*31660*/  MOV R21, R15 ;  /* 0x0000000f00157202 */ /* 0x000fe20000000f00 */
[----:B------:R-:W-:Y:S02]  /*31670*/  MOV R15, R24 ;  /* 0x00000018000f7202 */ /* 0x000fe40000000f00 */
[----:B------:R-:W-:Y:S01]  /*31680*/  IMAD.MOV.U32 R14, RZ, RZ, R25 ;  /* 0x000000ffff0e7224 */ /* 0x000fe200078e0019 */
[----:B---3--:R-:W0:Y:S02]  /*31690*/  LDSM.16.MT88.4 R16, [R7+0x16000] ;  /* 0x016000000710783b */ /* 0x008e240000004200 */
[----:B0-----:R-:W-:Y:S01]  /*316a0*/  IMAD.MOV.U32 R23, RZ, RZ, R16 ;  /* 0x000000ffff177224 */ /* 0x001fe200078e0010 */
[----:B------:R-:W-:-:S02]  /*316b0*/  MOV R24, R17 ;  /* 0x0000001100187202 */ /* 0x000fc40000000f00 */
[----:B------:R-:W-:Y:S01]  /*316c0*/  MOV R28, R18 ;  /* 0x00000012001c7202 */ /* 0x000fe20000000f00 */
[----:B------:R-:W-:Y:S02]  /*316d0*/  IMAD.MOV.U32 R25, RZ, RZ, R19 ;  /* 0x000000ffff197224 */ /* 0x000fe400078e0013 */
[----:B------:R-:W0:Y:S01]  /*316e0*/  LDSM.16.MT88.4 R16, [R7+0x16080] ;  /* 0x016080000710783b */ /* 0x000e220000004200 */
[----:B------:R-:W-:Y:S02]  /*316f0*/  MOV R10, R11 ;  /* 0x0000000b000a7202 */ /* 0x000fe40000000f00 */
[----:B------:R-:W-:Y:S02]  /*31700*/  MOV R12, R27 ;  /* 0x0000001b000c7202 */ /* 0x000fe40000000f00 */
[----:B0-----:R-:W-:Y:S02]  /*31710*/  MOV R27, R16 ;  /* 0x00000010001b7202 */ /* 0x001fe40000000f00 */
[----:B------:R-:W-:Y:S01]  /*31720*/  MOV R29, R17 ;  /* 0x00000011001d7202 */ /* 0x000fe20000000f00 */
[----:B------:R-:W-:Y:S01]  /*31730*/  IMAD.MOV.U32 R11, RZ, RZ, R18 ;  /* 0x000000ffff0b7224 */ /* 0x000fe200078e0012 */
[----:B------:R-:W-:-:S02]  /*31740*/  MOV R22, R19 ;  /* 0x0000001300167202 */ /* 0x000fc40000000f00 */
[----:B------:R-:W0:Y:S02]  /*31750*/  LDSM.16.MT88.4 R16, [R7+0x16100] ;  /* 0x016100000710783b */ /* 0x000e240000004200 */
[----:B------:R-:W1:Y:S01]  /*31760*/  LDSM.16.MT88.4 R4, [R7+0x16180] ;  /* 0x016180000704783b */ /* 0x000e620000004200 */
[----:B------:R-:W-:Y:S02]  /*31770*/  MOV R13, R26 ;  /* 0x0000001a000d7202 */ /* 0x000fe40000000f00 */
[----:B0-----:R-:W-:Y:S02]  /*31780*/  MOV R3, R16 ;  /* 0x0000001000037202 */ /* 0x001fe40000000f00 */
[----:B------:R-:W-:Y:S02]  /*31790*/  MOV R0, R18 ;  /* 0x0000001200007202 */ /* 0x000fe40000000f00 */
[----:B------:R-:W-:Y:S01]  /*317a0*/  MOV R26, R19 ;  /* 0x00000013001a7202 */ /* 0x000fe20000000f00 */
[----:B------:R-:W-:Y:S01]  /*317b0*/  IMAD.MOV.U32 R2, RZ, RZ, R17 ;  /* 0x000000ffff027224 */ /* 0x000fe200078e0011 */
[----:B------:R-:W2:Y:S01]  /*317c0*/  LDL.LU.64 R18, [R1+0x5088] ;  /* 0x0050880001127983 */ /* 0x000ea20000300a00 */
[----:B------:R-:W3:Y:S02]  /*317d0*/  LDL.LU.64 R16, [R1+0x5080] ;  /* 0x0050800001107983 */ /* 0x000ee40000300a00 */
[----:B-1----:R0:W-:Y:S02]  /*317e0*/  STL.64 [R1+0x4e90], R6 ;  /* 0x004e900601007387 */ /* 0x0021e40000100a00 */
[----:B------:R1:W-:Y:S01]  /*317f0*/  STL.64 [R1+0x4e88], R4 ;  /* 0x004e880401007387 */ /* 0x0003e20000100a00 */
[----:B0-----:R-:W-:Y:S01]  /*31800*/  MOV R6, R0 ;  /* 0x0000000000067202 */ /* 0x001fe20000000f00 */
[----:B-1----:R-:W-:-:S02]  /*31810*/  IMAD.MOV.U32 R4, RZ, RZ, R3 ;  /* 0x000000ffff047224 */ /* 0x002fc400078e0003 */
[----:B------:R-:W-:Y:S01]  /*31820*/  IMAD.MOV.U32 R7, RZ, RZ, R26 ;  /* 0x000000ffff077224 */ /* 0x000fe200078e001a */
[----:B------:R-:W4:Y:S01]  /*31830*/  LDL.LU R3, [R1+0x5078] ;  /* 0x0050780001037983 */ /* 0x000f220000300800 */
[----:B------:R-:W-:Y:S02]  /*31840*/  MOV R5, R2 ;  /* 0x0000000200057202 */ /* 0x000fe40000000f00 */
[----:B------:R-:W5:Y:S02]  /*31850*/  LDL.LU R2, [R1+0x5074] ;  /* 0x0050740001027983 */ /* 0x000f640000300800 */
[----:B------:R-:W2:Y:S01]  /*31860*/  LDL.LU R0, [R1+0x5070] ;  /* 0x0050700001007983 */ /* 0x000ea20000300800 */
[----:B------:R-:W2:Y:S01]  /*31870*/  LDL.LU R26, [R1+0x506c] ;  /* 0x00506c00011a7983 */ /* 0x000ea20000300800 */
[----:B------:R0:W-:Y:S02]  /*31880*/  STL.64 [R1+0x4eb0], R6 ;  /* 0x004eb00601007387 */ /* 0x0001e40000100a00 */
[----:B------:R1:W-:Y:S02]  /*31890*/  STL.64 [R1+0x4ea8], R4 ;  /* 0x004ea80401007387 */ /* 0x0003e40000100a00 */
[----:B0-----:R-:W-:Y:S01]  /*318a0*/  IMAD.MOV.U32 R6, RZ, RZ, R11 ;  /* 0x000000ffff067224 */ /* 0x001fe200078e000b */
[----:B-1----:R-:W-:-:S02]  /*318b0*/  MOV R4, R27 ;  /* 0x0000001b00047202 */ /* 0x002fc40000000f00 */
[----:B------:R-:W-:Y:S01]  /*318c0*/  MOV R7, R22 ;  /* 0x0000001600077202 */ /* 0x000fe20000000f00 */
[----:B------:R-:W2:Y:S01]  /*318d0*/  LDL.LU R27, [R1+0x5068] ;  /* 0x00506800011b7983 */ /* 0x000ea20000300800 */
[----:B------:R-:W-:Y:S02]  /*318e0*/  MOV R5, R29 ;  /* 0x0000001d00057202 */ /* 0x000fe40000000f00 */
[----:B------:R-:W2:Y:S02]  /*318f0*/  LDL.LU R29, [R1+0x5064] ;  /* 0x00506400011d7983 */ /* 0x000ea40000300800 */
[----:B------:R-:W2:Y:S01]  /*31900*/  LDL.LU R11, [R1+0x5060] ;  /* 0x00506000010b7983 */ /* 0x000ea20000300800 */
[----:B------:R-:W2:Y:S01]  /*31910*/  LDL.LU R22, [R1+0x505c] ;  /* 0x00505c0001167983 */ /* 0x000ea20000300800 */
[----:B------:R-:W-:Y:S02]  /*31920*/  STL.64 [R1+0x4ed0], R6 ;  /* 0x004ed00601007387 */ /* 0x000fe40000100a00 */
[----:B------:R0:W-:Y:S02]  /*31930*/  STL.64 [R1+0x4ec8], R4 ;  /* 0x004ec80401007387 */ /* 0x0001e40000100a00 */
[----:B0-----:R-:W-:Y:S01]  /*31940*/  MOV R4, R23 ;  /* 0x0000001700047202 */ /* 0x001fe20000000f00 */
[----:B------:R-:W-:Y:S01]  /*31950*/  IMAD.MOV.U32 R5, RZ, RZ, R24 ;  /* 0x000000ffff057224 */ /* 0x000fe200078e0018 */
[----:B------:R-:W2:Y:S01]  /*31960*/  LDL.LU R23, [R1+0x5058] ;  /* 0x0050580001177983 */ /* 0x000ea20000300800 */
[----:B------:R-:W2:Y:S01]  /*31970*/  LDL.LU R24, [R1+0x5054] ;  /* 0x0050540001187983 */ /* 0x000ea20000300800 */
[----:B------:R-:W-:-:S02]  /*31980*/  MOV R6, R28 ;  /* 0x0000001c00067202 */ /* 0x000fc40000000f00 */
[----:B------:R-:W2:Y:S01]  /*31990*/  LDL.LU R28, [R1+0x5050] ;  /* 0x00505000011c7983 */ /* 0x000ea20000300800 */
[----:B------:R-:W-:Y:S02]  /*319a0*/  MOV R7, R25 ;  /* 0x0000001900077202 */ /* 0x000fe40000000f00 */
[----:B------:R-:W3:Y:S03]  /*319b0*/  LDL.LU R25, [R1+0x504c] ;  /* 0x00504c0001197983 */ /* 0x000ee60000300800 */
[----:B------:R0:W-:Y:S01]  /*319c0*/  STL.64 [R1+0x4ef0], R6 ;  /* 0x004ef00601007387 */ /* 0x0001e20000100a00 */
[----:B------:R1:W-:Y:S01]  /*319d0*/  STL.64 [R1+0x4ee8], R4 ;  /* 0x004ee80401007387 */ /* 0x0003e20000100a00 */
[----:B0-----:R-:W-:Y:S01]  /*319e0*/  MOV R6, R13 ;  /* 0x0000000d00067202 */ /* 0x001fe20000000f00 */
[----:B-1----:R-:W-:Y:S01]  /*319f0*/  IMAD.MOV.U32 R4, RZ, RZ, R15 ;  /* 0x000000ffff047224 */ /* 0x002fe200078e000f */
[----:B------:R-:W-:Y:S01]  /*31a00*/  MOV R5, R14 ;  /* 0x0000000e00057202 */ /* 0x000fe20000000f00 */
[----:B------:R-:W-:-:S05]  /*31a10*/  IMAD.MOV.U32 R7, RZ, RZ, R12 ;  /* 0x000000ffff077224 */ /* 0x000fca00078e000c */
[----:B------:R-:W-:Y:S01]  /*31a20*/  STL.64 [R1+0x4f10], R6 ;  /* 0x004f100601007387 */ /* 0x000fe20000100a00 */
[----:B------:R-:W-:Y:S03]  /*31a30*/  STL.64 [R1+0x4f08], R4 ;  /* 0x004f080401007387 */ /* 0x000fe60000100a00 */
[----:B--2---:R-:W0:Y:S04]  /*31a40*/  LDSM.16.MT88.4 R12, [R28+0x16000] ;  /* 0x016000001c0c783b */ /* 0x004e280000004200 */
[----:B0-----:R-:W-:Y:S01]  /*31a50*/  STL.64 [R1+0x4e80], R14 ;  /* 0x004e800e01007387 */ /* 0x001fe20000100a00 */
[----:B------:R0:W-:Y:S03]  /*31a60*/  STL.64 [R1+0x4e78], R12 ;  /* 0x004e780c01007387 */ /* 0x0001e60000100a00 */
[----:B0-----:R-:W2:Y:S01]  /*31a70*/  LDL.LU R12, [R1+0xf0] ;  /* 0x0000f000010c7983 */ /* 0x001ea20000300800 */
[----:B------:R-:W2:Y:S02]  /*31a80*/  LDL.LU R13, [R1+0xf4] ;  /* 0x0000f400010d7983 */ /* 0x000ea40000300800 */
[----:B------:R-:W2:Y:S02]  /*31a90*/  LDL.LU R14, [R1+0xf8] ;  /* 0x0000f800010e7983 */ /* 0x000ea40000300800 */
[----:B------:R-:W2:Y:S01]  /*31aa0*/  LDL.LU R15, [R1+0xfc] ;  /* 0x0000fc00010f7983 */ /* 0x000ea20000300800 */
[----:B------:R-:W-:Y:S01]  /*31ab0*/  MOV R4, R18 ;  /* 0x0000001200047202 */ /* 0x000fe20000000f00 */
[----:B------:R-:W-:Y:S01]  /*31ac0*/  IMAD.MOV.U32 R6, RZ, RZ, R20 ;  /* 0x000000ffff067224 */ /* 0x000fe200078e0014 */
[----:B------:R-:W-:Y:S01]  /*31ad0*/  MOV R7, R21 ;  /* 0x0000001500077202 */ /* 0x000fe20000000f00 */
[----:B------:R-:W3:Y:S01]  /*31ae0*/  LDL.LU R18, [R1+0x5048] ;  /* 0x0050480001127983 */ /* 0x000ee20000300800 */
[----:B------:R-:W-:-:S02]  /*31af0*/  MOV R5, R19 ;  /* 0x0000001300057202 */ /* 0x000fc40000000f00 */
[----:B------:R-:W3:Y:S02]  /*31b00*/  LDL.LU R19, [R1+0x5044] ;  /* 0x0050440001137983 */ /* 0x000ee40000300800 */
[----:B------:R-:W3:Y:S01]  /*31b10*/  LDL.LU R20, [R1+0x5040] ;  /* 0x0050400001147983 */ /* 0x000ee20000300800 */
[----:B------:R-:W3:Y:S01]  /*31b20*/  LDL.LU R21, [R1+0x503c] ;  /* 0x00503c0001157983 */ /* 0x000ee20000300800 */
[----:B------:R-:W-:Y:S02]  /*31b30*/  STL.64 [R1+0x4f30], R6 ;  /* 0x004f300601007387 */ /* 0x000fe40000100a00 */
[----:B------:R-:W-:Y:S01]  /*31b40*/  STL.64 [R1+0x4f28], R4 ;  /* 0x004f280401007387 */ /* 0x000fe20000100a00 */
[----:B--2---:R-:W-:Y:S01]  /*31b50*/  STL.64 [R1+0x4ea0], R14 ;  /* 0x004ea00e01007387 */ /* 0x004fe20000100a00 */
[----:B------:R0:W-:Y:S03]  /*31b60*/  STL.64 [R1+0x4e98], R12 ;  /* 0x004e980c01007387 */ /* 0x0001e60000100a00 */
[----:B0-----:R-:W2:Y:S01]  /*31b70*/  LDL.LU R12, [R1+0x100] ;  /* 0x00010000010c7983 */ /* 0x001ea20000300800 */
[----:B------:R-:W2:Y:S02]  /*31b80*/  LDL.LU R13, [R1+0x104] ;  /* 0x00010400010d7983 */ /* 0x000ea40000300800 */
[----:B------:R-:W2:Y:S02]  /*31b90*/  LDL.LU R14, [R1+0x108] ;  /* 0x00010800010e7983 */ /* 0x000ea40000300800 */
[----:B------:R-:W2:Y:S01]  /*31ba0*/  LDL.LU R15, [R1+0x10c] ;  /* 0x00010c00010f7983 */ /* 0x000ea20000300800 */
[----:B------:R-:W-:-:S02]  /*31bb0*/  MOV R4, R8 ;  /* 0x0000000800047202 */ /* 0x000fc40000000f00 */
[----:B---3--:R-:W-:Y:S02]  /*31bc0*/  MOV R6, R16 ;  /* 0x0000001000067202 */ /* 0x008fe40000000f00 */
[----:B------:R-:W-:Y:S01]  /*31bd0*/  MOV R7, R17 ;  /* 0x0000001100077202 */ /* 0x000fe20000000f00 */
[----:B------:R-:W3:Y:S01]  /*31be0*/  LDL.LU R8, [R1+0x5038] ;  /* 0x0050380001087983 */ /* 0x000ee20000300800 */
[----:B------:R-:W-:Y:S02]  /*31bf0*/  IMAD.MOV.U32 R5, RZ, RZ, R9 ;  /* 0x000000ffff057224 */ /* 0x000fe400078e0009 */
        /* <DEDUP_REMOVED lines=10> */
[----:B------:R-:W2:Y:S02]  /*31ca0*/  LDL.LU R15, [R1+0x11c] ;  /* 0x00011c00010f7983 */ /* 0x000ea40000300800 */
[----:B------:R-:W-:Y:S01]  /*31cb0*/  IMAD.MOV.U32 R4, RZ, RZ, R0 ;  /* 0x000000ffff047224 */ /* 0x000fe200078e0000 */
[----:B----4-:R-:W-:Y:S01]  /*31cc0*/  MOV R6, R3 ;  /* 0x0000000300067202 */ /* 0x010fe20000000f00 */
[----:B------:R-:W-:Y:S01]  /*31cd0*/  IMAD.MOV.U32 R7, RZ, RZ, R10 ;  /* 0x000000ffff077224 */ /* 0x000fe200078e000a */
[----:B------:R-:W4:Y:S01]  /*31ce0*/  LDL.LU R0, [R1+0x5028] ;  /* 0x0050280001007983 */ /* 0x000f220000300800 */
[----:B-----5:R-:W-:-:S02]  /*31cf0*/  MOV R5, R2 ;  /* 0x0000000200057202 */ /* 0x020fc40000000f00 */
[----:B------:R-:W5:Y:S02]  /*31d00*/  LDL.LU R2, [R1+0x5024] ;  /* 0x0050240001027983 */ /* 0x000f640000300800 */
        /* <DEDUP_REMOVED lines=11> */
[----:B------:R-:W-:-:S02]  /*31dc0*/  MOV R7, R26 ;  /* 0x0000001a00077202 */ /* 0x000fc40000000f00 */
[----:B------:R-:W-:Y:S02]  /*31dd0*/  MOV R4, R11 ;  /* 0x0000000b00047202 */ /* 0x000fe40000000f00 */
[----:B------:R-:W-:Y:S01]  /*31de0*/  MOV R5, R29 ;  /* 0x0000001d00057202 */ /* 0x000fe20000000f00 */
[----:B------:R-:W3:Y:S01]  /*31df0*/  LDL.LU R11, [R1+0x5018] ;  /* 0x00501800010b7983 */ /* 0x000ee20000300800 */
[----:B------:R-:W3:Y:S02]  /*31e00*/  LDL.LU R29, [R1+0x5014] ;  /* 0x00501400011d7983 */ /* 0x000ee40000300800 */
[----:B------:R0:W-:Y:S01]  /*31e10*/  STL.64 [R1+0x4f90], R6 ;  /* 0x004f900601007387 */ /* 0x0001e20000100a00 */
[----:B------:R1:W-:Y:S01]  /*31e20*/  STL.64 [R1+0x4f88], R4 ;  /* 0x004f880401007387 */ /* 0x0003e20000100a00 */
[----:B0-----:R-:W-:Y:S02]  /*31e30*/  MOV R6, R23 ;  /* 0x0000001700067202 */ /* 0x001fe40000000f00 */
[----:B------:R-:W-:-:S02]  /*31e40*/  MOV R7, R22 ;  /* 0x0000001600077202 */ /* 0x000fc40000000f00 */
[----:B-1----:R-:W-:Y:S01]  /*31e50*/  MOV R4, R25 ;  /* 0x0000001900047202 */ /* 0x002fe20000000f00 */
[----:B------:R-:W-:Y:S02]  /*31e60*/  IMAD.MOV.U32 R5, RZ, RZ, R24 ;  /* 0x000000ffff057224 */ /* 0x000fe400078e0018 */
[----:B------:R-:W-:Y:S04]  /*31e70*/  LDSM.16.MT88.4 R24, [R28+0x16180] ;  /* 0x016180001c18783b */ /* 0x000fe80000004200 */
[----:B------:R-:W-:Y:S01]  /*31e80*/  STL.64 [R1+0x4fb0], R6 ;  /* 0x004fb00601007387 */ /* 0x000fe20000100a00 */
[----:B------:R-:W-:Y:S03]  /*31e90*/  STL.64 [R1+0x4fa8], R4 ;  /* 0x004fa80401007387 */ /* 0x000fe60000100a00 */
[----:B--2---:R-:W-:Y:S01]  /*31ea0*/  STL.64 [R1+0x4f00], R14 ;  /* 0x004f000e01007387 */ /* 0x004fe20000100a00 */
[----:B------:R0:W-:Y:S03]  /*31eb0*/  STL.64 [R1+0x4ef8], R12 ;  /* 0x004ef80c01007387 */ /* 0x0001e60000100a00 */
[----:B0-----:R-:W2:Y:S01]  /*31ec0*/  LDL.LU R12, [R1+0x130] ;  /* 0x00013000010c7983 */ /* 0x001ea20000300800 */
[----:B------:R-:W2:Y:S01]  /*31ed0*/  LDL.LU R13, [R1+0x134] ;  /* 0x00013400010d7983 */ /* 0x000ea20000300800 */
[----:B------:R-:W-:-:S02]  /*31ee0*/  MOV R6, R19 ;  /* 0x0000001300067202 */ /* 0x000fc40000000f00 */
[----:B------:R-:W-:Y:S02]  /*31ef0*/  MOV R7, R18 ;  /* 0x0000001200077202 */ /* 0x000fe40000000f00 */
[----:B------:R-:W-:Y:S01]  /*31f00*/  MOV R4, R21 ;  /* 0x0000001500047202 */ /* 0x000fe20000000f00 */
[----:B------:R-:W-:Y:S02]  /*31f10*/  IMAD.MOV.U32 R5, RZ, RZ, R20 ;  /* 0x000000ffff057224 */ /* 0x000fe400078e0014 */
[----:B---3--:R-:W-:Y:S01]  /*31f20*/  IMAD.MOV.U32 R14, RZ, RZ, R11 ;  /* 0x000000ffff0e7224 */ /* 0x008fe200078e000b */
[----:B------:R-:W-:Y:S01]  /*31f30*/  MOV R15, R10 ;  /* 0x0000000a000f7202 */ /* 0x000fe20000000f00 */
[----:B------:R-:W3:Y:S01]  /*31f40*/  LDL.LU R11, [R1+0x5010] ;  /* 0x00501000010b7983 */ /* 0x000ee20000300800 */
[----:B------:R-:W3:Y:S02]  /*31f50*/  LDL.LU R10, [R1+0x500c] ;  /* 0x00500c00010a7983 */ /* 0x000ee40000300800 */
[----:B------:R-:W-:Y:S02]  /*31f60*/  STL.64 [R1+0x4fd0], R6 ;  /* 0x004fd00601007387 */ /* 0x000fe40000100a00 */
[----:B------:R-:W-:Y:S01]  /*31f70*/  STL.64 [R1+0x4fc8], R4 ;  /* 0x004fc80401007387 */ /* 0x000fe20000100a00 */
[----:B------:R-:W-:Y:S04]  /*31f80*/  STL.64 [R1+0x4f20], R14 ;  /* 0x004f200e01007387 */ /* 0x000fe80000100a00 */
[----:B------:R-:W-:Y:S04]  /*31f90*/  LDSM.16.MT88.4 R20, [R28+0x16100] ;  /* 0x016100001c14783b */ /* 0x000fe80000004200 */
[----:B--2---:R0:W-:Y:S04]  /*31fa0*/  STL.64 [R1+0x4f18], R12 ;  /* 0x004f180c01007387 */ /* 0x0041e80000100a00 */
[----:B0-----:R-:W2:Y:S01]  /*31fb0*/  LDL.LU R12, [R1+0x140] ;  /* 0x00014000010c7983 */ /* 0x001ea20000300800 */
[----:B------:R-:W2:Y:S02]  /*31fc0*/  LDL.LU R13, [R1+0x144] ;  /* 0x00014400010d7983 */ /* 0x000ea40000300800 */
[----:B------:R-:W2:Y:S02]  /*31fd0*/  LDL.LU R14, [R1+0x148] ;  /* 0x00014800010e7983 */ /* 0x000ea40000300800 */
[----:B------:R-:W-:-:S02]  /*31fe0*/  IMAD.MOV.U32 R15, RZ, RZ, R29 ;  /* 0x000000ffff0f7224 */ /* 0x000fc400078e001d */
[----:B------:R-:W3:Y:S04]  /*31ff0*/  LDL.LU R29, [R1+0x5008] ;  /* 0x00500800011d7983 */ /* 0x000ee80000300800 */
[----:B--2---:R-:W-:Y:S01]  /*32000*/  STL.64 [R1+0x4f40], R14 ;  /* 0x004f400e01007387 */ /* 0x004fe20000100a00 */
[----:B------:R0:W-:Y:S03]  /*32010*/  STL.64 [R1+0x4f38], R12 ;  /* 0x004f380c01007387 */ /* 0x0001e60000100a00 */
[----:B0-----:R-:W2:Y:S01]  /*32020*/  LDL.LU R12, [R1+0x150] ;  /* 0x00015000010c7983 */ /* 0x001ea20000300800 */
[----:B------:R-:W2:Y:S01]  /*32030*/  LDL.LU R13, [R1+0x154] ;  /* 0x00015400010d7983 */ /* 0x000ea20000300800 */
[----:B---3--:R-:W-:Y:S01]  /*32040*/  MOV R14, R10 ;  /* 0x0000000a000e7202 */ /* 0x008fe20000000f00 */
[----:B------:R-:W-:Y:S01]  /*32050*/  IMAD.MOV.U32 R15, RZ, RZ, R11 ;  /* 0x000000ffff0f7224 */ /* 0x000fe200078e000b */
[----:B------:R-:W3:Y:S01]  /*32060*/  LDL.LU R10, [R1+0x5004] ;  /* 0x00500400010a7983 */ /* 0x000ee20000300800 */
[----:B------:R-:W3:Y:S03]  /*32070*/  LDL.LU R11, [R1+0x5000] ;  /* 0x00500000010b7983 */ /* 0x000ee60000300800 */
[----:B------:R-:W-:Y:S04]  /*32080*/  STL.64 [R1+0x4f60], R14 ;  /* 0x004f600e01007387 */ /* 0x000fe80000100a00 */
[----:B--2---:R0:W-:Y:S04]  /*32090*/  STL.64 [R1+0x4f58], R12 ;  /* 0x004f580c01007387 */ /* 0x0041e80000100a00 */
[----:B0-----:R-:W2:Y:S01]  /*320a0*/  LDL.LU R12, [R1+0x160] ;  /* 0x00016000010c7983 */ /* 0x001ea20000300800 */
[----:B------:R-:W2:Y:S02]  /*320b0*/  LDL.LU R13, [R1+0x164] ;  /* 0x00016400010d7983 */ /* 0x000ea40000300800 */
[----:B------:R-:W2:Y:S01]  /*320c0*/  LDL.LU R14, [R1+0x168] ;  /* 0x00016800010e7983 */ /* 0x000ea20000300800 */
[----:B------:R-:W-:-:S02]  /*320d0*/  MOV R15, R29 ;  /* 0x0000001d000f7202 */ /* 0x000fc40000000f00 */
        /* <DEDUP_REMOVED lines=26> */
[----:B0-----:R-:W3:Y:S01]  /*32280*/  LDL.LU R12, [R1+0x1a0] ;  /* 0x0001a000010c7983 */ /* 0x001ee20000300800 */
[----:B------:R-:W3:Y:S02]  /*32290*/  LDL.LU R13, [R1+0x1a4] ;  /* 0x0001a400010d7983 */ /* 0x000ee40000300800 */
[----:B------:R-:W3:Y:S01]  /*322a0*/  LDL.LU R14, [R1+0x1a8] ;  /* 0x0001a800010e7983 */ /* 0x000ee20000300800 */
[----:B------:R-:W-:-:S02]  /*322b0*/  MOV R4, R17 ;  /* 0x0000001100047202 */ /* 0x000fc40000000f00 */
[----:B------:R-:W-:Y:S01]  /*322c0*/  MOV R5, R16 ;  /* 0x0000001000057202 */ /* 0x000fe20000000f00 */
[----:B------:R-:W-:Y:S01]  /*322d0*/  IMAD.MOV.U32 R6, RZ, RZ, R9 ;  /* 0x000000ffff067224 */ /* 0x000fe200078e0009 */
[----:B------:R-:W-:Y:S02]  /*322e0*/  MOV R7, R8 ;  /* 0x0000000800077202 */ /* 0x000fe40000000f00 */
[----:B------:R-:W-:Y:S01]  /*322f0*/  MOV R15, R29 ;  /* 0x0000001d000f7202 */ /* 0x000fe20000000f00 */
[----:B------:R-:W0:Y:S06]  /*32300*/  LDSM.16.MT88.4 R16, [R28+0x16080] ;  /* 0x016080001c10783b */ /* 0x000e2c0000004200 */
[-C--:B---3--:R-:W-:Y:S01]  /*32310*/  HMMA.16816.F32 R4, R4, R10.reuse, R12 ;  /* 0x0000000a0404723c */ /* 0x088fe2000000180c */
[----:B------:R-:W2:Y:S01]  /*32320*/  LDL.LU.64 R14, [R1+0x4fe0] ;  /* 0x004fe000010e7983 */ /* 0x000ea20000300a00 */
[----:B------:R-:W2:Y:S11]  /*32330*/  LDL.LU.64 R12, [R1+0x4fd8] ;  /* 0x004fd800010c7983 */ /* 0x000eb60000300a00 */
[----:B------:R-:W-:Y:S10]  /*32340*/  @!UPT UIADD3 URZ, URZ, URZ, URZ ;  /* 0x0000003f3f3ff290 */ /* 0x000ff4000fffe03f */
[----:B------:R-:W-:Y:S01]  /*32350*/  STL.64 [R1+0x1a0], R4 ;  /* 0x0001a00401007387 */ /* 0x000fe20000100a00 */
[----:B------:R1:W-:Y:S03]  /*32360*/  STL.64 [R1+0x1a8], R6 ;  /* 0x0001a80601007387 */ /* 0x0003e60000100a00 */
[----:B-1----:R-:W2:Y:S01]  /*32370*/  LDL.LU.64 R6, [R1+0x4fd0] ;  /* 0x004fd00001067983 */ /* 0x002ea20000300a00 */
[----:B------:R-:W2:Y:S02]  /*32380*/  LDL.LU.64 R4, [R1+0x4fc8] ;  /* 0x004fc80001047983 */ /* 0x000ea40000300a00 */
[-C--:B--2---:R-:W-:Y:S01]  /*32390*/  HMMA.16816.F32 R4, R4, R10.reuse, R12 ;  /* 0x0000000a0404723c */ /* 0x084fe2000000180c */
        /* <DEDUP_REMOVED lines=12> */
[----:B------:R1:W-:Y:S01]  /*32460*/  STL [R1+0x188], R6 ;  /* 0x0001880601007387 */ /* 0x0003e20000100800 */
[----:B------:R-:W-:Y:S02]  /*32470*/  MOV R29, R7 ;  /* 0x00000007001d7202 */ /* 0x000fe40000000f00 */
        /* <DEDUP_REMOVED lines=75> */
[----:B------:R-:W0:Y:S01]  /*32930*/  LDL.LU.64 R6, [R1+0x4e60] ;  /* 0x004e600001067983 */ /* 0x000e220000300a00 */
[----:B------:R-:W0:Y:S11]  /*32940*/  LDL.LU.64 R4, [R1+0x4e58] ;  /* 0x004e580001047983 */ /* 0x000e360000300a00 */
[----:B------:R-:W-:Y:S10]  /*32950*/  @!UPT UIADD3 URZ, URZ, URZ, URZ ;  /* 0x0000003f3f3ff290 */ /* 0x000ff4000fffe03f */
[----:B------:R1:W-:Y:S01]  /*32960*/  STL.64 [R1+0xe0], R12 ;  /* 0x0000e00c01007387 */ /* 0x0003e20000100a00 */
[----:B------:R5:W-:Y:S03]  /*32970*/  STL.64 [R1+0xe8], R14 ;  /* 0x0000e80e01007387 */ /* 0x000be60000100a00 */
[----:B-1----:R-:W2:Y:S01]  /*32980*/  LDL.LU R12, [R1+0xc0] ;  /* 0x0000c000010c7983 */ /* 0x002ea20000300800 */
[----:B------:R-:W-:Y:S01]  /*32990*/  IMAD.MOV.U32 R13, RZ, RZ, R3 ;  /* 0x000000ffff0d7224 */ /* 0x000fe200078e0003 */
[----:B-----5:R-:W-:Y:S02]  /*329a0*/  MOV R14, R2 ;  /* 0x00000002000e7202 */ /* 0x020fe40000000f00 */
[----:B----4-:R-:W-:Y:S01]  /*329b0*/  MOV R15, R0 ;  /* 0x00000000000f7202 */ /* 0x010fe20000000f00 */
[-C--:B0-----:R-:W-:Y:S01]  /*329c0*/  HMMA.16816.F32 R16, R16, R10.reuse, R4 ;  /* 0x0000000a1010723c */ /* 0x081fe20000001804 */
[----:B------:R-:W3:Y:S01]  /*329d0*/  LDL.LU.64 R6, [R1+0x4e50] ;  /* 0x004e500001067983 */ /* 0x000ee20000300a00 */
[----:B------:R-:W3:Y:S11]  /*329e0*/  LDL.LU.64 R4, [R1+0x4e48] ;  /* 0x004e480001047983 */ /* 0x000ef60000300a00 */
[----:B------:R-:W-:Y:S10]  /*329f0*/  @!UPT UIADD3 URZ, URZ, URZ, URZ ;  /* 0x0000003f3f3ff290 */ /* 0x000ff4000fffe03f */
[----:B------:R-:W-:Y:S01]  /*32a00*/  STL.64 [R1+0xd0], R16 ;  /* 0x0000d01001007387 */ /* 0x000fe20000100a00 */
[----:B------:R0:W-:Y:S03]  /*32a10*/  STL.64 [R1+0xd8], R18 ;  /* 0x0000d81201007387 */ /* 0x0001e60000100a00 */
[----:B0-----:R-:W4:Y:S04]  /*32a20*/  LDL R19, [R1+0x3a0] ;  /* 0x0003a00001137983 */ /* 0x001f280000100800 */
[----:B------:R-:W5:Y:S01]  /*32a30*/  LDL R18, [R1+0xe24] ;  /* 0x000e240001127983 */ /* 0x000f620000100800 */
[-C--:B--2---:R-:W-:Y:S11]  /*32a40*/  HMMA.16816.F32 R12, R20, R10.reuse, R12 ;  /* 0x0000000a140c723c */ /* 0x084ff6000000180c */
[----:B------:R-:W-:Y:S11]  /*32a50*/  @!UPT UIADD3 URZ, URZ, URZ, URZ ;  /* 0x0000003f3f3ff290 */ /* 0x000ff6000fffe03f */
[----:B------:R-:W-:Y:S02]  /*32a60*/  @!UPT UIADD3 URZ, URZ, URZ, URZ ;  /* 0x0000003f3f3ff290 */ /* 0x000fe4000fffe03f */
[----:B------:R-:W-:Y:S02]  /*32a70*/  MOV R0, R15 ;  /* 0x0000000f00007202 */ /* 0x000fe40000000f00 */
[----:B------:R-:W-:Y:S01]  /*32a80*/  MOV R2, R14 ;  /* 0x0000000e00027202 */ /* 0x000fe20000000f00 */
[----:B------:R-:W-:Y:S01]  /*32a90*/  IMAD.MOV.U32 R3, RZ, RZ, R13 ;  /* 0x000000ffff037224 */ /* 0x000fe200078e000d */
[----:B------:R-:W-:Y:S01]  /*32aa0*/  STL [R1+0xc0], R12 ;  /* 0x0000c00c01007387 */ /* 0x000fe20000100800 */
[----:B------:R-:W-:Y:S02]  /*32ab0*/  STL [R1+0x4da0], R0 ;  /* 0x004da00001007387 */ /* 0x000fe40000100800 */
[----:B------:R-:W-:Y:S01]  /*32ac0*/  STL [R1+0x4d9c], R2 ;  /* 0x004d9c0201007387 */ /* 0x000fe20000100800 */
[----:B------:R-:W-:Y:S01]  /*32ad0*/  STL [R1+0x4d98], R3 ;  /* 0x004d980301007387 */ /* 0x000fe20000100800 */
[----:B---3--:R-:W-:Y:S03]  /*32ae0*/  HMMA.16816.F32 R8, R24, R10, R4 ;  /* 0x0000000a1808723c */ /* 0x008fe60000001804 */
[----:B------:R-:W2:Y:S04]  /*32af0*/  LDL R26, [R1+0xe78] ;  /* 0x000e7800011a7983 */ /* 0x000ea80000100800 */
[----:B----4-:R-:W0:Y:S04]  /*32b00*/  LDSM.16.MT88.4 R20, [R19+0x18000] ;  /* 0x018000001314783b */ /* 0x010e280000004200 */
[----:B-----5:R-:W1:Y:S11]  /*32b10*/  LDSM.16.M88.4 R4, [R18+0x40180] ;  /* 0x040180001204783b */ /* 0x020e760000000200 */
[----:B------:R-:W-:Y:S01]  /*32b20*/  @!UPT UIADD3 URZ, URZ, URZ, URZ ;  /* 0x0000003f3f3ff290 */ /* 0x000fe2000fffe03f */
[----:B------:R-:W-:Y:S01]  /*32b30*/  STL.64 [R1+0x4c70], R10 ;  /* 0x004c700a01007387 */ /* 0x000fe20000100a00 */
[----:B------:R-:W-:Y:S02]  /*32b40*/  STL.64 [R1+0x4c68], R8 ;  /* 0x004c680801007387 */ /* 0x000fe40000100a00 */
[----:B------:R-:W3:Y:S04]  /*32b50*/  LDSM.16.MT88.4 R8, [R19+0x18080] ;  /* 0x018080001308783b */ /* 0x000ee80000004200 */
[----:B0-----:R-:W-:Y:S01]  /*32b60*/  IMAD.MOV.U32 R15, RZ, RZ, R20 ;  /* 0x000000ffff0f7224 */ /* 0x001fe200078e0014 */
[----:B------:R-:W-:Y:S02]  /*32b70*/  MOV R14, R21 ;  /* 0x00000015000e7202 */ /* 0x000fe40000000f00 */
[----:B------:R-:W-:Y:S01]  /*32b80*/  MOV R13, R22 ;  /* 0x00000016000d7202 */ /* 0x000fe20000000f00 */
[----:B------:R-:W-:-:S02]  /*32b90*/  IMAD.MOV.U32 R12, RZ, RZ, R23 ;  /* 0x000000ffff0c7224 */ /* 0x000fc400078e0017 */
[----:B------:R-:W-:Y:S03]  /*32ba0*/  STL.64 [R1+0x4e40], R14 ;  /* 0x004e400e01007387 */ /* 0x000fe60000100a00 */
[----:B------:R-:W-:Y:S02]  /*32bb0*/  STL.64 [R1+0x4e38], R12 ;  /* 0x004e380c01007387 */ /* 0x000fe40000100a00 */
[----:B-1----:R-:W-:Y:S02]  /*32bc0*/  STL [R1+0x4bc4], R6 ;  /* 0x004bc40601007387 */ /* 0x002fe40000100800 */
[----:B------:R-:W-:Y:S01]  /*32bd0*/  STL [R1+0x4bc0], R7 ;  /* 0x004bc00701007387 */ /* 0x000fe20000100800 */
[----:B------:R-:W4:Y:S01]  /*32be0*/  LDL R27, [R1+0xe74] ;  /* 0x000e7400011b7983 */ /* 0x000f220000100800 */
[----:B---3--:R-:W-:Y:S02]  /*32bf0*/  MOV R23, R8 ;  /* 0x0000000800177202 */ /* 0x008fe40000000f00 */
[----:B------:R-:W-:Y:S01]  /*32c00*/  MOV R22, R9 ;  /* 0x0000000900167202 */ /* 0x000fe20000000f00 */
[----:B------:R-:W-:Y:S01]  /*32c10*/  IMAD.MOV.U32 R21, RZ, RZ, R10 ;  /* 0x000000ffff157224 */ /* 0x000fe200078e000a */
[----:B------:R-:W-:-:S02]  /*32c20*/  MOV R20, R11 ;  /* 0x0000000b00147202 */ /* 0x000fc40000000f00 */
[----:B------:R-:W0:Y:S02]  /*32c30*/  LDSM.16.MT88.4 R8, [R19+0x18100] ;  /* 0x018100001308783b */ /* 0x000e240000004200 */
[----:B0-----:R-:W-:Y:S01]  /*32c40*/  MOV R25, R8 ;  /* 0x0000000800197202 */ /* 0x001fe20000000f00 */
[----:B------:R-:W-:Y:S01]  /*32c50*/  IMAD.MOV.U32 R24, RZ, RZ, R9 ;  /* 0x000000ffff187224 */ /* 0x000fe200078e0009 */
[----:B------:R-:W-:Y:S02]  /*32c60*/  MOV R7, R10 ;  /* 0x0000000a00077202 */ /* 0x000fe40000000f00 */
[----:B------:R-:W-:Y:S02]  /*32c70*/  MOV R6, R11 ;  /* 0x0000000b00067202 */ /* 0x000fe40000000f00 */
[----:B------:R-:W0:Y:S02]  /*32c80*/  LDSM.16.MT88.4 R8, [R19+0x18180] ;  /* 0x018180001308783b */ /* 0x000e240000004200 */
[----:B0-----:R-:W-:Y:S01]  /*32c90*/  IMAD.MOV.U32 R19, RZ, RZ, R8 ;  /* 0x000000ffff137224 */ /* 0x001fe200078e0008 */
[----:B------:R-:W-:-:S02]  /*32ca0*/  MOV R18, R9 ;  /* 0x0000000900127202 */ /* 0x000fc40000000f00 */
[----:B------:R-:W-:Y:S01]  /*32cb0*/  MOV R17, R10 ;  /* 0x0000000a00117202 */ /* 0x000fe20000000f00 */
[----:B------:R-:W-:Y:S01]  /*32cc0*/  IMAD.MOV.U32 R16, RZ, RZ, R11 ;  /* 0x000000ffff107224 */ /* 0x000fe200078e000b */
[----:B--2---:R-:W0:Y:S02]  /*32cd0*/  LDSM.16.MT88.4 R12, [R26+0x18000] ;  /* 0x018000001a0c783b */ /* 0x004e240000004200 */
        /* <DEDUP_REMOVED lines=9> */
[----:B0-----:R-:W-:Y:S01]  /*32d70*/  MOV R0, R13 ;  /* 0x0000000d00007202 */ /* 0x001fe20000000f00 */
[----:B------:R-:W-:Y:S01]  /*32d80*/  IMAD.MOV.U32 R2, RZ, RZ, R14 ;  /* 0x000000ffff027224 */ /* 0x000fe200078e000e */
[----:B------:R-:W-:Y:S01]  /*32d90*/  STL [R1+0x60], R12 ;  /* 0x0000600c01007387 */ /* 0x000fe20000100800 */
[----:B------:R-:W-:-:S02]  /*32da0*/  MOV R3, R15 ;  /* 0x0000000f00037202 */ /* 0x000fc40000000f00 */
[----:B------:R-:W0:Y:S03]  /*32db0*/  LDSM.16.MT88.4 R12, [R26+0x18100] ;  /* 0x018100001a0c783b */ /* 0x000e260000004200 */
[----:B------:R-:W-:Y:S01]  /*32dc0*/  STL [R1+0x4dbc], R3 ;  /* 0x004dbc0301007387 */ /* 0x000fe20000100800 */
[----:B------:R-:W-:Y:S01]  /*32dd0*/  STL [R1+0x4db8], R2 ;  /* 0x004db80201007387 */ /* 0x000fe20000100800 */
[----:B0-----:R-:W-:Y:S01]  /*32de0*/  MOV R8, R12 ;  /* 0x0000000c00087202 */ /* 0x001fe20000000f00 */
[----:B------:R-:W-:Y:S01]  /*32df0*/  IMAD.MOV.U32 R9, RZ, RZ, R13 ;  /* 0x000000ffff097224 */ /* 0x000fe200078e000d */
[----:B------:R-:W-:Y:S02]  /*32e00*/  MOV R10, R14 ;  /* 0x0000000e000a7202 */ /* 0x000fe40000000f00 */
[----:B------:R-:W-:Y:S02]  /*32e10*/  MOV R11, R15 ;  /* 0x0000000f000b7202 */ /* 0x000fe40000000f00 */
[----:B------:R-:W0:Y:S04]  /*32e20*/  LDSM.16.MT88.4 R12, [R26+0x18180] ;  /* 0x018180001a0c783b */ /* 0x000e280000004200 */
[----:B------:R1:W-:Y:S01]  /*32e30*/  STL [R1+0x4db4], R0 ;  /* 0x004db40001007387 */ /* 0x0003e20000100800 */
[----:B------:R-:W-:Y:S02]  /*32e40*/  STL [R1+0x4dcc], R11 ;  /* 0x004dcc0b01007387 */ /* 0x000fe40000100800 */
[----:B------:R-:W-:Y:S02]  /*32e50*/  STL [R1+0x4dc8], R10 ;  /* 0x004dc80a01007387 */ /* 0x000fe40000100800 */
[----:B------:R-:W-:Y:S01]  /*32e60*/  STL [R1+0x4dc4], R9 ;  /* 0x004dc40901007387 */ /* 0x000fe20000100800 */
[----:B------:R-:W-:Y:S01]  /*32e70*/  STL [R1+0x4dc0], R8 ;  /* 0x004dc00801007387 */ /* 0x000fe20000100800 */
[----:B0-----:R-:W-:Y:S01]  /*32e80*/  IMAD.MOV.U32 R3, RZ, RZ, R13 ;  /* 0x000000ffff037224 */ /* 0x001fe200078e000d */
[----:B------:R-:W-:-:S02]  /*32e90*/  MOV R2, R14 ;  /* 0x0000000e00027202 */ /* 0x000fc40000000f00 */
[----:B------:R-:W-:Y:S01]  /*32ea0*/  STL [R1+0x40], R12 ;  /* 0x0000400c01007387 */ /* 0x000fe20000100800 */
[----:B-1----:R-:W-:Y:S02]  /*32eb0*/  MOV R0, R15 ;  /* 0x0000000f00007202 */ /* 0x002fe40000000f00 */
[----:B----4-:R-:W0:Y:S03]  /*32ec0*/  LDSM.16.MT88.4 R12, [R27+0x18000] ;  /* 0x018000001b0c783b */ /* 0x010e260000004200 */
[----:B------:R-:W-:Y:S01]  /*32ed0*/  STL [R1+0x4dd8], R0 ;  /* 0x004dd80001007387 */ /* 0x000fe20000100800 */
[----:B------:R-:W-:Y:S02]  /*32ee0*/  STL [R1+0x4dd4], R2 ;  /* 0x004dd40201007387 */ /* 0x000fe40000100800 */
[----:B0-----:R-:W-:Y:S01]  /*32ef0*/  IMAD.MOV.U32 R11, RZ, RZ, R12 ;  /* 0x000000ffff0b7224 */ /* 0x001fe200078e000c */
[----:B------:R-:W-:-:S02]  /*32f00*/  MOV R10, R13 ;  /* 0x0000000d000a7202 */ /* 0x000fc40000000f00 */
[----:B------:R-:W-:Y:S01]  /*32f10*/  MOV R9, R14 ;  /* 0x0000000e00097202 */ /* 0x000fe20000000f00 */
[----:B------:R-:W-:Y:S02]  /*32f20*/  IMAD.MOV.U32 R8, RZ, RZ, R15 ;  /* 0x000000ffff087224 */ /* 0x000fe400078e000f */
[----:B------:R-:W0:Y:S04]  /*32f30*/  LDSM.16.MT88.4 R12, [R27+0x18080] ;  /* 0x018080001b0c783b */ /* 0x000e280000004200 */
[----:B------:R1:W-:Y:S01]  /*32f40*/  STL [R1+0x4dd0], R3 ;  /* 0x004dd00301007387 */ /* 0x0003e20000100800 */
[----:B------:R-:W-:Y:S02]  /*32f50*/  STL [R1+0x4de8], R8 ;  /* 0x004de80801007387 */ /* 0x000fe40000100800 */
[----:B------:R-:W-:Y:S02]  /*32f60*/  STL [R1+0x4de4], R9 ;  /* 0x004de40901007387 */ /* 0x000fe40000100800 */
[----:B------:R-:W-:Y:S01]  /*32f70*/  STL [R1+0x4de0], R10 ;  /* 0x004de00a01007387 */ /* 0x000fe20000100800 */
[----:B------:R-:W-:Y:S01]  /*32f80*/  STL [R1+0x4ddc], R11 ;  /* 0x004ddc0b01007387 */ /* 0x000fe20000100800 */
[----:B0-----:R-:W-:-:S02]  /*32f90*/  MOV R0, R13 ;  /* 0x0000000d00007202 */ /* 0x001fc40000000f00 */
[----:B------:R-:W-:Y:S01]  /*32fa0*/  MOV R2, R14 ;  /* 0x0000000e00027202 */ /* 0x000fe20000000f00 */
[----:B------:R-:W-:Y:S01]  /*32fb0*/  STL [R1+0x20], R12 ;  /* 0x0000200c01007387 */ /* 0x000fe20000100800 */
[----:B-1----:R-:W-:Y:S02]  /*32fc0*/  IMAD.MOV.U32 R3, RZ, RZ, R15 ;  /* 0x000000ffff037224 */ /* 0x002fe400078e000f */
[----:B------:R-:W0:Y:S03]  /*32fd0*/  LDSM.16.MT88.4 R12, [R27+0x18100] ;  /* 0x018100001b0c783b */ /* 0x000e260000004200 */
[----:B------:R-:W-:Y:S01]  /*32fe0*/  STL [R1+0x4df4], R3 ;  /* 0x004df40301007387 */ /* 0x000fe20000100800 */
[----:B------:R-:W-:Y:S02]  /*32ff0*/  STL [R1+0x4df0], R2 ;  /* 0x004df00201007387 */ /* 0x000fe40000100800 */
[----:B------:R-:W-:Y:S02]  /*33000*/  STL [R1+0x4dec], R0 ;  /* 0x004dec0001007387 */ /* 0x000fe40000100800 */
[----:B0-----:R-:W-:Y:S01]  /*33010*/  IMAD.MOV.U32 R10, RZ, RZ, R14 ;  /* 0x000000ffff0a7224 */ /* 0x001fe200078e000e */
[----:B------:R-:W-:-:S02]  /*33020*/  MOV R11, R15 ;  /* 0x0000000f000b7202 */ /* 0x000fc40000000f00 */
[----:B------:R-:W-:Y:S02]  /*33030*/  MOV R8, R12 ;  /* 0x0000000c00087202 */ /* 0x000fe40000000f00 */
[----:B------:R-:W-:Y:S01]  /*33040*/  MOV R9, R13 ;  /* 0x0000000d00097202 */ /* 0x000fe20000000f00 */
[----:B------:R-:W2:Y:S01]  /*33050*/  LDL.LU.64 R14, [R1+0x4e40] ;  /* 0x004e4000010e7983 */ /* 0x000ea20000300a00 */
[----:B------:R-:W3:Y:S02]  /*33060*/  LDL.LU.64 R12, [R1+0x4e38] ;  /* 0x004e3800010c7983 */ /* 0x000ee40000300a00 */
[----:B------:R-:W-:Y:S01]  /*33070*/  STL.64 [R1+0x4e00], R10 ;  /* 0x004e000a01007387 */ /* 0x000fe20000100a00 */
[----:B------:R-:W-:Y:S02]  /*33080*/  STL.64 [R1+0x4df8], R8 ;  /* 0x004df80801007387 */ /* 0x000fe40000100a00 */
[----:B------:R-:W0:Y:S04]  /*33090*/  LDSM.16.MT88.4 R8, [R27+0x18180] ;  /* 0x018180001b08783b */ /* 0x000e280000004200 */
[----:B0-----:R-:W-:Y:S01]  /*330a0*/  IMAD.MOV.U32 R2, RZ, RZ, R10 ;  /* 0x000000ffff027224 */ /* 0x001fe200078e000a */
[----:B------:R-:W-:-:S02]  /*330b0*/  MOV R0, R11 ;  /* 0x0000000b00007202 */ /* 0x000fc40000000f00 */
[----:B------:R-:W-:Y:S01]  /*330c0*/  MOV R3, R9 ;  /* 0x0000000900037202 */ /* 0x000fe20000000f00 */
[----:B------:R0:W-:Y:S01]  /*330d0*/  STL [R1], R8 ;  /* 0x0000000801007387 */ /* 0x0001e20000100800 */
[----:B------:R-:W-:Y:S02]  /*330e0*/  MOV R10, R21 ;  /* 0x00000015000a7202 */ /* 0x000fe40000000f00 */
[----:B------:R-:W-:Y:S01]  /*330f0*/  MOV R11, R20 ;  /* 0x00000014000b7202 */ /* 0x000fe20000000f00 */
[----:B------:R-:W-:Y:S01]  /*33100*/  IMAD.MOV.U32 R9, RZ, RZ, R22 ;  /* 0x000000ffff097224 */ /* 0x000fe200078e0016 */
[----:B0-----:R-:W-:-:S03]  /*33110*/  MOV R8, R23 ;  /* 0x0000001700087202 */ /* 0x001fc60000000f00 */
[----:B------:R-:W-:Y:S04]  /*33120*/  STL.64 [R1+0x4e20], R10 ;  /* 0x004e200a01007387 */ /* 0x000fe80000100a00 */
[----:B------:R-:W-:Y:S04]  /*33130*/  LDSM.16.MT88.4 R20, [R28+0x18100] ;  /* 0x018100001c14783b */ /* 0x000fe80000004200 */
[----:B------:R2:W-:Y:S02]  /*33140*/  STL.64 [R1+0x4e18], R8 ;  /* 0x004e180801007387 */ /* 0x0005e40000100a00 */
[----:B--2---:R-:W-:Y:S01]  /*33150*/  IMAD.MOV.U32 R8, RZ, RZ, R15 ;  /* 0x000000ffff087224 */ /* 0x004fe200078e000f */
[----:B------:R-:W-:-:S02]  /*33160*/  MOV R9, R14 ;  /* 0x0000000e00097202 */ /* 0x000fc40000000f00 */
[----:B---3--:R-:W-:Y:S01]  /*33170*/  MOV R10, R13 ;  /* 0x0000000d000a7202 */ /* 0x008fe20000000f00 */
[----:B------:R-:W-:Y:S02]  /*33180*/  IMAD.MOV.U32 R11, RZ, RZ, R12 ;  /* 0x000000ffff0b7224 */ /* 0x000fe400078e000c */
[----:B------:R-:W0:Y:S04]  /*33190*/  LDSM.16.MT88.4 R12, [R28+0x18000] ;  /* 0x018000001c0c783b */ /* 0x000e280000004200 */
[----:B0-----:R0:W-:Y:S01]  /*331a0*/  STL.64 [R1+0x4ca0], R14 ;  /* 0x004ca00e01007387 */ /* 0x0011e20000100a00 */
[----:B------:R1:W-:Y:S02]  /*331b0*/  STL.64 [R1+0x4c98], R12 ;  /* 0x004c980c01007387 */ /* 0x0003e40000100a00 */
[----:B0-----:R-:W-:Y:S01]  /*331c0*/  IMAD.MOV.U32 R14, RZ, RZ, R17 ;  /* 0x000000ffff0e7224 */ /* 0x001fe200078e0011 */
[----:B------:R-:W-:-:S02]  /*331d0*/  MOV R15, R16 ;  /* 0x00000010000f7202 */ /* 0x000fc40000000f00 */
[----:B-1----:R-:W-:Y:S02]  /*331e0*/  MOV R12, R19 ;  /* 0x00000013000c7202 */ /* 0x002fe40000000f00 */
[----:B------:R-:W-:Y:S02]  /*331f0*/  MOV R13, R18 ;  /* 0x00000012000d7202 */ /* 0x000fe40000000f00 */
[----:B------:R-:W0:Y:S04]  /*33200*/  LDSM.16.MT88.4 R16, [R28+0x18080] ;  /* 0x018080001c10783b */ /* 0x000e280000004200 */
[----:B------:R-:W-:Y:S01]  /*33210*/  STL.64 [R1+0x4e10], R14 ;  /* 0x004e100e01007387 */ /* 0x000fe20000100a00 */
[----:B------:R1:W-:Y:S03]  /*33220*/  STL.64 [R1+0x4e08], R12 ;  /* 0x004e080c01007387 */ /* 0x0003e60000100a00 */
[----:B-1----:R-:W2:Y:S01]  /*33230*/  LDL.LU R12, [R1+0x190] ;  /* 0x00019000010c7983 */ /* 0x002ea20000300800 */
[----:B------:R-:W2:Y:S02]  /*33240*/  LDL.LU R13, [R1+0x194] ;  /* 0x00019400010d7983 */ /* 0x000ea40000300800 */
[----:B------:R-:W3:Y:S02]  /*33250*/  LDL.LU R14, [R1+0x198] ;  /* 0x00019800010e7983 */ /* 0x000ee40000300800 */
[----:B------:R-:W3:Y:S02]  /*33260*/  LDL.LU R15, [R1+0x19c] ;  /* 0x00019c00010f7983 */ /* 0x000ee40000300800 */
[----:B---3--:R-:W-:Y:S01]  /*33270*/  STL.64 [R1+0x4e30], R14 ;  /* 0x004e300e01007387 */ /* 0x008fe20000100a00 */
[----:B--2---:R1:W-:Y:S03]  /*33280*/  STL.64 [R1+0x4e28], R12 ;  /* 0x004e280c01007387 */ /* 0x0043e60000100a00 */
[----:B-1----:R-:W2:Y:S01]  /*33290*/  LDL.LU R12, [R1+0x1a0] ;  /* 0x0001a000010c7983 */ /* 0x002ea20000300800 */
[----:B------:R-:W2:Y:S02]  /*332a0*/  LDL.LU R13, [R1+0x1a4] ;  /* 0x0001a400010d7983 */ /* 0x000ea40000300800 */
[----:B------:R-:W2:Y:S02]  /*332b0*/  LDL.LU R14, [R1+0x1a8] ;  /* 0x0001a800010e7983 */ /* 0x000ea40000300800 */
[----:B------:R-:W2:Y:S01]  /*332c0*/  LDL.LU R15, [R1+0x1ac] ;  /* 0x0001ac00010f7983 */ /* 0x000ea20000300800 */
[----:B0-----:R-:W-:Y:S01]  /*332d0*/  STL.64 [R1+0x4c90], R18 ;  /* 0x004c901201007387 */ /* 0x001fe20000100a00 */
[----:B------:R0:W-:Y:S03]  /*332e0*/  STL.64 [R1+0x4c88], R16 ;  /* 0x004c881001007387 */ /* 0x0001e60000100a00 */
[----:B0-----:R-:W3:Y:S01]  /*332f0*/  LDL.LU R16, [R1+0x170] ;  /* 0x0001700001107983 */ /* 0x001ee20000300800 */
[----:B------:R-:W3:Y:S02]  /*33300*/  LDL.LU R17, [R1+0x174] ;  /* 0x0001740001117983 */ /* 0x000ee40000300800 */
[----:B------:R-:W3:Y:S02]  /*33310*/  LDL.LU R18, [R1+0x178] ;  /* 0x0001780001127983 */ /* 0x000ee40000300800 */
[----:B------:R-:W3:Y:S01]  /*33320*/  LDL.LU R19, [R1+0x17c] ;  /* 0x00017c0001137983 */ /* 0x000ee20000300800 */
[----:B------:R-:W-:Y:S01]  /*33330*/  STL.64 [R1+0x4c80], R22 ;  /* 0x004c801601007387 */ /* 0x000fe20000100a00 */
[----:B------:R0:W-:Y:S02]  /*33340*/  STL.64 [R1+0x4c78], R20 ;  /* 0x004c781401007387 */ /* 0x0001e40000100a00 */
[----:B0-----:R-:W-:Y:S01]  /*33350*/  MOV R20, R25 ;  /* 0x0000001900147202 */ /* 0x001fe20000000f00 */
[----:B------:R-:W-:-:S02]  /*33360*/  IMAD.MOV.U32 R21, RZ, RZ, R24 ;  /* 0x000000ffff157224 */ /* 0x000fc400078e0018 */
[----:B------:R-:W0:Y:S04]  /*33370*/  LDSM.16.MT88.4 R24, [R28+0x18180] ;  /* 0x018180001c18783b */ /* 0x000e280000004200 */
[----:B0-----:R-:W-:Y:S01]  /*33380*/  STL.64 [R1+0x4cb0], R26 ;  /* 0x004cb01a01007387 */ /* 0x001fe20000100a00 */
[----:B------:R0:W-:Y:S03]  /*33390*/  STL.64 [R1+0x4ca8], R24 ;  /* 0x004ca81801007387 */ /* 0x0001e60000100a00 */
[----:B0-----:R-:W4:Y:S01]  /*333a0*/  LDL.LU R24, [R1+0x180] ;  /* 0x0001800001187983 */ /* 0x001f220000300800 */
[----:B------:R-:W4:Y:S02]  /*333b0*/  LDL.LU R25, [R1+0x184] ;  /* 0x0001840001197983 */ /* 0x000f240000300800 */
[----:B------:R-:W4:Y:S02]  /*333c0*/  LDL.LU R26, [R1+0x188] ;  /* 0x00018800011a7983 */ /* 0x000f240000300800 */
[----:B------:R-:W-:Y:S02]  /*333d0*/  STL [R1+0x4c28], R28 ;  /* 0x004c281c01007387 */ /* 0x000fe40000100800 */
[----:B------:R-:W-:Y:S01]  /*333e0*/  IMAD.MOV.U32 R27, RZ, RZ, R29 ;  /* 0x000000ffff1b7224 */ /* 0x000fe200078e001d */
        /* <DEDUP_REMOVED lines=9> */
[----:B------:R0:W-:Y:S01]  /*33480*/  STL [R1+0x4bc8], R29 ;  /* 0x004bc81d01007387 */ /* 0x0001e20000100800 */
[----:B------:R-:W-:Y:S02]  /*33490*/  MOV R22, R7 ;  /* 0x0000000700167202 */ /* 0x000fe40000000f00 */
[----:B------:R-:W-:Y:S01]  /*334a0*/  MOV R23, R6 ;  /* 0x0000000600177202 */ /* 0x000fe20000000f00 */
[-C--:B--2---:R-:W-:Y:S01]  /*334b0*/  HMMA.16816.F32 R8, R8, R4.reuse, R12 ;  /* 0x000000040808723c */ /* 0x084fe2000000180c */
[----:B------:R-:W3:Y:S01]  /*334c0*/  LDL.LU.64 R14, [R1+0x4e10] ;  /* 0x004e1000010e7983 */ /* 0x000ee20000300a00 */
[----:B------:R-:W3:Y:S06]  /*334d0*/  LDL.LU.64 R12, [R1+0x4e08] ;  /* 0x004e0800010c7983 */ /* 0x000eec0000300a00 */
[-C--:B----4-:R-:W-:Y:S11]  /*334e0*/  HMMA.16816.F32 R20, R20, R4.reuse, R24 ;  /* 0x000000041414723c */ /* 0x090ff60000001818 */
[----:B------:R-:W-:Y:S05]  /*334f0*/  @!UPT UIADD3 URZ, URZ, URZ, URZ ;  /* 0x0000003f3f3ff290 */ /* 0x000fea000fffe03f */
[----:B------:R-:W-:Y:S01]  /*33500*/  IMAD.MOV.U32 R7, RZ, RZ, R11 ;  /* 0x000000ffff077224 */ /* 0x000fe200078e000b */
[----:B------:R-:W-:Y:S01]  /*33510*/  MOV R6, R10 ;  /* 0x0000000a00067202 */ /* 0x000fe20000000f00 */
[----:B------:R1:W-:Y:S01]  /*33520*/  STL.64 [R1+0x190], R8 ;  /* 0x0001900801007387 */ /* 0x0003e20000100a00 */
[----:B------:R-:W2:Y:S05]  /*33530*/  LDL.LU.64 R10, [R1+0x4e00] ;  /* 0x004e0000010a7983 */ /* 0x000eaa0000300a00 */
[----:B0-----:R-:W-:Y:S01]  /*33540*/  MOV R29, R23 ;  /* 0x00000017001d7202 */ /* 0x001fe20000000f00 */
[----:B-1----:R-:W4:Y:S01]  /*33550*/  LDL.LU.64 R8, [R1+0x4df8] ;  /* 0x004df80001087983 */ /* 0x002f220000300a00 */
[----:B------:R0:W-:Y:S02]  /*33560*/  STL [R1+0x4bd0], R7 ;  /* 0x004bd00701007387 */ /* 0x0001e40000100800 */
[----:B------:R1:W-:Y:S02]  /*33570*/  STL [R1+0x4bcc], R6 ;  /* 0x004bcc0601007387 */ /* 0x0003e40000100800 */
[----:B------:R-:W-:Y:S01]  /*33580*/  STL.64 [R1+0x180], R20 ;  /* 0x0001801401007387 */ /* 0x000fe20000100a00 */
[----:B------:R-:W-:Y:S01]  /*33590*/  STL [R1+0x188], R22 ;  /* 0x0001881601007387 */ /* 0x000fe20000100800 */
[----:B------:R-:W-:Y:S01]  /*335a0*/  STL [R1+0x4bd4], R29 ;  /* 0x004bd41d01007387 */ /* 0x000fe20000100800 */
[----:B---3--:R-:W-:Y:S11]  /*335b0*/  HMMA.16816.F32 R12, R12, R4, R16 ;  /* 0x000000040c0c723c */ /* 0x008ff60000001810 */
[----:B------:R-:W-:Y:S11]  /*335c0*/  @!UPT UIADD3 URZ, URZ, URZ, URZ ;  /* 0x0000003f3f3ff290 */ /* 0x000ff6000fffe03f */
[----:B------:R-:W-:Y:S01]  /*335d0*/  @!UPT UIADD3 URZ, URZ, URZ, URZ ;  /* 0x0000003f3f3ff290 */ /* 0x000fe2000fffe03f */
[----:B------:R3:W-:Y:S01]  /*335e0*/  STL.64 [R1+0x170], R12 ;  /* 0x0001700c01007387 */ /* 0x0007e20000100a00 */
[----:B------:R-:W5:Y:S02]  /*335f0*/  LDL.LU R16, [R1+0xe0] ;  /* 0x0000e00001107983 */ /* 0x000f640000300800 */
[----:B------:R-:W5:Y:S02]  /*33600*/  LDL.LU R17, [R1+0xe4] ;  /* 0x0000e40001117983 */ /* 0x000f640000300800 */
[----:B------:R-:W2:Y:S01]  /*33610*/  LDL.LU R18, [R1+0xe8] ;  /* 0x0000e80001127983 */ /* 0x000ea20000300800 */
[----:B------:R-:W2:Y:S01]  /*33620*/  LDL.LU R19, [R1+0xec] ;  /* 0x0000ec0001137983 */ /* 0x000ea20000300800 */
[----:B0-----:R-:W-:Y:S01]  /*33630*/  MOV R7, R14 ;  /* 0x0000000e00077202 */ /* 0x001fe20000000f00 */
[----:B-1----:R-:W-:Y:S01]  /*33640*/  IMAD.MOV.U32 R6, RZ, RZ, R15 ;  /* 0x000000ffff067224 */ /* 0x002fe200078e000f */
[----:B------:R-:W-:Y:S01]  /*33650*/  MOV R14, R2 ;  /* 0x00000002000e7202 */ /* 0x000fe20000000f00 */
[----:B------:R-:W-:Y:S01]  /*33660*/  IMAD.MOV.U32 R15, RZ, RZ, R0 ;  /* 0x000000ffff0f7224 */ /* 0x000fe200078e0000 */
[----:B--2---:R0:W-:Y:S01]  /*33670*/  STL.64 [R1+0x4cc0], R18 ;  /* 0x004cc01201007387 */ /* 0x0041e20000100a00 */
[----:B-----5:R4:W-:Y:S02]  /*33680*/  STL.64 [R1+0x4cb8], R16 ;  /* 0x004cb81001007387 */ /* 0x0209e40000100a00 */
[----:B---3--:R-:W2:Y:S01]  /*33690*/  LDL.LU R12, [R1] ;  /* 0x00000000010c7983 */ /* 0x008ea20000300800 */
[----:B------:R-:W-:-:S02]  /*336a0*/  MOV R13, R3 ;  /* 0x00000003000d7202 */ /* 0x000fc40000000f00 */
[----:B------:R-:W3:Y:S01]  /*336b0*/  LDL.LU R3, [R1+0x4df4] ;  /* 0x004df40001037983 */ /* 0x000ee20000300800 */
[----:B------:R-:W5:Y:S02]  /*336c0*/  LDL.LU R2, [R1+0x4df0] ;  /* 0x004df00001027983 */ /* 0x000f640000300800 */
[----:B------:R-:W3:Y:S02]  /*336d0*/  LDL.LU R0, [R1+0x4dec] ;  /* 0x004dec0001007983 */ /* 0x000ee40000300800 */
[----:B------:R-:W-:Y:S02]  /*336e0*/  STL.64 [R1+0x4cd0], R14 ;  /* 0x004cd00e01007387 */ /* 0x000fe40000100a00 */
[----:B0-----:R-:W-:Y:S01]  /*336f0*/  IMAD.MOV.U32 R18, RZ, RZ, R10 ;  /* 0x000000ffff127224 */ /* 0x001fe200078e000a */
[----:B----4-:R-:W-:Y:S02]  /*33700*/  MOV R16, R8 ;  /* 0x0000000800107202 */ /* 0x010fe40000000f00 */
[----:B------:R-:W-:-:S02]  /*33710*/  MOV R19, R11 ;  /* 0x0000000b00137202 */ /* 0x000fc40000000f00 */
[----:B------:R-:W-:Y:S01]  /*33720*/  MOV R17, R9 ;  /* 0x0000000900117202 */ /* 0x000fe20000000f00 */
[----:B--2---:R0:W-:Y:S01]  /*33730*/  STL.64 [R1+0x4cc8], R12 ;  /* 0x004cc80c01007387 */ /* 0x0041e20000100a00 */
[----:B------:R-:W2:Y:S02]  /*33740*/  LDL.LU R8, [R1+0x4de8] ;  /* 0x004de80001087983 */ /* 0x000ea40000300800 */
[----:B------:R-:W4:Y:S02]  /*33750*/  LDL.LU R9, [R1+0x4de4] ;  /* 0x004de40001097983 */ /* 0x000f240000300800 */
[----:B------:R-:W2:Y:S01]  /*33760*/  LDL.LU R10, [R1+0x4de0] ;  /* 0x004de000010a7983 */ /* 0x000ea20000300800 */
[----:B------:R-:W2:Y:S01]  /*33770*/  LDL.LU R11, [R1+0x4ddc] ;  /* 0x004ddc00010b7983 */ /* 0x000ea20000300800 */
[----:B------:R5:W-:Y:S02]  /*33780*/  STL.64 [R1+0x4ce0], R18 ;  /* 0x004ce01201007387 */ /* 0x000be40000100a00 */
[----:B------:R1:W-:Y:S01]  /*33790*/  STL.64 [R1+0x4cd8], R16 ;  /* 0x004cd81001007387 */ /* 0x0003e20000100a00 */
[----:B0-----:R-:W2:Y:S01]  /*337a0*/  LDL.LU R12, [R1+0x100] ;  /* 0x00010000010c7983 */ /* 0x001ea20000300800 */
[----:B------:R-:W2:Y:S02]  /*337b0*/  LDL.LU R13, [R1+0x104] ;  /* 0x00010400010d7983 */ /* 0x000ea40000300800 */
[----:B------:R-:W2:Y:S02]  /*337c0*/  LDL.LU R14, [R1+0x108] ;  /* 0x00010800010e7983 */ /* 0x000ea40000300800 */
[----:B------:R-:W2:Y:S02]  /*337d0*/  LDL.LU R15, [R1+0x10c] ;  /* 0x00010c00010f7983 */ /* 0x000ea40000300800 */
[----:B-----5:R-:W-:Y:S01]  /*337e0*/  IMAD.MOV.U32 R18, RZ, RZ, R2 ;  /* 0x000000ffff127224 */ /* 0x020fe200078e0002 */
[----:B---3--:R-:W-:Y:S01]  /*337f0*/  MOV R19, R3 ;  /* 0x0000000300137202 */ /* 0x008fe20000000f00 */
[----:B--2---:R-:W-:Y:S01]  /*33800*/  STL.64 [R1+0x4cf0], R14 ;  /* 0x004cf00e01007387 */ /* 0x004fe20000100a00 */
[----:B------:R0:W-:Y:S02]  /*33810*/  STL.64 [R1+0x4ce8], R12 ;  /* 0x004ce80c01007387 */ /* 0x0001e40000100a00 */
[----:B-1----:R-:W2:Y:S01]  /*33820*/  LDL.LU R16, [R1+0x20] ;  /* 0x0000200001107983 */ /* 0x002ea20000300800 */
[----:B------:R-:W-:-:S02]  /*33830*/  MOV R17, R0 ;  /* 0x0000000000117202 */ /* 0x000fc40000000f00 */
[----:B------:R-:W3:Y:S01]  /*33840*/  LDL.LU R0, [R1+0x4dd8] ;  /* 0x004dd80001007983 */ /* 0x000ee20000300800 */
[----:B------:R-:W5:Y:S02]  /*33850*/  LDL.LU R2, [R1+0x4dd4] ;  /* 0x004dd40001027983 */ /* 0x000f640000300800 */
[----:B------:R-:W3:Y:S02]  /*33860*/  LDL.LU R3, [R1+0x4dd0] ;  /* 0x004dd00001037983 */ /* 0x000ee40000300800 */
[----:B------:R4:W-:Y:S01]  /*33870*/  STL.64 [R1+0x4d00], R18 ;  /* 0x004d001201007387 */ /* 0x0009e20000100a00 */
[----:B--2---:R1:W-:Y:S01]  /*33880*/  STL.64 [R1+0x4cf8], R16 ;  /* 0x004cf81001007387 */ /* 0x0043e20000100a00 */
[----:B0-----:R-:W2:Y:S02]  /*33890*/  LDL.LU R12, [R1+0x110] ;  /* 0x00011000010c7983 */ /* 0x001ea40000300800 */
[----:B------:R-:W2:Y:S02]  /*338a0*/  LDL.LU R13, [R1+0x114] ;  /* 0x00011400010d7983 */ /* 0x000ea40000300800 */
[----:B------:R-:W2:Y:S01]  /*338b0*/  LDL.LU R14, [R1+0x118] ;  /* 0x00011800010e7983 */ /* 0x000ea20000300800 */
[----:B------:R-:W2:Y:S01]  /*338c0*/  LDL.LU R15, [R1+0x11c] ;  /* 0x00011c00010f7983 */ /* 0x000ea20000300800 */
[----:B----4-:R-:W-:-:S02]  /*338d0*/  MOV R18, R9 ;  /* 0x0000000900127202 */ /* 0x010fc40000000f00 */
[----:B------:R-:W-:Y:S02]  /*338e0*/  MOV R19, R8 ;  /* 0x0000000800137202 */ /* 0x000fe40000000f00 */
[----:B-1----:R-:W-:Y:S01]  /*338f0*/  MOV R16, R11 ;  /* 0x0000000b00107202 */ /* 0x002fe20000000f00 */
[----:B------:R-:W-:Y:S01]  /*33900*/  IMAD.MOV.U32 R17, RZ, RZ, R10 ;  /* 0x000000ffff117224 */ /* 0x000fe200078e000a */
[----:B--2---:R-:W-:Y:S01]  /*33910*/  STL.64 [R1+0x4d10], R14 ;  /* 0x004d100e01007387 */ /* 0x004fe20000100a00 */
[----:B------:R-:W-:Y:S02]  /*33920*/  STL.64 [R1+0x4d08], R12 ;  /* 0x004d080c01007387 */ /* 0x000fe40000100a00 */
[----:B------:R-:W2:Y:S02]  /*33930*/  LDL.LU R11, [R1+0x4dcc] ;  /* 0x004dcc00010b7983 */ /* 0x000ea40000300800 */
[----:B------:R-:W4:Y:S01]  /*33940*/  LDL.LU R10, [R1+0x4dc8] ;  /* 0x004dc800010a7983 */ /* 0x000f220000300800 */
[----:B------:R-:W4:Y:S01]  /*33950*/  LDL.LU R9, [R1+0x4dc4] ;  /* 0x004dc40001097983 */ /* 0x000f220000300800 */
[----:B------:R-:W4:Y:S02]  /*33960*/  LDL.LU R8, [R1+0x4dc0] ;  /* 0x004dc00001087983 */ /* 0x000f240000300800 */
[----:B------:R-:W-:Y:S02]  /*33970*/  STL.64 [R1+0x4d20], R18 ;  /* 0x004d201201007387 */ /* 0x000fe40000100a00 */
[----:B------:R0:W-:Y:S02]  /*33980*/  STL.64 [R1+0x4d18], R16 ;  /* 0x004d181001007387 */ /* 0x0001e40000100a00 */
[----:B0-----:R-:W4:Y:S01]  /*33990*/  LDL.LU R16, [R1+0x40] ;  /* 0x0000400001107983 */ /* 0x001f220000300800 */
[----:B-----5:R-:W-:-:S02]  /*339a0*/  MOV R18, R2 ;  /* 0x0000000200127202 */ /* 0x020fc40000000f00 */
[----:B---3--:R-:W-:Y:S01]  /*339b0*/  MOV R19, R0 ;  /* 0x0000000000137202 */ /* 0x008fe20000000f00 */
[----:B------:R-:W-:Y:S02]  /*339c0*/  IMAD.MOV.U32 R17, RZ, RZ, R3 ;  /* 0x000000ffff117224 */ /* 0x000fe400078e0003 */
[----:B------:R-:W3:Y:S01]  /*339d0*/  LDL.LU R3, [R1+0x4dbc] ;  /* 0x004dbc0001037983 */ /* 0x000ee20000300800 */
[----:B------:R-:W5:Y:S02]  /*339e0*/  LDL.LU R2, [R1+0x4db8] ;  /* 0x004db80001027983 */ /* 0x000f640000300800 */
[----:B------:R-:W3:Y:S02]  /*339f0*/  LDL.LU R0, [R1+0x4db4] ;  /* 0x004db40001007983 */ /* 0x000ee40000300800 */
[----:B------:R2:W-:Y:S02]  /*33a00*/  STL.64 [R1+0x4d40], R18 ;  /* 0x004d401201007387 */ /* 0x0005e40000100a00 */
[----:B--2---:R-:W-:Y:S01]  /*33a10*/  IMAD.MOV.U32 R19, RZ, RZ, R11 ;  /* 0x000000ffff137224 */ /* 0x004fe200078e000b */
[----:B----4-:R-:W-:Y:S01]  /*33a20*/  MOV R18, R10 ;  /* 0x0000000a00127202 */ /* 0x010fe20000000f00 */
[----:B------:R0:W-:Y:S02]  /*33a30*/  STL.64 [R1+0x4d38], R16 ;  /* 0x004d381001007387 */ /* 0x0001e40000100a00 */
[----:B0-----:R-:W-:Y:S01]  /*33a40*/  IMAD.MOV.U32 R16, RZ, RZ, R8 ;  /* 0x000000ffff107224 */ /* 0x001fe200078e0008 */
[----:B------:R-:W-:Y:S01]  /*33a50*/  MOV R17, R9 ;  /* 0x0000000900117202 */ /* 0x000fe20000000f00 */
[----:B------:R-:W2:Y:S01]  /*33a60*/  LDL.LU R8, [R1+0x4db0] ;  /* 0x004db00001087983 */ /* 0x000ea20000300800 */
[----:B------:R-:W4:Y:S02]  /*33a70*/  LDL.LU R9, [R1+0x4dac] ;  /* 0x004dac0001097983 */ /* 0x000f240000300800 */
[----:B------:R-:W2:Y:S02]  /*33a80*/  LDL.LU R10, [R1+0x4da8] ;  /* 0x004da800010a7983 */ /* 0x000ea40000300800 */
[----:B------:R-:W2:Y:S01]  /*33a90*/  LDL.LU R11, [R1+0x4da4] ;  /* 0x004da400010b7983 */ /* 0x000ea20000300800 */
[----:B------:R-:W-:Y:S01]  /*33aa0*/  STL.64 [R1+0x4d60], R18 ;  /* 0x004d601201007387 */ /* 0x000fe20000100a00 */
[----:B------:R0:W-:Y:S03]  /*33ab0*/  STL.64 [R1+0x4d58], R16 ;  /* 0x004d581001007387 */ /* 0x0001e60000100a00 */
[----:B0-----:R-:W2:Y:S01]  /*33ac0*/  LDL.LU R16, [R1+0x60] ;  /* 0x0000600001107983 */ /* 0x001ea20000300800 */
[----:B-----5:R-:W-:Y:S01]  /*33ad0*/  MOV R18, R2 ;  /* 0x0000000200127202 */ /* 0x020fe20000000f00 */
[----:B---3--:R-:W-:Y:S01]  /*33ae0*/  IMAD.MOV.U32 R19, RZ, RZ, R3 ;  /* 0x000000ffff137224 */ /* 0x008fe200078e0003 */
[----:B------:R-:W-:-:S02]  /*33af0*/  MOV R17, R0 ;  /* 0x0000000000117202 */ /* 0x000fc40000000f00 */
[----:B------:R-:W3:Y:S01]  /*33b00*/  LDL.LU R0, [R1+0x4da0] ;  /* 0x004da00001007983 */ /* 0x000ee20000300800 */
[----:B------:R-:W5:Y:S02]  /*33b10*/  LDL.LU R2, [R1+0x4d9c] ;  /* 0x004d9c0001027983 */ /* 0x000f640000300800 */
[----:B------:R-:W3:Y:S02]  /*33b20*/  LDL.LU R3, [R1+0x4d98] ;  /* 0x004d980001037983 */ /* 0x000ee40000300800 */
        /* <DEDUP_REMOVED lines=23> */
[----:B------:R-:W2:Y:S01]  /*33ca0*/  LDL.LU R15, [R1+0x15c] ;  /* 0x00015c00010f7983 */ /* 0x000ea20000300800 */
[----:B------:R-:W-:-:S02]  /*33cb0*/  MOV R16, R11 ;  /* 0x0000000b00107202 */ /* 0x000fc40000000f00 */
[----:B------:R-:W-:Y:S01]  /*33cc0*/  MOV R17, R10 ;  /* 0x0000000a00117202 */ /* 0x000fe20000000f00 */
[----:B--2---:R-:W-:Y:S01]  /*33cd0*/  STL.64 [R1+0x4d90], R14 ;  /* 0x004d900e01007387 */ /* 0x004fe20000100a00 */
[----:B------:R0:W-:Y:S03]  /*33ce0*/  STL.64 [R1+0x4d88], R12 ;  /* 0x004d880c01007387 */ /* 0x0001e60000100a00 */
[----:B0-----:R-:W2:Y:S01]  /*33cf0*/  LDL.LU R12, [R1+0x160] ;  /* 0x00016000010c7983 */ /* 0x001ea20000300800 */
[----:B------:R-:W2:Y:S02]  /*33d00*/  LDL.LU R13, [R1+0x164] ;  /* 0x00016400010d7983 */ /* 0x000ea40000300800 */
[----:B------:R-:W2:Y:S02]  /*33d10*/  LDL.LU R14, [R1+0x168] ;  /* 0x00016800010e7983 */ /* 0x000ea40000300800 */
[----:B------:R-:W2:Y:S02]  /*33d20*/  LDL.LU R15, [R1+0x16c] ;  /* 0x00016c00010f7983 */ /* 0x000ea40000300800 */
[----:B----4-:R-:W-:Y:S01]  /*33d30*/  IMAD.MOV.U32 R18, RZ, RZ, R9 ;  /* 0x000000ffff127224 */ /* 0x010fe200078e0009 */
[----:B------:R-:W-:Y:S01]  /*33d40*/  MOV R19, R8 ;  /* 0x0000000800137202 */ /* 0x000fe20000000f00 */
[----:B------:R-:W4:Y:S01]  /*33d50*/  LDL.LU R24, [R1+0xf0] ;  /* 0x0000f00001187983 */ /* 0x000f220000300800 */
[----:B------:R-:W4:Y:S02]  /*33d60*/  LDL.LU R25, [R1+0xf4] ;  /* 0x0000f40001197983 */ /* 0x000f240000300800 */
[----:B------:R-:W4:Y:S02]  /*33d70*/  LDL.LU R26, [R1+0xf8] ;  /* 0x0000f800011a7983 */ /* 0x000f240000300800 */
[----:B------:R-:W4:Y:S01]  /*33d80*/  LDL.LU R27, [R1+0xfc] ;  /* 0x0000fc00011b7983 */ /* 0x000f220000300800 */
[----:B------:R-:W3:Y:S01]  /*33d90*/  LDL.LU R20, [R1+0xd0] ;  /* 0x0000d00001147983 */ /* 0x000ee20000300800 */
[----:B------:R-:W3:Y:S02]  /*33da0*/  LDL.LU R21, [R1+0xd4] ;  /* 0x0000d40001157983 */ /* 0x000ee40000300800 */
[----:B------:R-:W3:Y:S02]  /*33db0*/  LDL.LU R22, [R1+0xd8] ;  /* 0x0000d80001167983 */ /* 0x000ee40000300800 */
[----:B------:R-:W3:Y:S01]  /*33dc0*/  LDL.LU R23, [R1+0xdc] ;  /* 0x0000dc0001177983 */ /* 0x000ee20000300800 */
[----:B------:R-:W3:Y:S01]  /*33dd0*/  LDL.LU R8, [R1+0xc0] ;  /* 0x0000c00001087983 */ /* 0x000ee20000300800 */
        /* <DEDUP_REMOVED lines=62> */
[----:B------:R-:W4:Y:S01]  /*341c0*/  LDL.LU.64 R14, [R1+0x4cd0] ;  /* 0x004cd000010e7983 */ /* 0x000f220000300a00 */
[----:B------:R-:W4:Y:S11]  /*341d0*/  LDL.LU.64 R12, [R1+0x4cc8] ;  /* 0x004cc800010c7983 */ /* 0x000f360000300a00 */
[----:B------:R-:W-:Y:S10]  /*341e0*/  @!UPT UIADD3 URZ, URZ, URZ, URZ ;  /* 0x0000003f3f3ff290 */ /* 0x000ff4000fffe03f */
[----:B------:R-:W-:Y:S01]  /*341f0*/  STL.64 [R1+0x100], R16 ;  /* 0x0001001001007387 */ /* 0x000fe20000100a00 */
[----:B------:R0:W-:Y:S03]  /*34200*/  STL.64 [R1+0x108], R18 ;  /* 0x0001081201007387 */ /* 0x0001e60000100a00 */
[----:B0-----:R-:W2:Y:S01]  /*34210*/  LDL.LU.64 R18, [R1+0x4cc0] ;  /* 0x004cc00001127983 */ /* 0x001ea20000300a00 */
[----:B------:R-:W2:Y:S01]  /*34220*/  LDL.LU.64 R16, [R1+0x4cb8] ;  /* 0x004cb80001107983 */ /* 0x000ea20000300a00 */
[-C--:B----4-:R-:W-:Y:S02]  /*34230*/  HMMA.16816.F32 R12, R12, R4.reuse, R24 ;  /* 0x000000040c0c723c */ /* 0x090fe40000001818 */
[----:B------:R-:W4:Y:S01]  /*34240*/  LDL.LU.64 R26, [R1+0x4cb0] ;  /* 0x004cb000011a7983 */ /* 0x000f220000300a00 */
[----:B------:R-:W4:Y:S11]  /*34250*/  LDL.LU.64 R24, [R1+0x4ca8] ;  /* 0x004ca80001187983 */ /* 0x000f360000300a00 */
        /* <DEDUP_REMOVED lines=8> */
[----:B------:R-:W-:Y:S02]  /*342e0*/  MOV R12, R18 ;  /* 0x00000012000c7202 */ /* 0x000fe40000000f00 */
[----:B------:R-:W-:Y:S02]  /*342f0*/  MOV R6, R19 ;  /* 0x0000001300067202 */ /* 0x000fe40000000f00 */
[----:B------:R-:W-:Y:S01]  /*34300*/  MOV R14, R16 ;  /* 0x00000010000e7202 */ /* 0x000fe20000000f00 */
[----:B------:R-:W-:Y:S01]  /*34310*/  IMAD.MOV.U32 R13, RZ, RZ, R17 ;  /* 0x000000ffff0d7224 */ /* 0x000fe200078e0011 */
[----:B------:R-:W3:Y:S01]  /*34320*/  LDL.LU.64 R18, [R1+0x4c90] ;  /* 0x004c900001127983 */ /* 0x000ee20000300a00 */
[----:B------:R-:W3:Y:S02]  /*34330*/  LDL.LU.64 R16, [R1+0x4c88] ;  /* 0x004c880001107983 */ /* 0x000ee40000300a00 */
[----:B---3--:R-:W-:Y:S11]  /*34340*/  HMMA.16816.F32 R20, R16, R4, R20 ;  /* 0x000000041014723c */ /* 0x008ff60000001814 */
[----:B------:R-:W-:Y:S11]  /*34350*/  @!UPT UIADD3 URZ, URZ, URZ, URZ ;  /* 0x0000003f3f3ff290 */ /* 0x000ff6000fffe03f */
[----:B------:R-:W-:Y:S02]  /*34360*/  @!UPT UIADD3 URZ, URZ, URZ, URZ ;  /* 0x0000003f3f3ff290 */ /* 0x000fe4000fffe03f */
[----:B------:R-:W-:Y:S01]  /*34370*/  MOV R18, R22 ;  /* 0x0000001600127202 */ /* 0x000fe20000000f00 */
[----:B------:R-:W-:Y:S02]  /*34380*/  IMAD.MOV.U32 R15, RZ, RZ, R23 ;  /* 0x000000ffff0f7224 */ /* 0x000fe400078e0017 */
[----:B------:R-:W-:Y:S01]  /*34390*/  IMAD.MOV.U32 R19, RZ, RZ, R21 ;  /* 0x000000ffff137224 */ /* 0x000fe200078e0015 */
[----:B------:R-:W-:Y:S01]  /*343a0*/  MOV R7, R20 ;  /* 0x0000001400077202 */ /* 0x000fe20000000f00 */
[----:B------:R-:W2:Y:S01]  /*343b0*/  LDL.LU.64 R22, [R1+0x4c80] ;  /* 0x004c800001167983 */ /* 0x000ea20000300a00 */
[----:B------:R-:W2:Y:S01]  /*343c0*/  LDL.LU.64 R20, [R1+0x4c78] ;  /* 0x004c780001147983 */ /* 0x000ea20000300a00 */
[----:B------:R-:W-:Y:S01]  /*343d0*/  MOV R9, R3 ;  /* 0x0000000300097202 */ /* 0x000fe20000000f00 */
[----:B-----5:R-:W-:Y:S01]  /*343e0*/  IMAD.MOV.U32 R10, RZ, RZ, R2 ;  /* 0x000000ffff0a7224 */ /* 0x020fe200078e0002 */
[----:B------:R-:W-:-:S07]  /*343f0*/  MOV R11, R0 ;  /* 0x00000000000b7202 */ /* 0x000fce0000000f00 */
[----:B--2---:R-:W-:Y:S01]  /*34400*/  HMMA.16816.F32 R20, R20, R4, R8 ;  /* 0x000000041414723c */ /* 0x004fe20000001808 */
[----:B------:R-:W4:Y:S01]  /*34410*/  LDL.LU.64 R10, [R1+0x4c70] ;  /* 0x004c7000010a7983 */ /* 0x000f220000300a00 */
[----:B------:R-:W4:Y:S11]  /*34420*/  LDL.LU.64 R8, [R1+0x4c68] ;  /* 0x004c680001087983 */ /* 0x000f360000300a00 */
[----:B------:R-:W-:Y:S11]  /*34430*/  @!UPT UIADD3 URZ, URZ, URZ, URZ ;  /* 0x0000003f3f3ff290 */ /* 0x000ff6000fffe03f */
[----:B------:R-:W-:Y:S01]  /*34440*/  IMAD.MOV.U32 R2, RZ, RZ, R23 ;  /* 0x000000ffff027224 */ /* 0x000fe200078e0017 */
[----:B------:R-:W-:Y:S02]  /*34450*/  MOV R3, R22 ;  /* 0x0000001600037202 */ /* 0x000fe40000000f00 */
[----:B------:R-:W-:Y:S01]  /*34460*/  MOV R0, R21 ;  /* 0x0000001500007202 */ /* 0x000fe20000000f00 */
[----:B------:R-:W-:Y:S01]  /*34470*/  STL [R1+0xc0], R20 ;  /* 0x0000c01401007387 */ /* 0x000fe20000100800 */
[----:B------:R0:W-:Y:S02]  /*34480*/  STL [R1+0x4c00], R2 ;  /* 0x004c000201007387 */ /* 0x0001e40000100800 */
[----:B------:R1:W-:Y:S02]  /*34490*/  STL [R1+0x4bfc], R3 ;  /* 0x004bfc0301007387 */ /* 0x0003e40000100800 */
[----:B------:R-:W2:Y:S01]  /*344a0*/  LDSM.16.MT88.4 R20, [R29+0x1a000] ;  /* 0x01a000001d14783b */ /* 0x000ea20000004200 */
[----:B------:R3:W-:Y:S03]  /*344b0*/  STL [R1+0x4bf8], R0 ;  /* 0x004bf80001007387 */ /* 0x0007e60000100800 */
[----:B0-----:R-:W-:Y:S01]  /*344c0*/  IMAD.MOV.U32 R2, RZ, RZ, R18 ;  /* 0x000000ffff027224 */ /* 0x001fe200078e0012 */
[----:B-1----:R-:W-:-:S02]  /*344d0*/  MOV R3, R19 ;  /* 0x0000001300037202 */ /* 0x002fc40000000f00 */
[----:B--2---:R-:W-:Y:S02]  /*344e0*/  MOV R17, R20 ;  /* 0x0000001400117202 */ /* 0x004fe40000000f00 */
[----:B------:R-:W-:Y:S02]  /*344f0*/  MOV R16, R21 ;  /* 0x0000001500107202 */ /* 0x000fe40000000f00 */
[----:B---3--:R-:W-:Y:S01]  /*34500*/  MOV R0, R7 ;  /* 0x0000000700007202 */ /* 0x008fe20000000f00 */
[----:B----4-:R-:W-:Y:S11]  /*34510*/  HMMA.16816.F32 R8, R24, R4, R8 ;  /* 0x000000041808723c */ /* 0x010ff60000001808 */
[----:B------:R-:W-:Y:S11]  /*34520*/  @!UPT UIADD3 URZ, URZ, URZ, URZ ;  /* 0x0000003f3f3ff290 */ /* 0x000ff6000fffe03f */
[----:B------:R-:W-:Y:S01]  /*34530*/  @!UPT UIADD3 URZ, URZ, URZ, URZ ;  /* 0x0000003f3f3ff290 */ /* 0x000fe2000fffe03f */
[----:B------:R-:W-:Y:S01]  /*34540*/  STL.64 [R1+0x4a20], R10 ;  /* 0x004a200a01007387 */ /* 0x000fe20000100a00 */
[----:B------:R-:W-:Y:S02]  /*34550*/  STL.64 [R1+0x4a18], R8 ;  /* 0x004a180801007387 */ /* 0x000fe40000100a00 */
[----:B------:R-:W0:Y:S01]  /*34560*/  LDSM.16.MT88.4 R8, [R29+0x1a080] ;  /* 0x01a080001d08783b */ /* 0x000e220000004200 */
[----:B------:R-:W-:-:S03]  /*34570*/  MOV R4, R23 ;  /* 0x0000001700047202 */ /* 0x000fc60000000f00 */
[----:B------:R-:W-:Y:S02]  /*34580*/  IMAD.MOV.U32 R5, RZ, RZ, R22 ;  /* 0x000000ffff057224 */ /* 0x000fe400078e0016 */
[----:B------:R-:W-:Y:S03]  /*34590*/  STL [R1+0x4c10], R4 ;  /* 0x004c100401007387 */ /* 0x000fe60000100800 */
[----:B------:R-:W-:Y:S02]  /*345a0*/  STL [R1+0x4c0c], R5 ;  /* 0x004c0c0501007387 */ /* 0x000fe40000100800 */
[----:B------:R-:W-:Y:S02]  /*345b0*/  STL [R1+0x4c08], R16 ;  /* 0x004c081001007387 */ /* 0x000fe40000100800 */
[----:B------:R-:W-:Y:S01]  /*345c0*/  STL [R1+0x4c04], R17 ;  /* 0x004c041101007387 */ /* 0x000fe20000100800 */
[----:B------:R-:W2:Y:S01]  /*345d0*/  LDL R28, [R1+0xe78] ;  /* 0x000e7800011c7983 */ /* 0x000ea20000100800 */
[----:B0-----:R-:W-:Y:S01]  /*345e0*/  MOV R21, R8 ;  /* 0x0000000800157202 */ /* 0x001fe20000000f00 */
[----:B------:R-:W-:Y:S01]  /*345f0*/  IMAD.MOV.U32 R20, RZ, RZ, R9 ;  /* 0x000000ffff147224 */ /* 0x000fe200078e0009 */
[----:B------:R-:W-:-:S02]  /*34600*/  MOV R19, R10 ;  /* 0x0000000a00137202 */ /* 0x000fc40000000f00 */
[----:B------:R-:W-:Y:S02]  /*34610*/  MOV R18, R11 ;  /* 0x0000000b00127202 */ /* 0x000fe40000000f00 */
[----:B------:R-:W0:Y:S04]  /*34620*/  LDSM.16.MT88.4 R8, [R29+0x1a100] ;  /* 0x01a100001d08783b */ /* 0x000e280000004200 */
[----:B------:R-:W-:Y:S01]  /*34630*/  STL [R1+0x4c20], R18 ;  /* 0x004c201201007387 */ /* 0x000fe20000100800 */
[----:B0-----:R-:W-:Y:S01]  /*34640*/  IMAD.MOV.U32 R25, RZ, RZ, R8 ;  /* 0x000000ffff197224 */ /* 0x001fe200078e0008 */
[----:B------:R-:W-:Y:S02]  /*34650*/  MOV R24, R9 ;  /* 0x0000000900187202 */ /* 0x000fe40000000f00 */
[----:B------:R-:W-:Y:S01]  /*34660*/  MOV R23, R10 ;  /* 0x0000000a00177202 */ /* 0x000fe20000000f00 */
[----:B------:R-:W-:-:S02]  /*34670*/  IMAD.MOV.U32 R22, RZ, RZ, R11 ;  /* 0x000000ffff167224 */ /* 0x000fc400078e000b */
        /* <DEDUP_REMOVED lines=8> */
[----:B0-----:R-:W-:Y:S01]  /*34700*/  MOV R26, R11 ;  /* 0x0000000b001a7202 */ /* 0x001fe20000000f00 */
[----:B------:R-:W-:Y:S01]  /*34710*/  IMAD.MOV.U32 R27, RZ, RZ, R10 ;  /* 0x000000ffff1b7224 */ /* 0x000fe200078e000a */
[----:B------:R-:W-:-:S02]  /*34720*/  MOV R29, R9 ;  /* 0x00000009001d7202 */ /* 0x000fc40000000f00 */
[----:B------:R-:W-:Y:S02]  /*34730*/  MOV R7, R8 ;  /* 0x0000000800077202 */ /* 0x000fe40000000f00 */
[----:B------:R-:W-:Y:S02]  /*34740*/  MOV R10, R2 ;  /* 0x00000002000a7202 */ /* 0x000fe40000000f00 */
[----:B------:R-:W-:Y:S01]  /*34750*/  MOV R11, R15 ;  /* 0x0000000f000b7202 */ /* 0x000fe20000000f00 */
[----:B------:R-:W-:Y:S01]  /*34760*/  STL [R1+0x4c44], R26 ;  /* 0x004c441a01007387 */ /* 0x000fe20000100800 */
[----:B------:R-:W-:Y:S02]  /*34770*/  STL [R1+0x4c40], R27 ;  /* 0x004c401b01007387 */ /* 0x000fe40000100800 */
[----:B------:R-:W-:Y:S02]  /*34780*/  STL [R1+0x4c3c], R29 ;  /* 0x004c3c1d01007387 */ /* 0x000fe40000100800 */
[----:B------:R-:W-:Y:S01]  /*34790*/  STL [R1+0x4c38], R7 ;  /* 0x004c380701007387 */ /* 0x000fe20000100800 */
[----:B------:R-:W-:Y:S01]  /*347a0*/  MOV R8, R0 ;  /* 0x0000000000087202 */ /* 0x000fe20000000f00 */
[----:B------:R-:W-:Y:S01]  /*347b0*/  IMAD.MOV.U32 R9, RZ, RZ, R3 ;  /* 0x000000ffff097224 */ /* 0x000fe200078e0003 */
[----:B------:R0:W-:Y:S04]  /*347c0*/  STL.64 [R1+0x4a38], R10 ;  /* 0x004a380a01007387 */ /* 0x0001e80000100a00 */
[----:B------:R-:W-:Y:S01]  /*347d0*/  STL.64 [R1+0x4a30], R8 ;  /* 0x004a300801007387 */ /* 0x000fe20000100a00 */
[----:B0-----:R-:W-:Y:S01]  /*347e0*/  MOV R10, R12 ;  /* 0x0000000c000a7202 */ /* 0x001fe20000000f00 */
[----:B------:R-:W-:-:S05]  /*347f0*/  IMAD.MOV.U32 R11, RZ, RZ, R6 ;  /* 0x000000ffff0b7224 */ /* 0x000fca00078e0006 */
        /* <DEDUP_REMOVED lines=8> */
[----:B0-----:R-:W-:-:S02]  /*34880*/  MOV R2, R4 ;  /* 0x0000000400027202 */ /* 0x001fc40000000f00 */
[----:B------:R-:W-:Y:S01]  /*34890*/  MOV R3, R5 ;  /* 0x0000000500037202 */ /* 0x000fe20000000f00 */
[----:B-1----:R-:W-:Y:S02]  /*348a0*/  MOV R4, R12 ;  /* 0x0000000c00047202 */ /* 0x002fe40000000f00 */
[----:B------:R-:W-:Y:S01]  /*348b0*/  IMAD.MOV.U32 R5, RZ, RZ, R13 ;  /* 0x000000ffff057224 */ /* 0x000fe200078e000d */
[----:B------:R-:W-:Y:S02]  /*348c0*/  MOV R16, R14 ;  /* 0x0000000e00107202 */ /* 0x000fe40000000f00 */
[----:B------:R-:W-:Y:S02]  /*348d0*/  MOV R17, R15 ;  /* 0x0000000f00117202 */ /* 0x000fe40000000f00 */
[----:B------:R-:W0:Y:S01]  /*348e0*/  LDSM.16.MT88.4 R12, [R28+0x1a100] ;  /* 0x01a100001c0c783b */ /* 0x000e220000004200 */
[----:B------:R-:W-:-:S05]  /*348f0*/  IMAD.MOV.U32 R0, RZ, RZ, R6 ;  /* 0x000000ffff007224 */ /* 0x000fca00078e0006 */
[----:B------:R-:W-:Y:S01]  /*34900*/  STL [R1+0x4c50], R0 ;  /* 0x004c500001007387 */ /* 0x000fe20000100800 */
[----:B------:R-:W-:Y:S02]  /*34910*/  STL [R1+0x4c4c], R3 ;  /* 0x004c4c0301007387 */ /* 0x000fe40000100800 */
[----:B------:R-:W-:Y:S02]  /*34920*/  STL [R1+0x4c48], R2 ;  /* 0x004c480201007387 */ /* 0x000fe40000100800 */
[----:B0-----:R-:W-:Y:S01]  /*34930*/  IMAD.MOV.U32 R18, RZ, RZ, R12 ;  /* 0x000000ffff127224 */ /* 0x001fe200078e000c */
[----:B------:R-:W-:-:S05]  /*34940*/  MOV R19, R13 ;  /* 0x0000000d00137202 */ /* 0x000fca0000000f00 */
[----:B------:R-:W-:Y:S01]  /*34950*/  STL.64 [R1+0x4c60], R18 ;  /* 0x004c601201007387 */ /* 0x000fe20000100a00 */
[----:B------:R-:W-:Y:S01]  /*34960*/  STL.64 [R1+0x4c58], R16 ;  /* 0x004c581001007387 */ /* 0x000fe20000100a00 */
[----:B------:R-:W-:Y:S01]  /*34970*/  MOV R20, R14 ;  /* 0x0000000e00147202 */ /* 0x000fe20000000f00 */
[----:B------:R-:W-:Y:S01]  /*34980*/  IMAD.MOV.U32 R21, RZ, RZ, R15 ;  /* 0x000000ffff157224 */ /* 0x000fe200078e000f */
[----:B------:R-:W-:Y:S02]  /*34990*/  MOV R15, R24 ;  /* 0x00000018000f7202 */ /* 0x000fe40000000f00 */
[----:B------:R-:W-:Y:S01]  /*349a0*/  MOV R14, R25 ;  /* 0x00000019000e7202 */ /* 0x000fe20000000f00 */
[----:B---3--:R-:W0:Y:S02]  /*349b0*/  LDSM.16.MT88.4 R16, [R11+0x1a000] ;  /* 0x01a000000b10783b */ /* 0x008e240000004200 */
[----:B0-----:R-:W-:Y:S01]  /*349c0*/  MOV R23, R16 ;  /* 0x0000001000177202 */ /* 0x001fe20000000f00 */
[----:B------:R-:W-:Y:S01]  /*349d0*/  IMAD.MOV.U32 R24, RZ, RZ, R17 ;  /* 0x000000ffff187224 */ /* 0x000fe200078e0011 */
[----:B------:R-:W-:-:S02]  /*349e0*/  MOV R28, R18 ;  /* 0x00000012001c7202 */ /* 0x000fc40000000f00 */
[----:B------:R-:W-:Y:S02]  /*349f0*/  MOV R25, R19 ;  /* 0x0000001300197202 */ /* 0x000fe40000000f00 */
[----:B------:R-:W0:Y:S01]  /*34a00*/  LDSM.16.MT88.4 R16, [R11+0x1a080] ;  /* 0x01a080000b10783b */ /* 0x000e220000004200 */
[----:B------:R-:W-:Y:S02]  /*34a10*/  MOV R6, R7 ;  /* 0x0000000700067202 */ /* 0x000fe40000000f00 */
[----:B------:R-:W-:Y:S01]  /*34a20*/  MOV R12, R27 ;  /* 0x0000001b000c7202 */ /* 0x000fe20000000f00 */
[----:B0-----:R-:W-:Y:S01]  /*34a30*/  IMAD.MOV.U32 R27, RZ, RZ, R16 ;  /* 0x000000ffff1b7224 */ /* 0x001fe200078e0010 */
[----:B------:R-:W-:Y:S02]  /*34a40*/  MOV R29, R17 ;  /* 0x00000011001d7202 */ /* 0x000fe40000000f00 */
[----:B------:R-:W-:Y:S01]  /*34a50*/  MOV R7, R18 ;  /* 0x0000001200077202 */ /* 0x000fe20000000f00 */
[----:B------:R-:W-:-:S02]  /*34a60*/  IMAD.MOV.U32 R22, RZ, RZ, R19 ;  /* 0x000000ffff167224 */ /* 0x000fc400078e0013 */
[----:B------:R-:W0:Y:S02]  /*34a70*/  LDSM.16.MT88.4 R16, [R11+0x1a100] ;  /* 0x01a100000b10783b */ /* 0x000e240000004200 */
[----:B------:R-:W1:Y:S04]  /*34a80*/  LDSM.16.MT88.4 R8, [R11+0x1a180] ;  /* 0x01a180000b08783b */ /* 0x000e680000004200 */
[----:B------:R-:W-:Y:S01]  /*34a90*/  IMAD.MOV.U32 R13, RZ, RZ, R26 ;  /* 0x000000ffff0d7224 */ /* 0x000fe200078e001a */
[----:B0-----:R-:W-:Y:S01]  /*34aa0*/  MOV R0, R16 ;  /* 0x0000001000007202 */ /* 0x001fe20000000f00 */
[----:B------:R-:W-:Y:S01]  /*34ab0*/  IMAD.MOV.U32 R2, RZ, RZ, R18 ;  /* 0x000000ffff027224 */ /* 0x000fe200078e0012 */
[----:B------:R-:W-:Y:S02]  /*34ac0*/  MOV R26, R19 ;  /* 0x00000013001a7202 */ /* 0x000fe40000000f00 */
[----:B------:R-:W-:Y:S01]  /*34ad0*/  MOV R3, R17 ;  /* 0x0000001100037202 */ /* 0x000fe20000000f00 */
[----:B------:R-:W2:Y:S01]  /*34ae0*/  LDL.LU.64 R18, [R1+0x4c60] ;  /* 0x004c600001127983 */ /* 0x000ea20000300a00 */
[----:B------:R-:W3:Y:S02]  /*34af0*/  LDL.LU.64 R16, [R1+0x4c58] ;  /* 0x004c580001107983 */ /* 0x000ee40000300a00 */
[----:B-1----:R0:W-:Y:S02]  /*34b00*/  STL.64 [R1+0x4a68], R10 ;  /* 0x004a680a01007387 */ /* 0x0021e40000100a00 */
[----:B------:R1:W-:Y:S01]  /*34b10*/  STL.64 [R1+0x4a60], R8 ;  /* 0x004a600801007387 */ /* 0x0003e20000100a00 */
[----:B0-----:R-:W-:-:S02]  /*34b20*/  MOV R10, R2 ;  /* 0x00000002000a7202 */ /* 0x001fc40000000f00 */
[----:B-1----:R-:W-:Y:S02]  /*34b30*/  MOV R8, R0 ;  /* 0x0000000000087202 */ /* 0x002fe40000000f00 */
[----:B------:R-:W-:Y:S01]  /*34b40*/  MOV R11, R26 ;  /* 0x0000001a000b7202 */ /* 0x000fe20000000f00 */
[----:B------:R-:W4:Y:S01]  /*34b50*/  LDL.LU R0, [R1+0x4c50] ;  /* 0x004c500001007983 */ /* 0x000f220000300800 */
[----:B------:R-:W-:Y:S02]  /*34b60*/  IMAD.MOV.U32 R9, RZ, RZ, R3 ;  /* 0x000000ffff097224 */ /* 0x000fe400078e0003 */
[----:B------:R-:W5:Y:S02]  /*34b70*/  LDL.LU R3, [R1+0x4c4c] ;  /* 0x004c4c0001037983 */ /* 0x000f640000300800 */
[----:B------:R-:W2:Y:S01]  /*34b80*/  LDL.LU R2, [R1+0x4c48] ;  /* 0x004c480001027983 */ /* 0x000ea20000300800 */
[----:B------:R-:W2:Y:S01]  /*34b90*/  LDL.LU R26, [R1+0x4c44] ;  /* 0x004c4400011a7983 */ /* 0x000ea20000300800 */
[----:B------:R0:W-:Y:S02]  /*34ba0*/  STL.64 [R1+0x4a88], R10 ;  /* 0x004a880a01007387 */ /* 0x0001e40000100a00 */
[----:B------:R1:W-:Y:S01]  /*34bb0*/  STL.64 [R1+0x4a80], R8 ;  /* 0x004a800801007387 */ /* 0x0003e20000100a00 */
[----:B0-----:R-:W-:Y:S01]  /*34bc0*/  MOV R10, R7 ;  /* 0x00000007000a7202 */ /* 0x001fe20000000f00 */
[----:B-1----:R-:W-:-:S02]  /*34bd0*/  IMAD.MOV.U32 R8, RZ, RZ, R27 ;  /* 0x000000ffff087224 */ /* 0x002fc400078e001b */
[----:B------:R-:W-:Y:S01]  /*34be0*/  IMAD.MOV.U32 R11, RZ, RZ, R22 ;  /* 0x000000ffff0b7224 */ /* 0x000fe200078e0016 */
[----:B------:R-:W2:Y:S01]  /*34bf0*/  LDL.LU R27, [R1+0x4c40] ;  /* 0x004c4000011b7983 */ /* 0x000ea20000300800 */
[----:B------:R-:W-:Y:S02]  /*34c00*/  MOV R9, R29 ;  /* 0x0000001d00097202 */ /* 0x000fe40000000f00 */
[----:B------:R-:W2:Y:S02]  /*34c10*/  LDL.LU R29, [R1+0x4c3c] ;  /* 0x004c3c00011d7983 */ /* 0x000ea40000300800 */
[----:B------:R-:W2:Y:S01]  /*34c20*/  LDL.LU R7, [R1+0x4c38] ;  /* 0x004c380001077983 */ /* 0x000ea20000300800 */
[----:B------:R-:W2:Y:S01]  /*34c30*/  LDL.LU R22, [R1+0x4c34] ;  /* 0x004c340001167983 */ /* 0x000ea20000300800 */
[----:B------:R-:W-:Y:S02]  /*34c40*/  STL.64 [R1+0x4aa8], R10 ;  /* 0x004aa80a01007387 */ /* 0x000fe40000100a00 */
[----:B------:R0:W-:Y:S02]  /*34c50*/  STL.64 [R1+0x4aa0], R8 ;  /* 0x004aa00801007387 */ /* 0x0001e40000100a00 */
[----:B0-----:R-:W-:-:S02]  /*34c60*/  MOV R8, R23 ;  /* 0x0000001700087202 */ /* 0x001fc40000000f00 */
[----:B------:R-:W-:Y:S01]  /*34c70*/  MOV R9, R24 ;  /* 0x0000001800097202 */ /* 0x000fe20000000f00 */
[----:B------:R-:W2:Y:S01]  /*34c80*/  LDL.LU R23, [R1+0x4c30] ;  /* 0x004c300001177983 */ /* 0x000ea20000300800 */
[----:B------:R-:W2:Y:S02]  /*34c90*/  LDL.LU R24, [R1+0x4c2c] ;  /* 0x004c2c0001187983 */ /* 0x000ea40000300800 */
[----:B------:R-:W-:Y:S02]  /*34ca0*/  IMAD.MOV.U32 R10, RZ, RZ, R28 ;  /* 0x000000ffff0a7224 */ /* 0x000fe400078e001c */
[----:B------:R-:W2:Y:S01]  /*34cb0*/  LDL.LU R28, [R1+0x4c28] ;  /* 0x004c2800011c7983 */ /* 0x000ea20000300800 */
[----:B------:R-:W-:Y:S02]  /*34cc0*/  MOV R11, R25 ;  /* 0x00000019000b7202 */ /* 0x000fe40000000f00 */
[----:B------:R-:W3:Y:S03]  /*34cd0*/  LDL.LU R25, [R1+0x4c24] ;  /* 0x004c240001197983 */ /* 0x000ee60000300800 */
[----:B------:R0:W-:Y:S01]  /*34ce0*/  STL.64 [R1+0x4ac8], R10 ;  /* 0x004ac80a01007387 */ /* 0x0001e20000100a00 */
[----:B------:R1:W-:Y:S01]  /*34cf0*/  STL.64 [R1+0x4ac0], R8 ;  /* 0x004ac00801007387 */ /* 0x0003e20000100a00 */
[----:B0-----:R-:W-:-:S02]  /*34d00*/  MOV R10, R13 ;  /* 0x0000000d000a7202 */ /* 0x001fc40000000f00 */
[----:B-1----:R-:W-:Y:S01]  /*34d10*/  MOV R8, R15 ;  /* 0x0000000f00087202 */ /* 0x002fe20000000f00 */
[----:B------:R-:W-:Y:S01]  /*34d20*/  IMAD.MOV.U32 R9, RZ, RZ, R14 ;  /* 0x000000ffff097224 */ /* 0x000fe200078e000e */
[----:B------:R-:W-:-:S05]  /*34d30*/  MOV R11, R12 ;  /* 0x0000000c000b7202 */ /* 0x000fca0000000f00 */
        /* <DEDUP_REMOVED lines=8> */
[----:B------:R-:W2:Y:S02]  /*34dc0*/  LDL.LU R15, [R1+0xfc] ;  /* 0x0000fc00010f7983 */ /* 0x000ea40000300800 */
[----:B------:R-:W-:Y:S01]  /*34dd0*/  IMAD.MOV.U32 R8, RZ, RZ, R18 ;  /* 0x000000ffff087224 */ /* 0x000fe200078e0012 */
[----:B------:R-:W-:Y:S01]  /*34de0*/  MOV R10, R20 ;  /* 0x00000014000a7202 */ /* 0x000fe20000000f00 */
[----:B------:R-:W-:Y:S01]  /*34df0*/  IMAD.MOV.U32 R11, RZ, RZ, R21 ;  /* 0x000000ffff0b7224 */ /* 0x000fe200078e0015 */
        /* <DEDUP_REMOVED lines=13> */
[----:B------:R-:W-:Y:S01]  /*34ed0*/  MOV R8, R4 ;  /* 0x0000000400087202 */ /* 0x000fe20000000f00 */
[----:B---3--:R-:W-:Y:S01]  /*34ee0*/  IMAD.MOV.U32 R10, RZ, RZ, R16 ;  /* 0x000000ffff0a7224 */ /* 0x008fe200078e0010 */
        /* <DEDUP_REMOVED lines=15> */
[----:B----4-:R-:W-:Y:S02]  /*34fe0*/  MOV R10, R0 ;  /* 0x00000000000a7202 */ /* 0x010fe40000000f00 */
[----:B------:R-:W-:Y:S01]  /*34ff0*/  MOV R11, R6 ;  /* 0x00000006000b7202 */ /* 0x000fe20000000f00 */
[----:B------:R-:W4:Y:S01]  /*35000*/  LDL.LU R2, [R1+0x4c00] ;  /* 0x004c000001027983 */ /* 0x000f220000300800 */
[----:B-----5:R-:W-:Y:S02]  /*35010*/  IMAD.MOV.U32 R9, RZ, RZ, R3 ;  /* 0x000000ffff097224 */ /* 0x020fe400078e0003 */
        /* <DEDUP_REMOVED lines=12> */
[----:B------:R-:W-:-:S02]  /*350e0*/  IMAD.MOV.U32 R11, RZ, RZ, R26 ;  /* 0x000000ffff0b7224 */ /* 0x000fc400078e001a */
[----:B------:R-:W-:Y:S01]  /*350f0*/  IMAD.MOV.U32 R8, RZ, RZ, R7 ;  /* 0x000000ffff087224 */ /* 0x000fe200078e0007 */
[----:B------:R-:W-:Y:S01]  /*35100*/  MOV R9, R29 ;  /* 0x0000001d00097202 */ /* 0x000fe20000000f00 */
[----:B------:R-:W3:Y:S01]  /*35110*/  LDL.LU R7, [R1+0x4bf0] ;  /* 0x004bf00001077983 */ /* 0x000ee20000300800 */
[----:B------:R-:W3:Y:S02]  /*35120*/  LDL.LU R29, [R1+0x4bec] ;  /* 0x004bec00011d7983 */ /* 0x000ee40000300800 */
[----:B------:R0:W-:Y:S01]  /*35130*/  STL.64 [R1+0x4b68], R10 ;  /* 0x004b680a01007387 */ /* 0x0001e20000100a00 */
[----:B------:R1:W-:Y:S01]  /*35140*/  STL.64 [R1+0x4b60], R8 ;  /* 0x004b600801007387 */ /* 0x0003e20000100a00 */
[----:B0-----:R-:W-:Y:S01]  /*35150*/  IMAD.MOV.U32 R10, RZ, RZ, R23 ;  /* 0x000000ffff0a7224 */ /* 0x001fe200078e0017 */
[----:B------:R-:W-:Y:S02]  /*35160*/  MOV R11, R22 ;  /* 0x00000016000b7202 */ /* 0x000fe40000000f00 */
[----:B-1----:R-:W-:-:S02]  /*35170*/  MOV R8, R25 ;  /* 0x0000001900087202 */ /* 0x002fc40000000f00 */
[----:B------:R-:W-:Y:S02]  /*35180*/  MOV R9, R24 ;  /* 0x0000001800097202 */ /* 0x000fe40000000f00 */
[----:B------:R-:W-:Y:S04]  /*35190*/  LDSM.16.MT88.4 R24, [R28+0x1a180] ;  /* 0x01a180001c18783b */ /* 0x000fe80000004200 */
[----:B------:R-:W-:Y:S01]  /*351a0*/  STL.64 [R1+0x4b88], R10 ;  /* 0x004b880a01007387 */ /* 0x000fe20000100a00 */
[----:B------:R-:W-:Y:S03]  /*351b0*/  STL.64 [R1+0x4b80], R8 ;  /* 0x004b800801007387 */ /* 0x000fe60000100a00 */
[----:B--2---:R-:W-:Y:S01]  /*351c0*/  STL.64 [R1+0x4ad8], R14 ;  /* 0x004ad80e01007387 */ /* 0x004fe20000100a00 */
[----:B------:R0:W-:Y:S03]  /*351d0*/  STL.64 [R1+0x4ad0], R12 ;  /* 0x004ad00c01007387 */ /* 0x0001e60000100a00 */
[----:B0-----:R-:W2:Y:S01]  /*351e0*/  LDL.LU R12, [R1+0x130] ;  /* 0x00013000010c7983 */ /* 0x001ea20000300800 */
[----:B------:R-:W2:Y:S02]  /*351f0*/  LDL.LU R13, [R1+0x134] ;  /* 0x00013400010d7983 */ /* 0x000ea40000300800 */
[----:B------:R-:W-:Y:S01]  /*35200*/  IMAD.MOV.U32 R10, RZ, RZ, R19 ;  /* 0x000000ffff0a7224 */ /* 0x000fe200078e0013 */
[----:B------:R-:W-:-:S02]  /*35210*/  MOV R11, R18 ;  /* 0x00000012000b7202 */ /* 0x000fc40000000f00 */
[----:B------:R-:W-:Y:S02]  /*35220*/  MOV R8, R21 ;  /* 0x0000001500087202 */ /* 0x000fe40000000f00 */
[----:B------:R-:W-:Y:S02]  /*35230*/  MOV R9, R20 ;  /* 0x0000001400097202 */ /* 0x000fe40000000f00 */
[----:B---3--:R-:W-:Y:S01]  /*35240*/  MOV R14, R7 ;  /* 0x00000007000e7202 */ /* 0x008fe20000000f00 */
[----:B------:R-:W-:Y:S01]  /*35250*/  IMAD.MOV.U32 R15, RZ, RZ, R6 ;  /* 0x000000ffff0f7224 */ /* 0x000fe200078e0006 */
        /* <DEDUP_REMOVED lines=16> */
[----:B---3--:R-:W-:-:S02]  /*35360*/  MOV R14, R6 ;  /* 0x00000006000e7202 */ /* 0x008fc40000000f00 */
[----:B------:R-:W-:Y:S01]  /*35370*/  MOV R15, R7 ;  /* 0x00000007000f7202 */ /* 0x000fe20000000f00 */
[----:B------:R-:W3:Y:S01]  /*35380*/  LDL.LU R6, [R1+0x4bdc] ;  /* 0x004bdc0001067983 */ /* 0x000ee20000300800 */
[----:B------:R-:W3:Y:S03]  /*35390*/  LDL.LU R7, [R1+0x4bd8] ;  /* 0x004bd80001077983 */ /* 0x000ee60000300800 */
[----:B------:R-:W-:Y:S04]  /*353a0*/  STL.64 [R1+0x4b38], R14 ;  /* 0x004b380e01007387 */ /* 0x000fe80000100a00 */
        /* <DEDUP_REMOVED lines=31> */
[----:B0-----:R-:W3:Y:S01]  /*355a0*/  LDL.LU R12, [R1+0x1a0] ;  /* 0x0001a000010c7983 */ /* 0x001ee20000300800 */
[----:B------:R-:W3:Y:S02]  /*355b0*/  LDL.LU R13, [R1+0x1a4] ;  /* 0x0001a400010d7983 */ /* 0x000ee40000300800 */
[----:B------:R-:W3:Y:S02]  /*355c0*/  LDL.LU R14, [R1+0x1a8] ;  /* 0x0001a800010e7983 */ /* 0x000ee40000300800 */
[----:B------:R-:W-:Y:S01]  /*355d0*/  IMAD.MOV.U32 R8, RZ, RZ, R17 ;  /* 0x000000ffff087224 */ /* 0x000fe200078e0011 */
[----:B------:R-:W-:-:S02]  /*355e0*/  MOV R9, R16 ;  /* 0x0000001000097202 */ /* 0x000fc40000000f00 */
[----:B------:R-:W-:Y:S01]  /*355f0*/  MOV R10, R5 ;  /* 0x00000005000a7202 */ /* 0x000fe20000000f00 */
[----:B------:R-:W-:Y:S02]  /*35600*/  IMAD.MOV.U32 R11, RZ, RZ, R4 ;  /* 0x000000ffff0b7224 */ /* 0x000fe400078e0004 */
[----:B------:R-:W-:Y:S01]  /*35610*/  IMAD.MOV.U32 R15, RZ, RZ, R29 ;  /* 0x000000ffff0f7224 */ /* 0x000fe200078e001d */
        /* <DEDUP_REMOVED lines=103> */
[----:B------:R-:W-:Y:S03]  /*35c90*/  STL.64 [R1+0xe8], R14 ;  /* 0x0000e80e01007387 */ /* 0x000fe60000100a00 */
[----:B-1----:R-:W2:Y:S01]  /*35ca0*/  LDL.LU R12, [R1+0xc0] ;  /* 0x0000c000010c7983 */ /* 0x002ea20000300800 */
[----:B------:R-:W-:Y:S02]  /*35cb0*/  MOV R13, R0 ;  /* 0x00000000000d7202 */ /* 0x000fe40000000f00 */
[----:B------:R-:W3:Y:S01]  /*35cc0*/  LDL.LU R0, [R1+0x4a28] ;  /* 0x004a280001007983 */ /* 0x000ee20000300800 */
[----:B0-----:R-:W-:Y:S01]  /*35cd0*/  HMMA.16816.F32 R16, R16, R6, R8 ;  /* 0x000000061010723c */ /* 0x001fe20000001808 */
[----:B------:R-:W3:Y:S01]  /*35ce0*/  LDL.LU.64 R10, [R1+0x4a20] ;  /* 0x004a2000010a7983 */ /* 0x000ee20000300a00 */
[----:B------:R-:W3:Y:S11]  /*35cf0*/  LDL.LU.64 R8, [R1+0x4a18] ;  /* 0x004a180001087983 */ /* 0x000ef60000300a00 */
[----:B------:R-:W-:Y:S10]  /*35d00*/  @!UPT UIADD3 URZ, URZ, URZ, URZ ;  /* 0x0000003f3f3ff290 */ /* 0x000ff4000fffe03f */
[----:B------:R-:W-:Y:S01]  /*35d10*/  STL.64 [R1+0xd0], R16 ;  /* 0x0000d01001007387 */ /* 0x000fe20000100a00 */
[----:B------:R0:W-:Y:S03]  /*35d20*/  STL.64 [R1+0xd8], R18 ;  /* 0x0000d81201007387 */ /* 0x0001e60000100a00 */
[----:B0-----:R-:W3:Y:S01]  /*35d30*/  LDL R19, [R1+0x3a0] ;  /* 0x0003a00001137983 */ /* 0x001ee20000100800 */
[----:B-----5:R-:W-:Y:S01]  /*35d40*/  IMAD.MOV.U32 R14, RZ, RZ, R3 ;  /* 0x000000ffff0e7224 */ /* 0x020fe200078e0003 */
[----:B----4-:R-:W-:-:S07]  /*35d50*/  MOV R15, R2 ;  /* 0x00000002000f7202 */ /* 0x010fce0000000f00 */
[-C--:B--2---:R-:W-:Y:S11]  /*35d60*/  HMMA.16816.F32 R12, R20, R6.reuse, R12 ;  /* 0x00000006140c723c */ /* 0x084ff6000000180c */
[----:B------:R-:W-:Y:S11]  /*35d70*/  @!UPT UIADD3 URZ, URZ, URZ, URZ ;  /* 0x0000003f3f3ff290 */ /* 0x000ff6000fffe03f */
[----:B------:R-:W-:Y:S02]  /*35d80*/  @!UPT UIADD3 URZ, URZ, URZ, URZ ;  /* 0x0000003f3f3ff290 */ /* 0x000fe4000fffe03f */
[----:B------:R-:W-:Y:S01]  /*35d90*/  IMAD.MOV.U32 R2, RZ, RZ, R15 ;  /* 0x000000ffff027224 */ /* 0x000fe200078e000f */
[----:B------:R-:W-:Y:S01]  /*35da0*/  MOV R3, R14 ;  /* 0x0000000e00037202 */ /* 0x000fe20000000f00 */
[----:B------:R-:W-:Y:S03]  /*35db0*/  STL.64 [R1+0xc0], R12 ;  /* 0x0000c00c01007387 */ /* 0x000fe60000100a00 */
[----:B------:R-:W-:Y:S01]  /*35dc0*/  STL [R1+0x496c], R2 ;  /* 0x00496c0201007387 */ /* 0x000fe20000100800 */
[----:B------:R-:W-:Y:S01]  /*35dd0*/  STL [R1+0x4968], R3 ;  /* 0x0049680301007387 */ /* 0x000fe20000100800 */
[----:B---3--:R-:W-:Y:S03]  /*35de0*/  HMMA.16816.F32 R4, R24, R6, R8 ;  /* 0x000000061804723c */ /* 0x008fe60000001808 */
[----:B------:R-:W2:Y:S04]  /*35df0*/  LDL R26, [R1+0xe78] ;  /* 0x000e7800011a7983 */ /* 0x000ea80000100800 */
[----:B------:R-:W-:Y:S04]  /*35e00*/  LDSM.16.M88.4 R8, [R0+0x40180] ;  /* 0x040180000008783b */ /* 0x000fe80000000200 */
[----:B------:R-:W0:Y:S11]  /*35e10*/  LDSM.16.MT88.4 R20, [R19+0x1c000] ;  /* 0x01c000001314783b */ /* 0x000e360000004200 */
[----:B------:R-:W-:Y:S01]  /*35e20*/  @!UPT UIADD3 URZ, URZ, URZ, URZ ;  /* 0x0000003f3f3ff290 */ /* 0x000fe2000fffe03f */
[----:B------:R-:W-:Y:S01]  /*35e30*/  STL.64 [R1+0x4840], R6 ;  /* 0x0048400601007387 */ /* 0x000fe20000100a00 */
[----:B------:R-:W-:Y:S02]  /*35e40*/  STL.64 [R1+0x4838], R4 ;  /* 0x0048380401007387 */ /* 0x000fe40000100a00 */
[----:B------:R-:W1:Y:S01]  /*35e50*/  LDSM.16.MT88.4 R4, [R19+0x1c080] ;  /* 0x01c080001304783b */ /* 0x000e620000004200 */
[----:B0-----:R-:W-:Y:S02]  /*35e60*/  MOV R15, R20 ;  /* 0x00000014000f7202 */ /* 0x001fe40000000f00 */
[----:B------:R-:W-:Y:S01]  /*35e70*/  MOV R14, R21 ;  /* 0x00000015000e7202 */ /* 0x000fe20000000f00 */
[----:B------:R-:W-:Y:S01]  /*35e80*/  IMAD.MOV.U32 R13, RZ, RZ, R22 ;  /* 0x000000ffff0d7224 */ /* 0x000fe200078e0016 */
[----:B------:R-:W-:-:S03]  /*35e90*/  MOV R12, R23 ;  /* 0x00000017000c7202 */ /* 0x000fc60000000f00 */
[----:B------:R-:W-:Y:S02]  /*35ea0*/  STL.64 [R1+0x4a10], R14 ;  /* 0x004a100e01007387 */ /* 0x000fe40000100a00 */
[----:B------:R-:W-:Y:S02]  /*35eb0*/  STL.64 [R1+0x4a08], R12 ;  /* 0x004a080c01007387 */ /* 0x000fe40000100a00 */
[----:B------:R-:W-:Y:S02]  /*35ec0*/  STL [R1+0x4794], R10 ;  /* 0x0047940a01007387 */ /* 0x000fe40000100800 */
[----:B------:R-:W-:Y:S01]  /*35ed0*/  STL [R1+0x4790], R11 ;  /* 0x0047900b01007387 */ /* 0x000fe20000100800 */
[----:B------:R-:W-:Y:S01]  /*35ee0*/  STL [R1+0x41d0], R0 ;  /* 0x0041d00001007387 */ /* 0x000fe20000100800 */
[----:B------:R-:W3:Y:S01]  /*35ef0*/  LDL R27, [R1+0xe74] ;  /* 0x000e7400011b7983 */ /* 0x000ee20000100800 */
[----:B-1----:R-:W-:Y:S01]  /*35f00*/  MOV R23, R4 ;  /* 0x0000000400177202 */ /* 0x002fe20000000f00 */
[----:B------:R-:W-:Y:S01]  /*35f10*/  IMAD.MOV.U32 R22, RZ, RZ, R5 ;  /* 0x000000ffff167224 */ /* 0x000fe200078e0005 */
[----:B------:R-:W-:-:S02]  /*35f20*/  MOV R21, R6 ;  /* 0x0000000600157202 */ /* 0x000fc40000000f00 */
[----:B------:R-:W-:Y:S02]  /*35f30*/  MOV R20, R7 ;  /* 0x0000000700147202 */ /* 0x000fe40000000f00 */
[----:B------:R-:W0:Y:S02]  /*35f40*/  LDSM.16.MT88.4 R4, [R19+0x1c100] ;  /* 0x01c100001304783b */ /* 0x000e240000004200 */
[----:B0-----:R-:W-:Y:S01]  /*35f50*/  IMAD.MOV.U32 R25, RZ, RZ, R4 ;  /* 0x000000ffff197224 */ /* 0x001fe200078e0004 */
[----:B------:R-:W-:Y:S02]  /*35f60*/  MOV R24, R5 ;  /* 0x0000000500187202 */ /* 0x000fe40000000f00 */
[----:B------:R-:W-:Y:S01]  /*35f70*/  MOV R11, R6 ;  /* 0x00000006000b7202 */ /* 0x000fe20000000f00 */
[----:B------:R-:W-:Y:S02]  /*35f80*/  IMAD.MOV.U32 R10, RZ, RZ, R7 ;  /* 0x000000ffff0a7224 */ /* 0x000fe400078e0007 */
[----:B------:R-:W0:Y:S02]  /*35f90*/  LDSM.16.MT88.4 R4, [R19+0x1c180] ;  /* 0x01c180001304783b */ /* 0x000e240000004200 */
[----:B0-----:R-:W-:-:S02]  /*35fa0*/  MOV R19, R4 ;  /* 0x0000000400137202 */ /* 0x001fc40000000f00 */
[----:B------:R-:W-:Y:S01]  /*35fb0*/  MOV R18, R5 ;  /* 0x0000000500127202 */ /* 0x000fe20000000f00 */
[----:B------:R-:W-:Y:S01]  /*35fc0*/  IMAD.MOV.U32 R17, RZ, RZ, R6 ;  /* 0x000000ffff117224 */ /* 0x000fe200078e0006 */
[----:B------:R-:W-:Y:S01]  /*35fd0*/  MOV R16, R7 ;  /* 0x0000000700107202 */ /* 0x000fe20000000f00 */
[----:B--2---:R-:W0:Y:S02]  /*35fe0*/  LDSM.16.MT88.4 R12, [R26+0x1c000] ;  /* 0x01c000001a0c783b */ /* 0x004e240000004200 */
[----:B0-----:R-:W-:Y:S01]  /*35ff0*/  MOV R6, R12 ;  /* 0x0000000c00067202 */ /* 0x001fe20000000f00 */
[----:B------:R-:W-:Y:S01]  /*36000*/  IMAD.MOV.U32 R5, RZ, RZ, R13 ;  /* 0x000000ffff057224 */ /* 0x000fe200078e000d */
[----:B------:R-:W-:Y:S02]  /*36010*/  MOV R4, R14 ;  /* 0x0000000e00047202 */ /* 0x000fe40000000f00 */
[----:B------:R-:W-:Y:S02]  /*36020*/  MOV R0, R15 ;  /* 0x0000000f00007202 */ /* 0x000fe40000000f00 */
[----:B------:R-:W0:Y:S04]  /*36030*/  LDSM.16.MT88.4 R12, [R26+0x1c080] ;  /* 0x01c080001a0c783b */ /* 0x000e280000004200 */
[----:B------:R-:W-:Y:S01]  /*36040*/  STL [R1+0x497c], R0 ;  /* 0x00497c0001007387 */ /* 0x000fe20000100800 */
[----:B------:R-:W-:Y:S02]  /*36050*/  STL [R1+0x4978], R4 ;  /* 0x0049780401007387 */ /* 0x000fe40000100800 */
[----:B------:R-:W-:Y:S02]  /*36060*/  STL [R1+0x4974], R5 ;  /* 0x0049740501007387 */ /* 0x000fe40000100800 */
[----:B------:R-:W-:Y:S02]  /*36070*/  STL [R1+0x4970], R6 ;  /* 0x0049700601007387 */ /* 0x000fe40000100800 */
[----:B0-----:R-:W-:Y:S01]  /*36080*/  IMAD.MOV.U32 R2, RZ, RZ, R13 ;  /* 0x000000ffff027224 */ /* 0x001fe200078e000d */
[----:B------:R-:W-:Y:S01]  /*36090*/  MOV R3, R14 ;  /* 0x0000000e00037202 */ /* 0x000fe20000000f00 */
[----:B------:R-:W-:Y:S01]  /*360a0*/  STL [R1+0x60], R12 ;  /* 0x0000600c01007387 */ /* 0x000fe20000100800 */
[----:B------:R-:W-:-:S02]  /*360b0*/  MOV R7, R15 ;  /* 0x0000000f00077202 */ /* 0x000fc40000000f00 */
[----:B------:R-:W0:Y:S03]  /*360c0*/  LDSM.16.MT88.4 R12, [R26+0x1c100] ;  /* 0x01c100001a0c783b */ /* 0x000e260000004200 */
[----:B------:R-:W-:Y:S01]  /*360d0*/  STL [R1+0x4988], R7 ;  /* 0x0049880701007387 */ /* 0x000fe20000100800 */
[----:B------:R-:W-:Y:S02]  /*360e0*/  STL [R1+0x4984], R3 ;  /* 0x0049840301007387 */ /* 0x000fe40000100800 */
[----:B0-----:R-:W-:Y:S01]  /*360f0*/  IMAD.MOV.U32 R0, RZ, RZ, R12 ;  /* 0x000000ffff007224 */ /* 0x001fe200078e000c */
[----:B------:R-:W-:Y:S02]  /*36100*/  MOV R4, R13 ;  /* 0x0000000d00047202 */ /* 0x000fe40000000f00 */
[----:B------:R-:W-:Y:S01]  /*36110*/  MOV R5, R14 ;  /* 0x0000000e00057202 */ /* 0x000fe20000000f00 */
[----:B------:R-:W-:-:S02]  /*36120*/  IMAD.MOV.U32 R6, RZ, RZ, R15 ;  /* 0x000000ffff067224 */ /* 0x000fc400078e000f */
        /* <DEDUP_REMOVED lines=10> */
[----:B---3--:R-:W0:Y:S03]  /*361d0*/  LDSM.16.MT88.4 R12, [R27+0x1c000] ;  /* 0x01c000001b0c783b */ /* 0x008e260000004200 */
[----:B------:R-:W-:Y:S01]  /*361e0*/  STL [R1+0x49a4], R2 ;  /* 0x0049a40201007387 */ /* 0x000fe20000100800 */
[----:B------:R-:W-:Y:S01]  /*361f0*/  STL [R1+0x49a0], R3 ;  /* 0x0049a00301007387 */ /* 0x000fe20000100800 */
[----:B0-----:R-:W-:Y:S02]  /*36200*/  MOV R6, R12 ;  /* 0x0000000c00067202 */ /* 0x001fe40000000f00 */
[----:B------:R-:W-:Y:S01]  /*36210*/  MOV R5, R13 ;  /* 0x0000000d00057202 */ /* 0x000fe20000000f00 */
[----:B------:R-:W-:Y:S01]  /*36220*/  IMAD.MOV.U32 R4, RZ, RZ, R14 ;  /* 0x000000ffff047224 */ /* 0x000fe200078e000e */
[----:B------:R-:W-:-:S02]  /*36230*/  MOV R0, R15 ;  /* 0x0000000f00007202 */ /* 0x000fc40000000f00 */
[----:B------:R-:W0:Y:S04]  /*36240*/  LDSM.16.MT88.4 R12, [R27+0x1c080] ;  /* 0x01c080001b0c783b */ /* 0x000e280000004200 */
[----:B------:R1:W-:Y:S01]  /*36250*/  STL [R1+0x499c], R7 ;  /* 0x00499c0701007387 */ /* 0x0003e20000100800 */
[----:B------:R-:W-:Y:S02]  /*36260*/  STL [R1+0x49b4], R0 ;  /* 0x0049b40001007387 */ /* 0x000fe40000100800 */
[----:B------:R-:W-:Y:S02]  /*36270*/  STL [R1+0x49b0], R4 ;  /* 0x0049b00401007387 */ /* 0x000fe40000100800 */
[----:B------:R-:W-:Y:S01]  /*36280*/  STL [R1+0x49ac], R5 ;  /* 0x0049ac0501007387 */ /* 0x000fe20000100800 */
[----:B------:R-:W-:Y:S01]  /*36290*/  STL [R1+0x49a8], R6 ;  /* 0x0049a80601007387 */ /* 0x000fe20000100800 */
[----:B0-----:R-:W-:Y:S01]  /*362a0*/  MOV R2, R13 ;  /* 0x0000000d00027202 */ /* 0x001fe20000000f00 */
[----:B------:R-:W-:-:S02]  /*362b0*/  IMAD.MOV.U32 R3, RZ, RZ, R14 ;  /* 0x000000ffff037224 */ /* 0x000fc400078e000e */
[----:B------:R-:W-:Y:S01]  /*362c0*/  STL [R1+0x20], R12 ;  /* 0x0000200c01007387 */ /* 0x000fe20000100800 */
[----:B-1----:R-:W-:Y:S02]  /*362d0*/  MOV R7, R15 ;  /* 0x0000000f00077202 */ /* 0x002fe40000000f00 */
[----:B------:R-:W0:Y:S02]  /*362e0*/  LDSM.16.MT88.4 R12, [R27+0x1c100] ;  /* 0x01c100001b0c783b */ /* 0x000e240000004200 */
[----:B0-----:R-:W-:Y:S02]  /*362f0*/  MOV R0, R12 ;  /* 0x0000000c00007202 */ /* 0x001fe40000000f00 */
[----:B------:R-:W-:Y:S01]  /*36300*/  IMAD.MOV.U32 R4, RZ, RZ, R13 ;  /* 0x000000ffff047224 */ /* 0x000fe200078e000d */
[----:B------:R-:W-:Y:S02]  /*36310*/  MOV R5, R14 ;  /* 0x0000000e00057202 */ /* 0x000fe40000000f00 */
[----:B------:R-:W-:-:S02]  /*36320*/  MOV R6, R15 ;  /* 0x0000000f00067202 */ /* 0x000fc40000000f00 */
[----:B------:R-:W0:Y:S04]  /*36330*/  LDSM.16.MT88.4 R12, [R27+0x1c180] ;  /* 0x01c180001b0c783b */ /* 0x000e280000004200 */
[----:B------:R-:W-:Y:S01]  /*36340*/  STL [R1+0x49c0], R7 ;  /* 0x0049c00701007387 */ /* 0x000fe20000100800 */
[----:B------:R0:W-:Y:S02]  /*36350*/  STL [R1+0x49bc], R3 ;  /* 0x0049bc0301007387 */ /* 0x0001e40000100800 */
[----:B------:R1:W-:Y:S01]  /*36360*/  STL [R1+0x49b8], R2 ;  /* 0x0049b80201007387 */ /* 0x0003e20000100800 */
[----:B0-----:R-:W-:Y:S01]  /*36370*/  MOV R3, R14 ;  /* 0x0000000e00037202 */ /* 0x001fe20000000f00 */
[----:B------:R0:W-:Y:S01]  /*36380*/  STL [R1], R12 ;  /* 0x0000000c01007387 */ /* 0x0001e20000100800 */
[----:B-1----:R-:W-:Y:S01]  /*36390*/  MOV R2, R15 ;  /* 0x0000000f00027202 */ /* 0x002fe20000000f00 */
[----:B------:R-:W-:-:S02]  /*363a0*/  IMAD.MOV.U32 R7, RZ, RZ, R13 ;  /* 0x000000ffff077224 */ /* 0x000fc400078e000d */
[----:B------:R-:W2:Y:S01]  /*363b0*/  LDL.LU.64 R14, [R1+0x4a10] ;  /* 0x004a1000010e7983 */ /* 0x000ea20000300a00 */
[----:B0-----:R-:W3:Y:S02]  /*363c0*/  LDL.LU.64 R12, [R1+0x4a08] ;  /* 0x004a0800010c7983 */ /* 0x001ee40000300a00 */
[----:B------:R0:W-:Y:S02]  /*363d0*/  STL.64 [R1+0x49d0], R6 ;  /* 0x0049d00601007387 */ /* 0x0001e40000100a00 */
[----:B------:R1:W-:Y:S01]  /*363e0*/  STL.64 [R1+0x49c8], R4 ;  /* 0x0049c80401007387 */ /* 0x0003e20000100a00 */
[----:B0-----:R-:W-:Y:S01]  /*363f0*/  MOV R6, R21 ;  /* 0x0000001500067202 */ /* 0x001fe20000000f00 */
[----:B------:R-:W-:Y:S02]  /*36400*/  IMAD.MOV.U32 R7, RZ, RZ, R20 ;  /* 0x000000ffff077224 */ /* 0x000fe400078e0014 */
[----:B-1----:R-:W-:Y:S01]  /*36410*/  IMAD.MOV.U32 R4, RZ, RZ, R23 ;  /* 0x000000ffff047224 */ /* 0x002fe200078e0017 */
[----:B------:R-:W-:-:S02]  /*36420*/  MOV R5, R22 ;  /* 0x0000001600057202 */ /* 0x000fc40000000f00 */
[----:B------:R-:W-:Y:S04]  /*36430*/  LDSM.16.MT88.4 R20, [R28+0x1c100] ;  /* 0x01c100001c14783b */ /* 0x000fe80000004200 */
[----:B------:R-:W-:Y:S01]  /*36440*/  STL.64 [R1+0x49f0], R6 ;  /* 0x0049f00601007387 */ /* 0x000fe20000100a00 */
[----:B------:R2:W-:Y:S02]  /*36450*/  STL.64 [R1+0x49e8], R4 ;  /* 0x0049e80401007387 */ /* 0x0005e40000100a00 */
[----:B--2---:R-:W-:Y:S02]  /*36460*/  MOV R4, R15 ;  /* 0x0000000f00047202 */ /* 0x004fe40000000f00 */
[----:B------:R-:W-:Y:S01]  /*36470*/  MOV R5, R14 ;  /* 0x0000000e00057202 */ /* 0x000fe20000000f00 */
[----:B---3--:R-:W-:Y:S01]  /*36480*/  IMAD.MOV.U32 R6, RZ, RZ, R13 ;  /* 0x000000ffff067224 */ /* 0x008fe200078e000d */
[----:B------:R-:W-:-:S02]  /*36490*/  MOV R7, R12 ;  /* 0x0000000c00077202 */ /* 0x000fc40000000f00 */
[----:B------:R-:W0:Y:S04]  /*364a0*/  LDSM.16.MT88.4 R12, [R28+0x1c000] ;  /* 0x01c000001c0c783b */ /* 0x000e280000004200 */
[----:B0-----:R0:W-:Y:S01]  /*364b0*/  STL.64 [R1+0x4870], R14 ;  /* 0x0048700e01007387 */ /* 0x0011e20000100a00 */
[----:B------:R1:W-:Y:S01]  /*364c0*/  STL.64 [R1+0x4868], R12 ;  /* 0x0048680c01007387 */ /* 0x0003e20000100a00 */
[----:B0-----:R-:W-:Y:S02]  /*364d0*/  MOV R14, R17 ;  /* 0x00000011000e7202 */ /* 0x001fe40000000f00 */
[----:B------:R-:W-:Y:S02]  /*364e0*/  MOV R15, R16 ;  /* 0x00000010000f7202 */ /* 0x000fe40000000f00 */
[----:B-1----:R-:W-:Y:S01]  /*364f0*/  MOV R12, R19 ;  /* 0x00000013000c7202 */ /* 0x002fe20000000f00 */
[----:B------:R-:W-:-:S02]  /*36500*/  IMAD.MOV.U32 R13, RZ, RZ, R18 ;  /* 0x000000ffff0d7224 */ /* 0x000fc400078e0012 */
        /* <DEDUP_REMOVED lines=21> */
[----:B0-----:R-:W-:Y:S01]  /*36660*/  IMAD.MOV.U32 R20, RZ, RZ, R25 ;  /* 0x000000ffff147224 */ /* 0x001fe200078e0019 */
[----:B------:R-:W-:-:S02]  /*36670*/  MOV R21, R24 ;  /* 0x0000001800157202 */ /* 0x000fc40000000f00 */
[----:B------:R-:W0:Y:S04]  /*36680*/  LDSM.16.MT88.4 R24, [R28+0x1c180] ;  /* 0x01c180001c18783b */ /* 0x000e280000004200 */
[----:B0-----:R-:W-:Y:S01]  /*36690*/  STL.64 [R1+0x4880], R26 ;  /* 0x0048801a01007387 */ /* 0x001fe20000100a00 */
[----:B------:R0:W-:Y:S03]  /*366a0*/  STL.64 [R1+0x4878], R24 ;  /* 0x0048781801007387 */ /* 0x0001e60000100a00 */
[----:B0-----:R-:W4:Y:S01]  /*366b0*/  LDL.LU R24, [R1+0x180] ;  /* 0x0001800001187983 */ /* 0x001f220000300800 */
[----:B------:R-:W4:Y:S02]  /*366c0*/  LDL.LU R25, [R1+0x184] ;  /* 0x0001840001197983 */ /* 0x000f240000300800 */
[----:B------:R-:W4:Y:S02]  /*366d0*/  LDL.LU R26, [R1+0x188] ;  /* 0x00018800011a7983 */ /* 0x000f240000300800 */
[----:B------:R-:W-:Y:S01]  /*366e0*/  STL [R1+0x47f8], R28 ;  /* 0x0047f81c01007387 */ /* 0x000fe20000100800 */
[----:B------:R-:W-:Y:S01]  /*366f0*/  MOV R27, R29 ;  /* 0x0000001d001b7202 */ /* 0x000fe20000000f00 */
        /* <DEDUP_REMOVED lines=10> */
[----:B------:R-:W-:Y:S01]  /*367a0*/  MOV R22, R11 ;  /* 0x0000000b00167202 */ /* 0x000fe20000000f00 */
[----:B------:R-:W-:Y:S01]  /*367b0*/  IMAD.MOV.U32 R23, RZ, RZ, R10 ;  /* 0x000000ffff177224 */ /* 0x000fe200078e000a */
[-C--:B--2---:R-:W-:Y:S01]  /*367c0*/  HMMA.16816.F32 R4, R4, R8.reuse, R12 ;  /* 0x000000080404723c */ /* 0x084fe2000000180c */
[----:B------:R-:W3:Y:S01]  /*367d0*/  LDL.LU.64 R14, [R1+0x49e0] ;  /* 0x0049e000010e7983 */ /* 0x000ee20000300a00 */
[----:B------:R-:W3:Y:S06]  /*367e0*/  LDL.LU.64 R12, [R1+0x49d8] ;  /* 0x0049d800010c7983 */ /* 0x000eec0000300a00 */
[-C--:B----4-:R-:W-:Y:S11]  /*367f0*/  HMMA.16816.F32 R20, R20, R8.reuse, R24 ;  /* 0x000000081414723c */ /* 0x090ff60000001818 */
[----:B------:R-:W-:Y:S05]  /*36800*/  @!UPT UIADD3 URZ, URZ, URZ, URZ ;  /* 0x0000003f3f3ff290 */ /* 0x000fea000fffe03f */
[----:B------:R-:W-:Y:S01]  /*36810*/  MOV R11, R7 ;  /* 0x00000007000b7202 */ /* 0x000fe20000000f00 */
[----:B------:R-:W-:Y:S01]  /*36820*/  IMAD.MOV.U32 R10, RZ, RZ, R6 ;  /* 0x000000ffff0a7224 */ /* 0x000fe200078e0006 */
        /* <DEDUP_REMOVED lines=17> */
[----:B0-----:R-:W-:Y:S01]  /*36940*/  IMAD.MOV.U32 R11, RZ, RZ, R14 ;  /* 0x000000ffff0b7224 */ /* 0x001fe200078e000e */
[----:B-1----:R-:W-:Y:S01]  /*36950*/  MOV R10, R15 ;  /* 0x0000000f000a7202 */ /* 0x002fe20000000f00 */
[----:B------:R-:W-:Y:S01]  /*36960*/  IMAD.MOV.U32 R14, RZ, RZ, R3 ;  /* 0x000000ffff0e7224 */ /* 0x000fe200078e0003 */
[----:B------:R-:W-:Y:S01]  /*36970*/  MOV R15, R2 ;  /* 0x00000002000f7202 */ /* 0x000fe20000000f00 */
[----:B--2---:R4:W-:Y:S01]  /*36980*/  STL.64 [R1+0x4890], R18 ;  /* 0x0048901201007387 */ /* 0x0049e20000100a00 */
[----:B-----5:R0:W-:Y:S02]  /*36990*/  STL.64 [R1+0x4888], R16 ;  /* 0x0048881001007387 */ /* 0x0201e40000100a00 */
[----:B---3--:R-:W2:Y:S01]  /*369a0*/  LDL.LU R12, [R1] ;  /* 0x00000000010c7983 */ /* 0x008ea20000300800 */
[----:B------:R-:W-:-:S02]  /*369b0*/  MOV R13, R7 ;  /* 0x00000007000d7202 */ /* 0x000fc40000000f00 */
[----:B------:R-:W3:Y:S01]  /*369c0*/  LDL.LU R7, [R1+0x49c0] ;  /* 0x0049c00001077983 */ /* 0x000ee20000300800 */
[----:B------:R-:W5:Y:S02]  /*369d0*/  LDL.LU R3, [R1+0x49bc] ;  /* 0x0049bc0001037983 */ /* 0x000f640000300800 */
[----:B------:R-:W3:Y:S02]  /*369e0*/  LDL.LU R2, [R1+0x49b8] ;  /* 0x0049b80001027983 */ /* 0x000ee40000300800 */
[----:B------:R-:W-:Y:S01]  /*369f0*/  STL.64 [R1+0x48a0], R14 ;  /* 0x0048a00e01007387 */ /* 0x000fe20000100a00 */
[----:B----4-:R-:W-:Y:S02]  /*36a00*/  MOV R18, R5 ;  /* 0x0000000500127202 */ /* 0x010fe40000000f00 */
[----:B0-----:R-:W-:Y:S02]  /*36a10*/  MOV R16, R0 ;  /* 0x0000000000107202 */ /* 0x001fe40000000f00 */
[----:B------:R-:W-:Y:S01]  /*36a20*/  MOV R19, R6 ;  /* 0x0000000600137202 */ /* 0x000fe20000000f00 */
[----:B------:R-:W-:Y:S01]  /*36a30*/  IMAD.MOV.U32 R17, RZ, RZ, R4 ;  /* 0x000000ffff117224 */ /* 0x000fe200078e0004 */
        /* <DEDUP_REMOVED lines=10> */
[----:B------:R-:W2:Y:S01]  /*36ae0*/  LDL.LU R15, [R1+0x10c] ;  /* 0x00010c00010f7983 */ /* 0x000ea20000300800 */
[----:B-----5:R-:W-:-:S02]  /*36af0*/  MOV R18, R3 ;  /* 0x0000000300127202 */ /* 0x020fc40000000f00 */
[----:B---3--:R-:W-:Y:S01]  /*36b00*/  MOV R19, R7 ;  /* 0x0000000700137202 */ /* 0x008fe20000000f00 */
[----:B--2---:R-:W-:Y:S01]  /*36b10*/  STL.64 [R1+0x48c0], R14 ;  /* 0x0048c00e01007387 */ /* 0x004fe20000100a00 */
[----:B------:R0:W-:Y:S02]  /*36b20*/  STL.64 [R1+0x48b8], R12 ;  /* 0x0048b80c01007387 */ /* 0x0001e40000100a00 */
[----:B-1----:R-:W2:Y:S02]  /*36b30*/  LDL.LU R16, [R1+0x20] ;  /* 0x0000200001107983 */ /* 0x002ea40000300800 */
[----:B------:R-:W-:Y:S02]  /*36b40*/  IMAD.MOV.U32 R17, RZ, RZ, R2 ;  /* 0x000000ffff117224 */ /* 0x000fe400078e0002 */
        /* <DEDUP_REMOVED lines=9> */
[----:B----4-:R-:W-:Y:S01]  /*36be0*/  MOV R18, R4 ;  /* 0x0000000400127202 */ /* 0x010fe20000000f00 */
[----:B------:R-:W-:-:S02]  /*36bf0*/  IMAD.MOV.U32 R19, RZ, RZ, R0 ;  /* 0x000000ffff137224 */ /* 0x000fc400078e0000 */
[----:B-1----:R-:W-:Y:S01]  /*36c00*/  IMAD.MOV.U32 R16, RZ, RZ, R6 ;  /* 0x000000ffff107224 */ /* 0x002fe200078e0006 */
[----:B------:R-:W-:Y:S01]  /*36c10*/  MOV R17, R5 ;  /* 0x0000000500117202 */ /* 0x000fe20000000f00 */
        /* <DEDUP_REMOVED lines=9> */
[----:B-----5:R-:W-:Y:S01]  /*36cb0*/  MOV R18, R3 ;  /* 0x0000000300127202 */ /* 0x020fe20000000f00 */
[----:B---3--:R-:W-:Y:S01]  /*36cc0*/  IMAD.MOV.U32 R19, RZ, RZ, R2 ;  /* 0x000000ffff137224 */ /* 0x008fe200078e0002 */
[----:B------:R-:W-:-:S02]  /*36cd0*/  MOV R17, R7 ;  /* 0x0000000700117202 */ /* 0x000fc40000000f00 */
[----:B------:R-:W3:Y:S01]  /*36ce0*/  LDL.LU R7, [R1+0x4988] ;  /* 0x0049880001077983 */ /* 0x000ee20000300800 */
[----:B------:R-:W5:Y:S02]  /*36cf0*/  LDL.LU R3, [R1+0x4984] ;  /* 0x0049840001037983 */ /* 0x000f640000300800 */
[----:B------:R-:W3:Y:S02]  /*36d00*/  LDL.LU R2, [R1+0x4980] ;  /* 0x0049800001027983 */ /* 0x000ee40000300800 */
[----:B------:R2:W-:Y:S02]  /*36d10*/  STL.64 [R1+0x4910], R18 ;  /* 0x0049101201007387 */ /* 0x0005e40000100a00 */
[----:B--2---:R-:W-:Y:S01]  /*36d20*/  MOV R19, R6 ;  /* 0x0000000600137202 */ /* 0x004fe20000000f00 */
[----:B----4-:R-:W-:Y:S01]  /*36d30*/  IMAD.MOV.U32 R18, RZ, RZ, R5 ;  /* 0x000000ffff127224 */ /* 0x010fe200078e0005 */
[----:B------:R0:W-:Y:S02]  /*36d40*/  STL.64 [R1+0x4908], R16 ;  /* 0x0049081001007387 */ /* 0x0001e40000100a00 */
[----:B0-----:R-:W-:-:S02]  /*36d50*/  MOV R16, R0 ;  /* 0x0000000000107202 */ /* 0x001fc40000000f00 */
        /* <DEDUP_REMOVED lines=8> */
[----:B-----5:R-:W-:Y:S01]  /*36de0*/  IMAD.MOV.U32 R18, RZ, RZ, R3 ;  /* 0x000000ffff127224 */ /* 0x020fe200078e0003 */
[----:B---3--:R-:W-:-:S02]  /*36df0*/  MOV R19, R7 ;  /* 0x0000000700137202 */ /* 0x008fc40000000f00 */
[----:B------:R-:W-:Y:S02]  /*36e00*/  MOV R17, R2 ;  /* 0x0000000200117202 */ /* 0x000fe40000000f00 */
[----:B------:R-:W3:Y:S01]  /*36e10*/  LDL.LU R2, [R1+0x496c] ;  /* 0x00496c0001027983 */ /* 0x000ee20000300800 */
        /* <DEDUP_REMOVED lines=25> */
[----:B------:R-:W-:Y:S01]  /*36fb0*/  MOV R16, R6 ;  /* 0x0000000600107202 */ /* 0x000fe20000000f00 */
[----:B------:R-:W-:Y:S01]  /*36fc0*/  IMAD.MOV.U32 R17, RZ, RZ, R5 ;  /* 0x000000ffff117224 */ /* 0x000fe200078e0005 */
[----:B--2---:R-:W-:Y:S01]  /*36fd0*/  STL.64 [R1+0x4960], R14 ;  /* 0x0049600e01007387 */ /* 0x004fe20000100a00 */
[----:B------:R0:W-:Y:S03]  /*36fe0*/  STL.64 [R1+0x4958], R12 ;  /* 0x0049580c01007387 */ /* 0x0001e60000100a00 */
[----:B0-----:R-:W2:Y:S01]  /*36ff0*/  LDL.LU R12, [R1+0x160] ;  /* 0x00016000010c7983 */ /* 0x001ea20000300800 */
[----:B------:R-:W2:Y:S02]  /*37000*/  LDL.LU R13, [R1+0x164] ;  /* 0x00016400010d7983 */ /* 0x000ea40000300800 */
[----:B------:R-:W2:Y:S02]  /*37010*/  LDL.LU R14, [R1+0x168] ;  /* 0x00016800010e7983 */ /* 0x000ea40000300800 */
[----:B------:R-:W2:Y:S01]  /*37020*/  LDL.LU R15, [R1+0x16c] ;  /* 0x00016c00010f7983 */ /* 0x000ea20000300800 */
[----:B----4-:R-:W-:-:S02]  /*37030*/  MOV R18, R4 ;  /* 0x0000000400127202 */ /* 0x010fc40000000f00 */
        /* <DEDUP_REMOVED lines=105> */
[----:B------:R-:W2:Y:S02]  /*376d0*/  LDL.LU.64 R20, [R1+0x4848] ;  /* 0x0048480001147983 */ /* 0x000ea40000300a00 */
        /* <DEDUP_REMOVED lines=397> */
[----:B------:R-:W-:Y:S01]  /*38fb0*/  MOV R13, R3 ;  /* 0x00000003000d7202 */ /* 0x000fe20000000f00 */
[----:B-----5:R-:W-:Y:S01]  /*38fc0*/  IMAD.MOV.U32 R14, RZ, RZ, R2 ;  /* 0x000000ffff0e7224 */ /* 0x020fe200078e0002 */
        /* <DEDUP_REMOVED lines=12> */
[----:B------:R-:W-:Y:S01]  /*39090*/  MOV R0, R15 ;  /* 0x0000000f00007202 */ /* 0x000fe20000000f00 */
[----:B------:R-:W-:Y:S01]  /*390a0*/  IMAD.MOV.U32 R2, RZ, RZ, R14 ;  /* 0x000000ffff027224 */ /* 0x000fe200078e000e */
[----:B------:R-:W-:Y:S01]  /*390b0*/  MOV R3, R13 ;  /* 0x0000000d00037202 */ /* 0x000fe20000000f00 */
[----:B------:R-:W-:Y:S02]  /*390c0*/  STL [R1+0xc0], R12 ;  /* 0x0000c00c01007387 */ /* 0x000fe40000100800 */
        /* <DEDUP_REMOVED lines=10> */
[----:B------:R-:W3:Y:S01]  /*39170*/  LDSM.16.MT88.4 R8, [R19+0x20080] ;  /* 0x020080001308783b */ /* 0x000ee20000004200 */
[----:B0-----:R-:W-:-:S03]  /*39180*/  MOV R15, R20 ;  /* 0x00000014000f7202 */ /* 0x001fc60000000f00 */
[----:B------:R-:W-:Y:S01]  /*39190*/  IMAD.MOV.U32 R14, RZ, RZ, R21 ;  /* 0x000000ffff0e7224 */ /* 0x000fe200078e0015 */
[----:B------:R-:W-:Y:S02]  /*391a0*/  MOV R13, R22 ;  /* 0x00000016000d7202 */ /* 0x000fe40000000f00 */
[----:B------:R-:W-:Y:S02]  /*391b0*/  MOV R12, R23 ;  /* 0x00000017000c7202 */ /* 0x000fe40000000f00 */
[----:B------:R-:W-:Y:S03]  /*391c0*/  STL.64 [R1+0x45e8], R14 ;  /* 0x0045e80e01007387 */ /* 0x000fe60000100a00 */
[----:B------:R-:W-:Y:S02]  /*391d0*/  STL.64 [R1+0x45e0], R12 ;  /* 0x0045e00c01007387 */ /* 0x000fe40000100a00 */
[----:B-1----:R-:W-:Y:S02]  /*391e0*/  STL [R1+0x436c], R6 ;  /* 0x00436c0601007387 */ /* 0x002fe40000100800 */
[----:B------:R-:W-:Y:S01]  /*391f0*/  STL [R1+0x4368], R7 ;  /* 0x0043680701007387 */ /* 0x000fe20000100800 */
[----:B------:R-:W4:Y:S01]  /*39200*/  LDL R27, [R1+0xe74] ;  /* 0x000e7400011b7983 */ /* 0x000f220000100800 */
[----:B---3--:R-:W-:Y:S01]  /*39210*/  IMAD.MOV.U32 R23, RZ, RZ, R8 ;  /* 0x000000ffff177224 */ /* 0x008fe200078e0008 */
[----:B------:R-:W-:-:S02]  /*39220*/  MOV R22, R9 ;  /* 0x0000000900167202 */ /* 0x000fc40000000f00 */
[----:B------:R-:W-:Y:S01]  /*39230*/  MOV R21, R10 ;  /* 0x0000000a00157202 */ /* 0x000fe20000000f00 */
[----:B------:R-:W-:Y:S02]  /*39240*/  IMAD.MOV.U32 R20, RZ, RZ, R11 ;  /* 0x000000ffff147224 */ /* 0x000fe400078e000b */
[----:B------:R-:W0:Y:S02]  /*39250*/  LDSM.16.MT88.4 R8, [R19+0x20100] ;  /* 0x020100001308783b */ /* 0x000e240000004200 */
[----:B0-----:R-:W-:Y:S02]  /*39260*/  MOV R25, R8 ;  /* 0x0000000800197202 */ /* 0x001fe40000000f00 */
[----:B------:R-:W-:Y:S01]  /*39270*/  MOV R24, R9 ;  /* 0x0000000900187202 */ /* 0x000fe20000000f00 */
[----:B------:R-:W-:Y:S01]  /*39280*/  IMAD.MOV.U32 R7, RZ, RZ, R10 ;  /* 0x000000ffff077224 */ /* 0x000fe200078e000a */
[----:B------:R-:W-:Y:S02]  /*39290*/  MOV R6, R11 ;  /* 0x0000000b00067202 */ /* 0x000fe40000000f00 */
[----:B------:R-:W0:Y:S02]  /*392a0*/  LDSM.16.MT88.4 R8, [R19+0x20180] ;  /* 0x020180001308783b */ /* 0x000e240000004200 */
[----:B0-----:R-:W-:Y:S01]  /*392b0*/  MOV R19, R8 ;  /* 0x0000000800137202 */ /* 0x001fe20000000f00 */
[----:B------:R-:W-:Y:S01]  /*392c0*/  IMAD.MOV.U32 R18, RZ, RZ, R9 ;  /* 0x000000ffff127224 */ /* 0x000fe200078e0009 */
[----:B------:R-:W-:-:S02]  /*392d0*/  MOV R17, R10 ;  /* 0x0000000a00117202 */ /* 0x000fc40000000f00 */
[----:B------:R-:W-:Y:S01]  /*392e0*/  MOV R16, R11 ;  /* 0x0000000b00107202 */ /* 0x000fe20000000f00 */
[----:B--2---:R-:W0:Y:S02]  /*392f0*/  LDSM.16.MT88.4 R12, [R26+0x20000] ;  /* 0x020000001a0c783b */ /* 0x004e240000004200 */
[----:B0-----:R-:W-:Y:S01]  /*39300*/  IMAD.MOV.U32 R11, RZ, RZ, R12 ;  /* 0x000000ffff0b7224 */ /* 0x001fe200078e000c */
[----:B------:R-:W-:Y:S02]  /*39310*/  MOV R10, R13 ;  /* 0x0000000d000a7202 */ /* 0x000fe40000000f00 */
[----:B------:R-:W-:Y:S01]  /*39320*/  MOV R9, R14 ;  /* 0x0000000e00097202 */ /* 0x000fe20000000f00 */
[----:B------:R-:W-:Y:S02]  /*39330*/  IMAD.MOV.U32 R8, RZ, RZ, R15 ;  /* 0x000000ffff087224 */ /* 0x000fe400078e000f */
[----:B------:R-:W0:Y:S04]  /*39340*/  LDSM.16.MT88.4 R12, [R26+0x20080] ;  /* 0x020080001a0c783b */ /* 0x000e280000004200 */
[----:B------:R-:W-:Y:S01]  /*39350*/  STL [R1+0x4558], R8 ;  /* 0x0045580801007387 */ /* 0x000fe20000100800 */
[----:B------:R-:W-:Y:S02]  /*39360*/  STL [R1+0x4554], R9 ;  /* 0x0045540901007387 */ /* 0x000fe40000100800 */
[----:B------:R-:W-:Y:S02]  /*39370*/  STL [R1+0x4550], R10 ;  /* 0x0045500a01007387 */ /* 0x000fe40000100800 */
[----:B------:R-:W-:Y:S01]  /*39380*/  STL [R1+0x454c], R11 ;  /* 0x00454c0b01007387 */ /* 0x000fe20000100800 */
[----:B0-----:R-:W-:-:S02]  /*39390*/  MOV R0, R13 ;  /* 0x0000000d00007202 */ /* 0x001fc40000000f00 */
[----:B------:R-:W-:Y:S01]  /*393a0*/  MOV R2, R14 ;  /* 0x0000000e00027202 */ /* 0x000fe20000000f00 */
[----:B------:R-:W-:Y:S01]  /*393b0*/  STL [R1+0x60], R12 ;  /* 0x0000600c01007387 */ /* 0x000fe20000100800 */
[----:B------:R-:W-:Y:S02]  /*393c0*/  IMAD.MOV.U32 R3, RZ, RZ, R15 ;  /* 0x000000ffff037224 */ /* 0x000fe400078e000f */
[----:B------:R-:W0:Y:S03]  /*393d0*/  LDSM.16.MT88.4 R12, [R26+0x20100] ;  /* 0x020100001a0c783b */ /* 0x000e260000004200 */
        /* <DEDUP_REMOVED lines=16> */
[----:B----4-:R-:W0:Y:S03]  /*394e0*/  LDSM.16.MT88.4 R12, [R27+0x20000] ;  /* 0x020000001b0c783b */ /* 0x010e260000004200 */
[----:B------:R-:W-:Y:S01]  /*394f0*/  STL [R1+0x4580], R0 ;  /* 0x0045800001007387 */ /* 0x000fe20000100800 */
[----:B------:R-:W-:Y:S01]  /*39500*/  STL [R1+0x457c], R2 ;  /* 0x00457c0201007387 */ /* 0x000fe20000100800 */
[----:B0-----:R-:W-:Y:S01]  /*39510*/  MOV R11, R12 ;  /* 0x0000000c000b7202 */ /* 0x001fe20000000f00 */
[----:B------:R-:W-:Y:S01]  /*39520*/  IMAD.MOV.U32 R10, RZ, RZ, R13 ;  /* 0x000000ffff0a7224 */ /* 0x000fe200078e000d */
[----:B------:R-:W-:-:S02]  /*39530*/  MOV R9, R14 ;  /* 0x0000000e00097202 */ /* 0x000fc40000000f00 */
        /* <DEDUP_REMOVED lines=11> */
[----:B------:R-:W0:Y:S03]  /*395f0*/  LDSM.16.MT88.4 R12, [R27+0x20100] ;  /* 0x020100001b0c783b */ /* 0x000e260000004200 */
[----:B------:R-:W-:Y:S01]  /*39600*/  STL [R1+0x459c], R3 ;  /* 0x00459c0301007387 */ /* 0x000fe20000100800 */
[----:B------:R-:W-:Y:S02]  /*39610*/  STL [R1+0x4598], R2 ;  /* 0x0045980201007387 */ /* 0x000fe40000100800 */
[----:B------:R-:W-:Y:S01]  /*39620*/  STL [R1+0x4594], R0 ;  /* 0x0045940001007387 */ /* 0x000fe20000100800 */
[----:B0-----:R-:W-:Y:S01]  /*39630*/  MOV R10, R14 ;  /* 0x0000000e000a7202 */ /* 0x001fe20000000f00 */
[----:B------:R-:W-:-:S02]  /*39640*/  IMAD.MOV.U32 R11, RZ, RZ, R15 ;  /* 0x000000ffff0b7224 */ /* 0x000fc400078e000f */
[----:B------:R-:W-:Y:S01]  /*39650*/  IMAD.MOV.U32 R8, RZ, RZ, R12 ;  /* 0x000000ffff087224 */ /* 0x000fe200078e000c */
[----:B------:R-:W-:Y:S01]  /*39660*/  MOV R9, R13 ;  /* 0x0000000d00097202 */ /* 0x000fe20000000f00 */
[----:B------:R-:W2:Y:S01]  /*39670*/  LDL.LU.64 R14, [R1+0x45e8] ;  /* 0x0045e800010e7983 */ /* 0x000ea20000300a00 */
[----:B------:R-:W3:Y:S02]  /*39680*/  LDL.LU.64 R12, [R1+0x45e0] ;  /* 0x0045e000010c7983 */ /* 0x000ee40000300a00 */
[----:B------:R-:W-:Y:S01]  /*39690*/  STL.64 [R1+0x45a8], R10 ;  /* 0x0045a80a01007387 */ /* 0x000fe20000100a00 */
[----:B------:R-:W-:Y:S02]  /*396a0*/  STL.64 [R1+0x45a0], R8 ;  /* 0x0045a00801007387 */ /* 0x000fe40000100a00 */
[----:B------:R-:W0:Y:S02]  /*396b0*/  LDSM.16.MT88.4 R8, [R27+0x20180] ;  /* 0x020180001b08783b */ /* 0x000e240000004200 */
[----:B0-----:R-:W-:-:S02]  /*396c0*/  MOV R2, R10 ;  /* 0x0000000a00027202 */ /* 0x001fc40000000f00 */
[----:B------:R-:W-:Y:S01]  /*396d0*/  IMAD.MOV.U32 R0, RZ, RZ, R11 ;  /* 0x000000ffff007224 */ /* 0x000fe200078e000b */
[----:B------:R-:W-:Y:S01]  /*396e0*/  MOV R3, R9 ;  /* 0x0000000900037202 */ /* 0x000fe20000000f00 */
[----:B------:R0:W-:Y:S01]  /*396f0*/  STL [R1], R8 ;  /* 0x0000000801007387 */ /* 0x0001e20000100800 */
[----:B------:R-:W-:Y:S01]  /*39700*/  IMAD.MOV.U32 R10, RZ, RZ, R21 ;  /* 0x000000ffff0a7224 */ /* 0x000fe200078e0015 */
[----:B------:R-:W-:Y:S02]  /*39710*/  MOV R11, R20 ;  /* 0x00000014000b7202 */ /* 0x000fe40000000f00 */
[----:B------:R-:W-:Y:S02]  /*39720*/  MOV R9, R22 ;  /* 0x0000001600097202 */ /* 0x000fe40000000f00 */
[----:B0-----:R-:W-:Y:S01]  /*39730*/  MOV R8, R23 ;  /* 0x0000001700087202 */ /* 0x001fe20000000f00 */
[----:B------:R-:W-:Y:S04]  /*39740*/  STL.64 [R1+0x45c8], R10 ;  /* 0x0045c80a01007387 */ /* 0x000fe80000100a00 */
[----:B------:R-:W-:Y:S04]  /*39750*/  LDSM.16.MT88.4 R20, [R28+0x20100] ;  /* 0x020100001c14783b */ /* 0x000fe80000004200 */
[----:B------:R2:W-:Y:S02]  /*39760*/  STL.64 [R1+0x45c0], R8 ;  /* 0x0045c00801007387 */ /* 0x0005e40000100a00 */
[----:B--2---:R-:W-:Y:S01]  /*39770*/  MOV R8, R15 ;  /* 0x0000000f00087202 */ /* 0x004fe20000000f00 */
[----:B------:R-:W-:Y:S01]  /*39780*/  IMAD.MOV.U32 R9, RZ, RZ, R14 ;  /* 0x000000ffff097224 */ /* 0x000fe200078e000e */
[----:B---3--:R-:W-:-:S02]  /*39790*/  MOV R10, R13 ;  /* 0x0000000d000a7202 */ /* 0x008fc40000000f00 */
[----:B------:R-:W-:Y:S02]  /*397a0*/  MOV R11, R12 ;  /* 0x0000000c000b7202 */ /* 0x000fe40000000f00 */
[----:B------:R-:W0:Y:S04]  /*397b0*/  LDSM.16.MT88.4 R12, [R28+0x20000] ;  /* 0x020000001c0c783b */ /* 0x000e280000004200 */
[----:B0-----:R0:W-:Y:S01]  /*397c0*/  STL.64 [R1+0x4448], R14 ;  /* 0x0044480e01007387 */ /* 0x0011e20000100a00 */
[----:B------:R1:W-:Y:S01]  /*397d0*/  STL.64 [R1+0x4440], R12 ;  /* 0x0044400c01007387 */ /* 0x0003e20000100a00 */
[----:B0-----:R-:W-:Y:S01]  /*397e0*/  MOV R14, R17 ;  /* 0x00000011000e7202 */ /* 0x001fe20000000f00 */
[----:B------:R-:W-:Y:S02]  /*397f0*/  IMAD.MOV.U32 R15, RZ, RZ, R16 ;  /* 0x000000ffff0f7224 */ /* 0x000fe400078e0010 */
[----:B-1----:R-:W-:Y:S01]  /*39800*/  IMAD.MOV.U32 R12, RZ, RZ, R19 ;  /* 0x000000ffff0c7224 */ /* 0x002fe200078e0013 */
[----:B------:R-:W-:-:S02]  /*39810*/  MOV R13, R18 ;  /* 0x00000012000d7202 */ /* 0x000fc40000000f00 */
        /* <DEDUP_REMOVED lines=21> */
[----:B0-----:R-:W-:-:S02]  /*39970*/  MOV R20, R25 ;  /* 0x0000001900147202 */ /* 0x001fc40000000f00 */
[----:B------:R-:W-:Y:S02]  /*39980*/  MOV R21, R24 ;  /* 0x0000001800157202 */ /* 0x000fe40000000f00 */
        /* <DEDUP_REMOVED lines=17> */
[----:B------:R0:W-:Y:S02]  /*39aa0*/  STL [R1+0x4370], R29 ;  /* 0x0043701d01007387 */ /* 0x0001e40000100800 */
[----:B------:R-:W-:Y:S01]  /*39ab0*/  IMAD.MOV.U32 R22, RZ, RZ, R7 ;  /* 0x000000ffff167224 */ /* 0x000fe200078e0007 */
[----:B------:R-:W-:Y:S01]  /*39ac0*/  MOV R23, R6 ;  /* 0x0000000600177202 */ /* 0x000fe20000000f00 */
[-C--:B--2---:R-:W-:Y:S01]  /*39ad0*/  HMMA.16816.F32 R8, R8, R4.reuse, R12 ;  /* 0x000000040808723c */ /* 0x084fe2000000180c */
[----:B------:R-:W3:Y:S01]  /*39ae0*/  LDL.LU.64 R14, [R1+0x45b8] ;  /* 0x0045b800010e7983 */ /* 0x000ee20000300a00 */
[----:B------:R-:W3:Y:S06]  /*39af0*/  LDL.LU.64 R12, [R1+0x45b0] ;  /* 0x0045b000010c7983 */ /* 0x000eec0000300a00 */
[-C--:B----4-:R-:W-:Y:S11]  /*39b00*/  HMMA.16816.F32 R20, R20, R4.reuse, R24 ;  /* 0x000000041414723c */ /* 0x090ff60000001818 */
[----:B------:R-:W-:Y:S05]  /*39b10*/  @!UPT UIADD3 URZ, URZ, URZ, URZ ;  /* 0x0000003f3f3ff290 */ /* 0x000fea000fffe03f */
[----:B------:R-:W-:Y:S02]  /*39b20*/  MOV R7, R11 ;  /* 0x0000000b00077202 */ /* 0x000fe40000000f00 */
[----:B------:R-:W-:Y:S01]  /*39b30*/  MOV R6, R10 ;  /* 0x0000000a00067202 */ /* 0x000fe20000000f00 */
[----:B------:R1:W-:Y:S01]  /*39b40*/  STL.64 [R1+0x190], R8 ;  /* 0x0001900801007387 */ /* 0x0003e20000100a00 */
[----:B------:R-:W2:Y:S04]  /*39b50*/  LDL.LU.64 R10, [R1+0x45a8] ;  /* 0x0045a800010a7983 */ /* 0x000ea80000300a00 */
[----:B0-----:R-:W-:Y:S01]  /*39b60*/  IMAD.MOV.U32 R29, RZ, RZ, R23 ;  /* 0x000000ffff1d7224 */ /* 0x001fe200078e0017 */
        /* <DEDUP_REMOVED lines=14> */
[----:B0-----:R-:W-:Y:S02]  /*39c50*/  MOV R7, R14 ;  /* 0x0000000e00077202 */ /* 0x001fe40000000f00 */
[----:B-1----:R-:W-:Y:S01]  /*39c60*/  MOV R6, R15 ;  /* 0x0000000f00067202 */ /* 0x002fe20000000f00 */
[----:B------:R-:W-:Y:S01]  /*39c70*/  MOV R14, R2 ;  /* 0x00000002000e7202 */ /* 0x000fe20000000f00 */
[----:B------:R-:W-:Y:S01]  /*39c80*/  MOV R15, R0 ;  /* 0x00000000000f7202 */ /* 0x000fe20000000f00 */
[----:B--2---:R0:W-:Y:S01]  /*39c90*/  STL.64 [R1+0x4468], R18 ;  /* 0x0044681201007387 */ /* 0x0041e20000100a00 */
[----:B-----5:R4:W-:Y:S02]  /*39ca0*/  STL.64 [R1+0x4460], R16 ;  /* 0x0044601001007387 */ /* 0x0209e40000100a00 */
[----:B---3--:R-:W2:Y:S02]  /*39cb0*/  LDL.LU R12, [R1] ;  /* 0x00000000010c7983 */ /* 0x008ea40000300800 */
[----:B------:R-:W-:-:S02]  /*39cc0*/  IMAD.MOV.U32 R13, RZ, RZ, R3 ;  /* 0x000000ffff0d7224 */ /* 0x000fc400078e0003 */
[----:B------:R-:W3:Y:S01]  /*39cd0*/  LDL.LU R3, [R1+0x459c] ;  /* 0x00459c0001037983 */ /* 0x000ee20000300800 */
[----:B------:R-:W5:Y:S02]  /*39ce0*/  LDL.LU R2, [R1+0x4598] ;  /* 0x0045980001027983 */ /* 0x000f640000300800 */
[----:B------:R-:W3:Y:S02]  /*39cf0*/  LDL.LU R0, [R1+0x4594] ;  /* 0x0045940001007983 */ /* 0x000ee40000300800 */
[----:B------:R-:W-:Y:S01]  /*39d00*/  STL.64 [R1+0x4478], R14 ;  /* 0x0044780e01007387 */ /* 0x000fe20000100a00 */
[----:B0-----:R-:W-:Y:S01]  /*39d10*/  MOV R18, R10 ;  /* 0x0000000a00127202 */ /* 0x001fe20000000f00 */
[----:B----4-:R-:W-:Y:S02]  /*39d20*/  IMAD.MOV.U32 R16, RZ, RZ, R8 ;  /* 0x000000ffff107224 */ /* 0x010fe400078e0008 */
[----:B------:R-:W-:Y:S01]  /*39d30*/  IMAD.MOV.U32 R19, RZ, RZ, R11 ;  /* 0x000000ffff137224 */ /* 0x000fe200078e000b */
        /* <DEDUP_REMOVED lines=12> */
[----:B-----5:R-:W-:Y:S01]  /*39e00*/  MOV R18, R2 ;  /* 0x0000000200127202 */ /* 0x020fe20000000f00 */
[----:B---3--:R-:W-:Y:S01]  /*39e10*/  IMAD.MOV.U32 R19, RZ, RZ, R3 ;  /* 0x000000ffff137224 */ /* 0x008fe200078e0003 */
        /* <DEDUP_REMOVED lines=13> */
[----:B----4-:R-:W-:Y:S01]  /*39ef0*/  IMAD.MOV.U32 R18, RZ, RZ, R9 ;  /* 0x000000ffff127224 */ /* 0x010fe200078e0009 */
[----:B------:R-:W-:-:S02]  /*39f00*/  MOV R19, R8 ;  /* 0x0000000800137202 */ /* 0x000fc40000000f00 */
[----:B-1----:R-:W-:Y:S02]  /*39f10*/  MOV R16, R11 ;  /* 0x0000000b00107202 */ /* 0x002fe40000000f00 */
        /* <DEDUP_REMOVED lines=10> */
[----:B-----5:R-:W-:Y:S01]  /*39fc0*/  IMAD.MOV.U32 R18, RZ, RZ, R2 ;  /* 0x000000ffff127224 */ /* 0x020fe200078e0002 */
[----:B---3--:R-:W-:-:S02]  /*39fd0*/  MOV R19, R0 ;  /* 0x0000000000137202 */ /* 0x008fc40000000f00 */
[----:B------:R-:W-:Y:S02]  /*39fe0*/  MOV R17, R3 ;  /* 0x0000000300117202 */ /* 0x000fe40000000f00 */
[----:B------:R-:W3:Y:S01]  /*39ff0*/  LDL.LU R3, [R1+0x4564] ;  /* 0x0045640001037983 */ /* 0x000ee20000300800 */
[----:B------:R-:W5:Y:S02]  /*3a000*/  LDL.LU R2, [R1+0x4560] ;  /* 0x0045600001027983 */ /* 0x000f640000300800 */
[----:B------:R-:W3:Y:S02]  /*3a010*/  LDL.LU R0, [R1+0x455c] ;  /* 0x00455c0001007983 */ /* 0x000ee40000300800 */
[----:B------:R2:W-:Y:S02]  /*3a020*/  STL.64 [R1+0x44e8], R18 ;  /* 0x0044e81201007387 */ /* 0x0005e40000100a00 */
[----:B--2---:R-:W-:Y:S02]  /*3a030*/  MOV R19, R11 ;  /* 0x0000000b00137202 */ /* 0x004fe40000000f00 */
[----:B----4-:R-:W-:Y:S01]  /*3a040*/  MOV R18, R10 ;  /* 0x0000000a00127202 */ /* 0x010fe20000000f00 */
[----:B------:R0:W-:Y:S02]  /*3a050*/  STL.64 [R1+0x44e0], R16 ;  /* 0x0044e01001007387 */ /* 0x0001e40000100a00 */
[----:B0-----:R-:W-:Y:S01]  /*3a060*/  MOV R16, R8 ;  /* 0x0000000800107202 */ /* 0x001fe20000000f00 */
[----:B------:R-:W-:Y:S01]  /*3a070*/  IMAD.MOV.U32 R17, RZ, RZ, R9 ;  /* 0x000000ffff117224 */ /* 0x000fe200078e0009 */
[----:B------:R-:W2:Y:S01]  /*3a080*/  LDL.LU R8, [R1+0x4558] ;  /* 0x0045580001087983 */ /* 0x000ea20000300800 */
[----:B------:R-:W4:Y:S02]  /*3a090*/  LDL.LU R9, [R1+0x4554] ;  /* 0x0045540001097983 */ /* 0x000f240000300800 */
[----:B------:R-:W2:Y:S02]  /*3a0a0*/  LDL.LU R10, [R1+0x4550] ;  /* 0x00455000010a7983 */ /* 0x000ea40000300800 */
[----:B------:R-:W2:Y:S01]  /*3a0b0*/  LDL.LU R11, [R1+0x454c] ;  /* 0x00454c00010b7983 */ /* 0x000ea20000300800 */
[----:B------:R-:W-:Y:S01]  /*3a0c0*/  STL.64 [R1+0x4508], R18 ;  /* 0x0045081201007387 */ /* 0x000fe20000100a00 */
[----:B------:R0:W-:Y:S03]  /*3a0d0*/  STL.64 [R1+0x4500], R16 ;  /* 0x0045001001007387 */ /* 0x0001e60000100a00 */
[----:B0-----:R-:W2:Y:S01]  /*3a0e0*/  LDL.LU R16, [R1+0x60] ;  /* 0x0000600001107983 */ /* 0x001ea20000300800 */
[----:B-----5:R-:W-:-:S02]  /*3a0f0*/  MOV R18, R2 ;  /* 0x0000000200127202 */ /* 0x020fc40000000f00 */
[----:B---3--:R-:W-:Y:S01]  /*3a100*/  MOV R19, R3 ;  /* 0x0000000300137202 */ /* 0x008fe20000000f00 */
[----:B------:R-:W-:Y:S02]  /*3a110*/  IMAD.MOV.U32 R17, RZ, RZ, R0 ;  /* 0x000000ffff117224 */ /* 0x000fe400078e0000 */
        /* <DEDUP_REMOVED lines=34> */
[----:B------:R-:W2:Y:S01]  /*3a340*/  LDL.LU R15, [R1+0x16c] ;  /* 0x00016c00010f7983 */ /* 0x000ea20000300800 */
[----:B----4-:R-:W-:Y:S01]  /*3a350*/  MOV R18, R9 ;  /* 0x0000000900127202 */ /* 0x010fe20000000f00 */
[----:B------:R-:W-:Y:S01]  /*3a360*/  IMAD.MOV.U32 R19, RZ, RZ, R8 ;  /* 0x000000ffff137224 */ /* 0x000fe200078e0008 */
        /* <DEDUP_REMOVED lines=90> */
[----:B------:R-:W-:Y:S02]  /*3a910*/  MOV R6, R19 ;  /* 0x0000001300067202 */ /* 0x000fe40000000f00 */
[----:B------:R-:W-:Y:S02]  /*3a920*/  MOV R14, R16 ;  /* 0x00000010000e7202 */ /* 0x000fe40000000f00 */
[----:B------:R-:W-:Y:S01]  /*3a930*/  MOV R13, R17 ;  /* 0x00000011000d7202 */ /* 0x000fe20000000f00 */
[----:B------:R-:W3:Y:S01]  /*3a940*/  LDL.LU.64 R18, [R1+0x4438] ;  /* 0x0044380001127983 */ /* 0x000ee20000300a00 */
[----:B------:R-:W3:Y:S02]  /*3a950*/  LDL.LU.64 R16, [R1+0x4430] ;  /* 0x0044300001107983 */ /* 0x000ee40000300a00 */
[----:B---3--:R-:W-:Y:S11]  /*3a960*/  HMMA.16816.F32 R20, R16, R4, R20 ;  /* 0x000000041014723c */ /* 0x008ff60000001814 */
[----:B------:R-:W-:Y:S11]  /*3a970*/  @!UPT UIADD3 URZ, URZ, URZ, URZ ;  /* 0x0000003f3f3ff290 */ /* 0x000ff6000fffe03f */
[----:B------:R-:W-:Y:S02]  /*3a980*/  @!UPT UIADD3 URZ, URZ, URZ, URZ ;  /* 0x0000003f3f3ff290 */ /* 0x000fe4000fffe03f */
[----:B------:R-:W-:Y:S01]  /*3a990*/  IMAD.MOV.U32 R18, RZ, RZ, R22 ;  /* 0x000000ffff127224 */ /* 0x000fe200078e0016 */
[----:B------:R-:W-:Y:S02]  /*3a9a0*/  MOV R15, R23 ;  /* 0x00000017000f7202 */ /* 0x000fe40000000f00 */
[----:B------:R-:W-:Y:S02]  /*3a9b0*/  MOV R19, R21 ;  /* 0x0000001500137202 */ /* 0x000fe40000000f00 */
[----:B------:R-:W-:Y:S01]  /*3a9c0*/  MOV R7, R20 ;  /* 0x0000001400077202 */ /* 0x000fe20000000f00 */
[----:B------:R-:W2:Y:S01]  /*3a9d0*/  LDL.LU.64 R22, [R1+0x4428] ;  /* 0x0044280001167983 */ /* 0x000ea20000300a00 */
[----:B------:R-:W2:Y:S01]  /*3a9e0*/  LDL.LU.64 R20, [R1+0x4420] ;  /* 0x0044200001147983 */ /* 0x000ea20000300a00 */
[----:B------:R-:W-:Y:S02]  /*3a9f0*/  MOV R9, R3 ;  /* 0x0000000300097202 */ /* 0x000fe40000000f00 */
[----:B-----5:R-:W-:Y:S01]  /*3aa00*/  MOV R10, R2 ;  /* 0x00000002000a7202 */ /* 0x020fe20000000f00 */
[----:B------:R-:W-:-:S07]  /*3aa10*/  IMAD.MOV.U32 R11, RZ, RZ, R0 ;  /* 0x000000ffff0b7224 */ /* 0x000fce00078e0000 */
[----:B--2---:R-:W-:Y:S01]  /*3aa20*/  HMMA.16816.F32 R20, R20, R4, R8 ;  /* 0x000000041414723c */ /* 0x004fe20000001808 */
[----:B------:R-:W4:Y:S01]  /*3aa30*/  LDL.LU.64 R10, [R1+0x4418] ;  /* 0x00441800010a7983 */ /* 0x000f220000300a00 */
[----:B------:R-:W4:Y:S11]  /*3aa40*/  LDL.LU.64 R8, [R1+0x4410] ;  /* 0x0044100001087983 */ /* 0x000f360000300a00 */
[----:B------:R-:W-:Y:S11]  /*3aa50*/  @!UPT UIADD3 URZ, URZ, URZ, URZ ;  /* 0x0000003f3f3ff290 */ /* 0x000ff6000fffe03f */
[----:B------:R-:W-:Y:S02]  /*3aa60*/  MOV R2, R23 ;  /* 0x0000001700027202 */ /* 0x000fe40000000f00 */
[----:B------:R-:W-:Y:S01]  /*3aa70*/  MOV R3, R22 ;  /* 0x0000001600037202 */ /* 0x000fe20000000f00 */
[----:B------:R-:W-:Y:S01]  /*3aa80*/  IMAD.MOV.U32 R0, RZ, RZ, R21 ;  /* 0x000000ffff007224 */ /* 0x000fe200078e0015 */
[----:B------:R-:W-:Y:S01]  /*3aa90*/  STL [R1+0xc0], R20 ;  /* 0x0000c01401007387 */ /* 0x000fe20000100800 */
[----:B------:R0:W-:Y:S02]  /*3aaa0*/  STL [R1+0x43a8], R2 ;  /* 0x0043a80201007387 */ /* 0x0001e40000100800 */
[----:B------:R1:W-:Y:S02]  /*3aab0*/  STL [R1+0x43a4], R3 ;  /* 0x0043a40301007387 */ /* 0x0003e40000100800 */
[----:B------:R-:W2:Y:S01]  /*3aac0*/  LDSM.16.MT88.4 R20, [R29+0x22000] ;  /* 0x022000001d14783b */ /* 0x000ea20000004200 */
[----:B------:R3:W-:Y:S01]  /*3aad0*/  STL [R1+0x43a0], R0 ;  /* 0x0043a00001007387 */ /* 0x0007e20000100800 */
[----:B0-----:R-:W-:-:S02]  /*3aae0*/  MOV R2, R18 ;  /* 0x0000001200027202 */ /* 0x001fc40000000f00 */
[----:B-1----:R-:W-:Y:S01]  /*3aaf0*/  MOV R3, R19 ;  /* 0x0000001300037202 */ /* 0x002fe20000000f00 */
[----:B--2---:R-:W-:Y:S01]  /*3ab00*/  IMAD.MOV.U32 R17, RZ, RZ, R20 ;  /* 0x000000ffff117224 */ /* 0x004fe200078e0014 */
[----:B------:R-:W-:Y:S01]  /*3ab10*/  MOV R16, R21 ;  /* 0x0000001500107202 */ /* 0x000fe20000000f00 */
[----:B---3--:R-:W-:Y:S01]  /*3ab20*/  IMAD.MOV.U32 R0, RZ, RZ, R7 ;  /* 0x000000ffff007224 */ /* 0x008fe200078e0007 */
[----:B----4-:R-:W-:Y:S11]  /*3ab30*/  HMMA.16816.F32 R8, R24, R4, R8 ;  /* 0x000000041808723c */ /* 0x010ff60000001808 */
[----:B------:R-:W-:Y:S11]  /*3ab40*/  @!UPT UIADD3 URZ, URZ, URZ, URZ ;  /* 0x0000003f3f3ff290 */ /* 0x000ff6000fffe03f */
[----:B------:R-:W-:Y:S01]  /*3ab50*/  @!UPT UIADD3 URZ, URZ, URZ, URZ ;  /* 0x0000003f3f3ff290 */ /* 0x000fe2000fffe03f */
[----:B------:R-:W-:Y:S01]  /*3ab60*/  STL.64 [R1+0x41c8], R10 ;  /* 0x0041c80a01007387 */ /* 0x000fe20000100a00 */
[----:B------:R-:W-:Y:S02]  /*3ab70*/  STL.64 [R1+0x41c0], R8 ;  /* 0x0041c00801007387 */ /* 0x000fe40000100a00 */
[----:B------:R-:W0:Y:S04]  /*3ab80*/  LDSM.16.MT88.4 R8, [R29+0x22080] ;  /* 0x022080001d08783b */ /* 0x000e280000004200 */
[----:B------:R-:W-:Y:S01]  /*3ab90*/  IMAD.MOV.U32 R4, RZ, RZ, R23 ;  /* 0x000000ffff047224 */ /* 0x000fe200078e0017 */
[----:B------:R-:W-:-:S04]  /*3aba0*/  MOV R5, R22 ;  /* 0x0000001600057202 */ /* 0x000fc80000000f00 */
[----:B------:R-:W-:Y:S01]  /*3abb0*/  STL [R1+0x43b8], R4 ;  /* 0x0043b80401007387 */ /* 0x000fe20000100800 */
[----:B------:R-:W-:Y:S02]  /*3abc0*/  STL [R1+0x43b4], R5 ;  /* 0x0043b40501007387 */ /* 0x000fe40000100800 */
[----:B------:R-:W-:Y:S02]  /*3abd0*/  STL [R1+0x43b0], R16 ;  /* 0x0043b01001007387 */ /* 0x000fe40000100800 */
[----:B------:R-:W-:Y:S01]  /*3abe0*/  STL [R1+0x43ac], R17 ;  /* 0x0043ac1101007387 */ /* 0x000fe20000100800 */
[----:B------:R-:W2:Y:S01]  /*3abf0*/  LDL R28, [R1+0xe78] ;  /* 0x000e7800011c7983 */ /* 0x000ea20000100800 */
[----:B0-----:R-:W-:Y:S02]  /*3ac00*/  MOV R21, R8 ;  /* 0x0000000800157202 */ /* 0x001fe40000000f00 */
[----:B------:R-:W-:Y:S01]  /*3ac10*/  MOV R20, R9 ;  /* 0x0000000900147202 */ /* 0x000fe20000000f00 */
[----:B------:R-:W-:Y:S01]  /*3ac20*/  IMAD.MOV.U32 R19, RZ, RZ, R10 ;  /* 0x000000ffff137224 */ /* 0x000fe200078e000a */
[----:B------:R-:W-:-:S02]  /*3ac30*/  MOV R18, R11 ;  /* 0x0000000b00127202 */ /* 0x000fc40000000f00 */
[----:B------:R-:W0:Y:S04]  /*3ac40*/  LDSM.16.MT88.4 R8, [R29+0x22100] ;  /* 0x022100001d08783b */ /* 0x000e280000004200 */
[----:B------:R-:W-:Y:S01]  /*3ac50*/  STL [R1+0x43c8], R18 ;  /* 0x0043c81201007387 */ /* 0x000fe20000100800 */
        /* <DEDUP_REMOVED lines=11> */
[----:B------:R-:W-:Y:S02]  /*3ad10*/  STL [R1+0x43cc], R25 ;  /* 0x0043cc1901007387 */ /* 0x000fe40000100800 */
[----:B0-----:R-:W-:Y:S01]  /*3ad20*/  IMAD.MOV.U32 R26, RZ, RZ, R11 ;  /* 0x000000ffff1a7224 */ /* 0x001fe200078e000b */
[----:B------:R-:W-:-:S02]  /*3ad30*/  MOV R27, R10 ;  /* 0x0000000a001b7202 */ /* 0x000fc40000000f00 */
[----:B------:R-:W-:Y:S01]  /*3ad40*/  MOV R29, R9 ;  /* 0x00000009001d7202 */ /* 0x000fe20000000f00 */
[----:B------:R-:W-:Y:S02]  /*3ad50*/  IMAD.MOV.U32 R7, RZ, RZ, R8 ;  /* 0x000000ffff077224 */ /* 0x000fe400078e0008 */
[----:B------:R-:W-:Y:S01]  /*3ad60*/  IMAD.MOV.U32 R10, RZ, RZ, R2 ;  /* 0x000000ffff0a7224 */ /* 0x000fe200078e0002 */
[----:B------:R-:W-:Y:S01]  /*3ad70*/  MOV R11, R15 ;  /* 0x0000000f000b7202 */ /* 0x000fe20000000f00 */
[----:B------:R-:W-:Y:S01]  /*3ad80*/  STL [R1+0x43ec], R26 ;  /* 0x0043ec1a01007387 */ /* 0x000fe20000100800 */
[----:B------:R-:W-:Y:S02]  /*3ad90*/  STL [R1+0x43e8], R27 ;  /* 0x0043e81b01007387 */ /* 0x000fe40000100800 */
[----:B------:R-:W-:Y:S02]  /*3ada0*/  STL [R1+0x43e4], R29 ;  /* 0x0043e41d01007387 */ /* 0x000fe40000100800 */
[----:B------:R-:W-:Y:S01]  /*3adb0*/  STL [R1+0x43e0], R7 ;  /* 0x0043e00701007387 */ /* 0x000fe20000100800 */
[----:B------:R-:W-:-:S02]  /*3adc0*/  MOV R8, R0 ;  /* 0x0000000000087202 */ /* 0x000fc40000000f00 */
[----:B------:R-:W-:Y:S01]  /*3add0*/  MOV R9, R3 ;  /* 0x0000000300097202 */ /* 0x000fe20000000f00 */
[----:B------:R0:W-:Y:S04]  /*3ade0*/  STL.64 [R1+0x41e0], R10 ;  /* 0x0041e00a01007387 */ /* 0x0001e80000100a00 */
[----:B------:R-:W-:Y:S01]  /*3adf0*/  STL.64 [R1+0x41d8], R8 ;  /* 0x0041d80801007387 */ /* 0x000fe20000100a00 */
[----:B0-----:R-:W-:Y:S02]  /*3ae00*/  MOV R10, R12 ;  /* 0x0000000c000a7202 */ /* 0x001fe40000000f00 */
[----:B------:R-:W-:-:S05]  /*3ae10*/  MOV R11, R6 ;  /* 0x00000006000b7202 */ /* 0x000fca0000000f00 */
        /* <DEDUP_REMOVED lines=8> */
[----:B0-----:R-:W-:Y:S01]  /*3aea0*/  IMAD.MOV.U32 R2, RZ, RZ, R4 ;  /* 0x000000ffff027224 */ /* 0x001fe200078e0004 */
[----:B------:R-:W-:-:S02]  /*3aeb0*/  MOV R3, R5 ;  /* 0x0000000500037202 */ /* 0x000fc40000000f00 */
[----:B-1----:R-:W-:Y:S01]  /*3aec0*/  MOV R4, R12 ;  /* 0x0000000c00047202 */ /* 0x002fe20000000f00 */
[----:B------:R-:W-:Y:S02]  /*3aed0*/  MOV R5, R13 ;  /* 0x0000000d00057202 */ /* 0x000fe40000000f00 */
[----:B------:R-:W-:Y:S01]  /*3aee0*/  IMAD.MOV.U32 R16, RZ, RZ, R14 ;  /* 0x000000ffff107224 */ /* 0x000fe200078e000e */
[----:B------:R-:W-:Y:S02]  /*3aef0*/  MOV R17, R15 ;  /* 0x0000000f00117202 */ /* 0x000fe40000000f00 */
[----:B------:R-:W0:Y:S01]  /*3af00*/  LDSM.16.MT88.4 R12, [R28+0x22100] ;  /* 0x022100001c0c783b */ /* 0x000e220000004200 */
[----:B------:R-:W-:-:S05]  /*3af10*/  MOV R0, R6 ;  /* 0x0000000600007202 */ /* 0x000fca0000000f00 */
[----:B------:R-:W-:Y:S01]  /*3af20*/  STL [R1+0x43f8], R0 ;  /* 0x0043f80001007387 */ /* 0x000fe20000100800 */
[----:B------:R-:W-:Y:S02]  /*3af30*/  STL [R1+0x43f4], R3 ;  /* 0x0043f40301007387 */ /* 0x000fe40000100800 */
[----:B------:R-:W-:Y:S01]  /*3af40*/  STL [R1+0x43f0], R2 ;  /* 0x0043f00201007387 */ /* 0x000fe20000100800 */
[----:B0-----:R-:W-:Y:S01]  /*3af50*/  MOV R18, R12 ;  /* 0x0000000c00127202 */ /* 0x001fe20000000f00 */
[----:B------:R-:W-:-:S05]  /*3af60*/  IMAD.MOV.U32 R19, RZ, RZ, R13 ;  /* 0x000000ffff137224 */ /* 0x000fca00078e000d */
[----:B------:R-:W-:Y:S01]  /*3af70*/  STL.64 [R1+0x4408], R18 ;  /* 0x0044081201007387 */ /* 0x000fe20000100a00 */
[----:B------:R-:W-:Y:S01]  /*3af80*/  STL.64 [R1+0x4400], R16 ;  /* 0x0044001001007387 */ /* 0x000fe20000100a00 */
[----:B------:R-:W-:Y:S02]  /*3af90*/  MOV R20, R14 ;  /* 0x0000000e00147202 */ /* 0x000fe40000000f00 */
[----:B------:R-:W-:Y:S01]  /*3afa0*/  MOV R21, R15 ;  /* 0x0000000f00157202 */ /* 0x000fe20000000f00 */
[----:B------:R-:W-:Y:S01]  /*3afb0*/  IMAD.MOV.U32 R15, RZ, RZ, R24 ;  /* 0x000000ffff0f7224 */ /* 0x000fe200078e0018 */
[----:B------:R-:W-:Y:S01]  /*3afc0*/  MOV R14, R25 ;  /* 0x00000019000e7202 */ /* 0x000fe20000000f00 */
[----:B---3--:R-:W0:Y:S02]  /*3afd0*/  LDSM.16.MT88.4 R16, [R11+0x22000] ;  /* 0x022000000b10783b */ /* 0x008e240000004200 */
[----:B0-----:R-:W-:Y:S02]  /*3afe0*/  MOV R23, R16 ;  /* 0x0000001000177202 */ /* 0x001fe40000000f00 */
[----:B------:R-:W-:Y:S01]  /*3aff0*/  MOV R24, R17 ;  /* 0x0000001100187202 */ /* 0x000fe20000000f00 */
[----:B------:R-:W-:Y:S01]  /*3b000*/  IMAD.MOV.U32 R28, RZ, RZ, R18 ;  /* 0x000000ffff1c7224 */ /* 0x000fe200078e0012 */
[----:B------:R-:W-:-:S02]  /*3b010*/  MOV R25, R19 ;  /* 0x0000001300197202 */ /* 0x000fc40000000f00 */
[----:B------:R-:W0:Y:S01]  /*3b020*/  LDSM.16.MT88.4 R16, [R11+0x22080] ;  /* 0x022080000b10783b */ /* 0x000e220000004200 */
[----:B------:R-:W-:Y:S02]  /*3b030*/  IMAD.MOV.U32 R6, RZ, RZ, R7 ;  /* 0x000000ffff067224 */ /* 0x000fe400078e0007 */
[----:B------:R-:W-:Y:S01]  /*3b040*/  IMAD.MOV.U32 R12, RZ, RZ, R27 ;  /* 0x000000ffff0c7224 */ /* 0x000fe200078e001b */
[----:B0-----:R-:W-:Y:S01]  /*3b050*/  MOV R27, R16 ;  /* 0x00000010001b7202 */ /* 0x001fe20000000f00 */
[----:B------:R-:W-:Y:S01]  /*3b060*/  IMAD.MOV.U32 R29, RZ, RZ, R17 ;  /* 0x000000ffff1d7224 */ /* 0x000fe200078e0011 */
[----:B------:R-:W-:Y:S02]  /*3b070*/  MOV R7, R18 ;  /* 0x0000001200077202 */ /* 0x000fe40000000f00 */
[----:B------:R-:W-:Y:S02]  /*3b080*/  MOV R22, R19 ;  /* 0x0000001300167202 */ /* 0x000fe40000000f00 */
[----:B------:R-:W0:Y:S02]  /*3b090*/  LDSM.16.MT88.4 R16, [R11+0x22100] ;  /* 0x022100000b10783b */ /* 0x000e240000004200 */
[----:B------:R-:W1:Y:S01]  /*3b0a0*/  LDSM.16.MT88.4 R8, [R11+0x22180] ;  /* 0x022180000b08783b */ /* 0x000e620000004200 */
[----:B------:R-:W-:-:S03]  /*3b0b0*/  MOV R13, R26 ;  /* 0x0000001a000d7202 */ /* 0x000fc60000000f00 */
[----:B0-----:R-:W-:Y:S01]  /*3b0c0*/  IMAD.MOV.U32 R0, RZ, RZ, R16 ;  /* 0x000000ffff007224 */ /* 0x001fe200078e0010 */
[----:B------:R-:W-:Y:S01]  /*3b0d0*/  MOV R2, R18 ;  /* 0x0000001200027202 */ /* 0x000fe20000000f00 */
[----:B------:R-:W-:Y:S01]  /*3b0e0*/  IMAD.MOV.U32 R26, RZ, RZ, R19 ;  /* 0x000000ffff1a7224 */ /* 0x000fe200078e0013 */
[----:B------:R-:W-:Y:S01]  /*3b0f0*/  MOV R3, R17 ;  /* 0x0000001100037202 */ /* 0x000fe20000000f00 */
[----:B------:R-:W2:Y:S01]  /*3b100*/  LDL.LU.64 R18, [R1+0x4408] ;  /* 0x0044080001127983 */ /* 0x000ea20000300a00 */
[----:B------:R-:W3:Y:S02]  /*3b110*/  LDL.LU.64 R16, [R1+0x4400] ;  /* 0x0044000001107983 */ /* 0x000ee40000300a00 */
[----:B-1----:R0:W-:Y:S02]  /*3b120*/  STL.64 [R1+0x4210], R10 ;  /* 0x0042100a01007387 */ /* 0x0021e40000100a00 */
[----:B------:R1:W-:Y:S02]  /*3b130*/  STL.64 [R1+0x4208], R8 ;  /* 0x0042080801007387 */ /* 0x0003e40000100a00 */
[----:B0-----:R-:W-:Y:S01]  /*3b140*/  IMAD.MOV.U32 R10, RZ, RZ, R2 ;  /* 0x000000ffff0a7224 */ /* 0x001fe200078e0002 */
[----:B-1----:R-:W-:-:S02]  /*3b150*/  MOV R8, R0 ;  /* 0x0000000000087202 */ /* 0x002fc40000000f00 */
[----:B------:R-:W-:Y:S01]  /*3b160*/  MOV R11, R26 ;  /* 0x0000001a000b7202 */ /* 0x000fe20000000f00 */
[----:B------:R-:W4:Y:S01]  /*3b170*/  LDL.LU R0, [R1+0x43f8] ;  /* 0x0043f80001007983 */ /* 0x000f220000300800 */
[----:B------:R-:W-:Y:S02]  /*3b180*/  MOV R9, R3 ;  /* 0x0000000300097202 */ /* 0x000fe40000000f00 */
[----:B------:R-:W5:Y:S02]  /*3b190*/  LDL.LU R3, [R1+0x43f4] ;  /* 0x0043f40001037983 */ /* 0x000f640000300800 */
[----:B------:R-:W2:Y:S01]  /*3b1a0*/  LDL.LU R2, [R1+0x43f0] ;  /* 0x0043f00001027983 */ /* 0x000ea20000300800 */
[----:B------:R-:W2:Y:S01]  /*3b1b0*/  LDL.LU R26, [R1+0x43ec] ;  /* 0x0043ec00011a7983 */ /* 0x000ea20000300800 */
[----:B------:R0:W-:Y:S02]  /*3b1c0*/  STL.64 [R1+0x4230], R10 ;  /* 0x0042300a01007387 */ /* 0x0001e40000100a00 */
[----:B------:R1:W-:Y:S01]  /*3b1d0*/  STL.64 [R1+0x4228], R8 ;  /* 0x0042280801007387 */ /* 0x0003e20000100a00 */
[----:B0-----:R-:W-:-:S02]  /*3b1e0*/  MOV R10, R7 ;  /* 0x00000007000a7202 */ /* 0x001fc40000000f00 */
[----:B-1----:R-:W-:Y:S02]  /*3b1f0*/  MOV R8, R27 ;  /* 0x0000001b00087202 */ /* 0x002fe40000000f00 */
[----:B------:R-:W-:Y:S01]  /*3b200*/  MOV R11, R22 ;  /* 0x00000016000b7202 */ /* 0x000fe20000000f00 */
[----:B------:R-:W2:Y:S01]  /*3b210*/  LDL.LU R27, [R1+0x43e8] ;  /* 0x0043e800011b7983 */ /* 0x000ea20000300800 */
[----:B------:R-:W-:Y:S02]  /*3b220*/  IMAD.MOV.U32 R9, RZ, RZ, R29 ;  /* 0x000000ffff097224 */ /* 0x000fe400078e001d */
[----:B------:R-:W2:Y:S02]  /*3b230*/  LDL.LU R29, [R1+0x43e4] ;  /* 0x0043e400011d7983 */ /* 0x000ea40000300800 */
[----:B------:R-:W2:Y:S01]  /*3b240*/  LDL.LU R7, [R1+0x43e0] ;  /* 0x0043e00001077983 */ /* 0x000ea20000300800 */
[----:B------:R-:W2:Y:S01]  /*3b250*/  LDL.LU R22, [R1+0x43dc] ;  /* 0x0043dc0001167983 */ /* 0x000ea20000300800 */
[----:B------:R-:W-:Y:S02]  /*3b260*/  STL.64 [R1+0x4250], R10 ;  /* 0x0042500a01007387 */ /* 0x000fe40000100a00 */
[----:B------:R0:W-:Y:S02]  /*3b270*/  STL.64 [R1+0x4248], R8 ;  /* 0x0042480801007387 */ /* 0x0001e40000100a00 */
[----:B0-----:R-:W-:Y:S01]  /*3b280*/  IMAD.MOV.U32 R8, RZ, RZ, R23 ;  /* 0x000000ffff087224 */ /* 0x001fe200078e0017 */
[----:B------:R-:W-:Y:S01]  /*3b290*/  MOV R9, R24 ;  /* 0x0000001800097202 */ /* 0x000fe20000000f00 */
[----:B------:R-:W2:Y:S01]  /*3b2a0*/  LDL.LU R23, [R1+0x43d8] ;  /* 0x0043d80001177983 */ /* 0x000ea20000300800 */
[----:B------:R-:W2:Y:S01]  /*3b2b0*/  LDL.LU R24, [R1+0x43d4] ;  /* 0x0043d40001187983 */ /* 0x000ea20000300800 */
[----:B------:R-:W-:-:S02]  /*3b2c0*/  MOV R10, R28 ;  /* 0x0000001c000a7202 */ /* 0x000fc40000000f00 */
[----:B------:R-:W2:Y:S01]  /*3b2d0*/  LDL.LU R28, [R1+0x43d0] ;  /* 0x0043d000011c7983 */ /* 0x000ea20000300800 */
[----:B------:R-:W-:Y:S02]  /*3b2e0*/  IMAD.MOV.U32 R11, RZ, RZ, R25 ;  /* 0x000000ffff0b7224 */ /* 0x000fe400078e0019 */
[----:B------:R-:W3:Y:S03]  /*3b2f0*/  LDL.LU R25, [R1+0x43cc] ;  /* 0x0043cc0001197983 */ /* 0x000ee60000300800 */
[----:B------:R0:W-:Y:S01]  /*3b300*/  STL.64 [R1+0x4270], R10 ;  /* 0x0042700a01007387 */ /* 0x0001e20000100a00 */
[----:B------:R1:W-:Y:S02]  /*3b310*/  STL.64 [R1+0x4268], R8 ;  /* 0x0042680801007387 */ /* 0x0003e40000100a00 */
[----:B0-----:R-:W-:Y:S01]  /*3b320*/  IMAD.MOV.U32 R10, RZ, RZ, R13 ;  /* 0x000000ffff0a7224 */ /* 0x001fe200078e000d */
[----:B-1----:R-:W-:-:S02]  /*3b330*/  MOV R8, R15 ;  /* 0x0000000f00087202 */ /* 0x002fc40000000f00 */
[----:B------:R-:W-:Y:S02]  /*3b340*/  MOV R9, R14 ;  /* 0x0000000e00097202 */ /* 0x000fe40000000f00 */
        /* <DEDUP_REMOVED lines=10> */
[----:B------:R-:W-:-:S02]  /*3b3f0*/  MOV R8, R18 ;  /* 0x0000001200087202 */ /* 0x000fc40000000f00 */
[----:B------:R-:W-:Y:S02]  /*3b400*/  MOV R10, R20 ;  /* 0x00000014000a7202 */ /* 0x000fe40000000f00 */
        /* <DEDUP_REMOVED lines=15> */
[----:B---3--:R-:W-:Y:S01]  /*3b500*/  MOV R10, R16 ;  /* 0x00000010000a7202 */ /* 0x008fe20000000f00 */
        /* <DEDUP_REMOVED lines=15> */
[----:B----4-:R-:W-:Y:S01]  /*3b600*/  IMAD.MOV.U32 R10, RZ, RZ, R0 ;  /* 0x000000ffff0a7224 */ /* 0x010fe200078e0000 */
[----:B------:R-:W-:Y:S01]  /*3b610*/  MOV R11, R6 ;  /* 0x00000006000b7202 */ /* 0x000fe20000000f00 */
        /* <DEDUP_REMOVED lines=16> */
[----:B------:R-:W-:Y:S01]  /*3b720*/  IMAD.MOV.U32 R9, RZ, RZ, R29 ;  /* 0x000000ffff097224 */ /* 0x000fe200078e001d */
[----:B------:R-:W3:Y:S01]  /*3b730*/  LDL.LU R7, [R1+0x4398] ;  /* 0x0043980001077983 */ /* 0x000ee20000300800 */
[----:B------:R-:W3:Y:S02]  /*3b740*/  LDL.LU R29, [R1+0x4394] ;  /* 0x00439400011d7983 */ /* 0x000ee40000300800 */
[----:B------:R0:W-:Y:S01]  /*3b750*/  STL.64 [R1+0x4310], R10 ;  /* 0x0043100a01007387 */ /* 0x0001e20000100a00 */
[----:B------:R1:W-:Y:S01]  /*3b760*/  STL.64 [R1+0x4308], R8 ;  /* 0x0043080801007387 */ /* 0x0003e20000100a00 */
[----:B0-----:R-:W-:Y:S01]  /*3b770*/  MOV R10, R23 ;  /* 0x00000017000a7202 */ /* 0x001fe20000000f00 */
[----:B------:R-:W-:-:S02]  /*3b780*/  IMAD.MOV.U32 R11, RZ, RZ, R22 ;  /* 0x000000ffff0b7224 */ /* 0x000fc400078e0016 */
[----:B-1----:R-:W-:Y:S01]  /*3b790*/  IMAD.MOV.U32 R8, RZ, RZ, R25 ;  /* 0x000000ffff087224 */ /* 0x002fe200078e0019 */
[----:B------:R-:W-:Y:S02]  /*3b7a0*/  MOV R9, R24 ;  /* 0x0000001800097202 */ /* 0x000fe40000000f00 */
[----:B------:R-:W-:Y:S04]  /*3b7b0*/  LDSM.16.MT88.4 R24, [R28+0x22180] ;  /* 0x022180001c18783b */ /* 0x000fe80000004200 */
[----:B------:R-:W-:Y:S01]  /*3b7c0*/  STL.64 [R1+0x4330], R10 ;  /* 0x0043300a01007387 */ /* 0x000fe20000100a00 */
[----:B------:R-:W-:Y:S03]  /*3b7d0*/  STL.64 [R1+0x4328], R8 ;  /* 0x0043280801007387 */ /* 0x000fe60000100a00 */
[----:B--2---:R-:W-:Y:S01]  /*3b7e0*/  STL.64 [R1+0x4280], R14 ;  /* 0x0042800e01007387 */ /* 0x004fe20000100a00 */
[----:B------:R0:W-:Y:S03]  /*3b7f0*/  STL.64 [R1+0x4278], R12 ;  /* 0x0042780c01007387 */ /* 0x0001e60000100a00 */
[----:B0-----:R-:W2:Y:S01]  /*3b800*/  LDL.LU R12, [R1+0x130] ;  /* 0x00013000010c7983 */ /* 0x001ea20000300800 */
[----:B------:R-:W2:Y:S01]  /*3b810*/  LDL.LU R13, [R1+0x134] ;  /* 0x00013400010d7983 */ /* 0x000ea20000300800 */
[----:B------:R-:W-:Y:S01]  /*3b820*/  MOV R10, R19 ;  /* 0x00000013000a7202 */ /* 0x000fe20000000f00 */
[----:B------:R-:W-:-:S02]  /*3b830*/  IMAD.MOV.U32 R11, RZ, RZ, R18 ;  /* 0x000000ffff0b7224 */ /* 0x000fc400078e0012 */
[----:B------:R-:W-:Y:S01]  /*3b840*/  IMAD.MOV.U32 R8, RZ, RZ, R21 ;  /* 0x000000ffff087224 */ /* 0x000fe200078e0015 */
[----:B------:R-:W-:Y:S02]  /*3b850*/  MOV R9, R20 ;  /* 0x0000001400097202 */ /* 0x000fe40000000f00 */
[----:B---3--:R-:W-:Y:S02]  /*3b860*/  MOV R14, R7 ;  /* 0x00000007000e7202 */ /* 0x008fe40000000f00 */
        /* <DEDUP_REMOVED lines=16> */
[----:B------:R-:W2:Y:S02]  /*3b970*/  LDL.LU R13, [R1+0x154] ;  /* 0x00015400010d7983 */ /* 0x000ea40000300800 */
[----:B---3--:R-:W-:Y:S01]  /*3b980*/  IMAD.MOV.U32 R14, RZ, RZ, R6 ;  /* 0x000000ffff0e7224 */ /* 0x008fe200078e0006 */
[----:B------:R-:W-:Y:S01]  /*3b990*/  MOV R15, R7 ;  /* 0x00000007000f7202 */ /* 0x000fe20000000f00 */
        /* <DEDUP_REMOVED lines=34> */
[----:B0-----:R-:W3:Y:S01]  /*3bbc0*/  LDL.LU R12, [R1+0x1a0] ;  /* 0x0001a000010c7983 */ /* 0x001ee20000300800 */
[----:B------:R-:W3:Y:S02]  /*3bbd0*/  LDL.LU R13, [R1+0x1a4] ;  /* 0x0001a400010d7983 */ /* 0x000ee40000300800 */
[----:B------:R-:W3:Y:S01]  /*3bbe0*/  LDL.LU R14, [R1+0x1a8] ;  /* 0x0001a800010e7983 */ /* 0x000ee20000300800 */
[----:B------:R-:W-:Y:S01]  /*3bbf0*/  MOV R8, R17 ;  /* 0x0000001100087202 */ /* 0x000fe20000000f00 */
[----:B------:R-:W-:Y:S01]  /*3bc00*/  IMAD.MOV.U32 R9, RZ, RZ, R16 ;  /* 0x000000ffff097224 */ /* 0x000fe200078e0010 */
[----:B------:R-:W-:-:S02]  /*3bc10*/  MOV R10, R5 ;  /* 0x00000005000a7202 */ /* 0x000fc40000000f00 */
        /* <DEDUP_REMOVED lines=24> */
[----:B------:R1:W-:Y:S02]  /*3bda0*/  STL [R1+0x188], R10 ;  /* 0x0001880a01007387 */ /* 0x0003e40000100800 */
[----:B------:R-:W-:Y:S02]  /*3bdb0*/  IMAD.MOV.U32 R29, RZ, RZ, R11 ;  /* 0x000000ffff1d7224 */ /* 0x000fe400078e000b */
        /* <DEDUP_REMOVED lines=90> */
[----:B-----5:R-:W-:Y:S01]  /*3c360*/  MOV R14, R3 ;  /* 0x00000003000e7202 */ /* 0x020fe20000000f00 */
[----:B----4-:R-:W-:-:S07]  /*3c370*/  IMAD.MOV.U32 R15, RZ, RZ, R2 ;  /* 0x000000ffff0f7224 */ /* 0x010fce00078e0002 */
[-C--:B--2---:R-:W-:Y:S11]  /*3c380*/  HMMA.16816.F32 R12, R20, R6.reuse, R12 ;  /* 0x00000006140c723c */ /* 0x084ff6000000180c */
[----:B------:R-:W-:Y:S11]  /*3c390*/  @!UPT UIADD3 URZ, URZ, URZ, URZ ;  /* 0x0000003f3f3ff290 */ /* 0x000ff6000fffe03f */
[----:B------:R-:W-:Y:S02]  /*3c3a0*/  @!UPT UIADD3 URZ, URZ, URZ, URZ ;  /* 0x0000003f3f3ff290 */ /* 0x000fe4000fffe03f */
[----:B------:R-:W-:Y:S02]  /*3c3b0*/  MOV R2, R15 ;  /* 0x0000000f00027202 */ /* 0x000fe40000000f00 */
[----:B------:R-:W-:Y:S01]  /*3c3c0*/  MOV R3, R14 ;  /* 0x0000000e00037202 */ /* 0x000fe20000000f00 */
[----:B------:R-:W-:Y:S02]  /*3c3d0*/  STL.64 [R1+0xc0], R12 ;  /* 0x0000c00c01007387 */ /* 0x000fe40000100a00 */
[----:B------:R-:W-:Y:S02]  /*3c3e0*/  STL [R1+0x4114], R2 ;  /* 0x0041140201007387 */ /* 0x000fe40000100800 */
        /* <DEDUP_REMOVED lines=8> */
[----:B------:R-:W1:Y:S04]  /*3c470*/  LDSM.16.MT88.4 R4, [R19+0x24080] ;  /* 0x024080001304783b */ /* 0x000e680000004200 */
[----:B0-----:R-:W-:Y:S01]  /*3c480*/  IMAD.MOV.U32 R15, RZ, RZ, R20 ;  /* 0x000000ffff0f7224 */ /* 0x001fe200078e0014 */
[----:B------:R-:W-:Y:S02]  /*3c490*/  MOV R14, R21 ;  /* 0x00000015000e7202 */ /* 0x000fe40000000f00 */
[----:B------:R-:W-:Y:S01]  /*3c4a0*/  MOV R13, R22 ;  /* 0x00000016000d7202 */ /* 0x000fe20000000f00 */
[----:B------:R-:W-:-:S02]  /*3c4b0*/  IMAD.MOV.U32 R12, RZ, RZ, R23 ;  /* 0x000000ffff0c7224 */ /* 0x000fc400078e0017 */
[----:B------:R-:W-:Y:S03]  /*3c4c0*/  STL.64 [R1+0x41b8], R14 ;  /* 0x0041b80e01007387 */ /* 0x000fe60000100a00 */
[----:B------:R-:W-:Y:S02]  /*3c4d0*/  STL.64 [R1+0x41b0], R12 ;  /* 0x0041b00c01007387 */ /* 0x000fe40000100a00 */
[----:B------:R-:W-:Y:S02]  /*3c4e0*/  STL [R1+0x3f3c], R10 ;  /* 0x003f3c0a01007387 */ /* 0x000fe40000100800 */
[----:B------:R-:W-:Y:S01]  /*3c4f0*/  STL [R1+0x3f38], R11 ;  /* 0x003f380b01007387 */ /* 0x000fe20000100800 */
[----:B------:R-:W-:Y:S01]  /*3c500*/  STL [R1+0x3978], R0 ;  /* 0x0039780001007387 */ /* 0x000fe20000100800 */
[----:B------:R-:W3:Y:S01]  /*3c510*/  LDL R27, [R1+0xe74] ;  /* 0x000e7400011b7983 */ /* 0x000ee20000100800 */
[----:B-1----:R-:W-:-:S02]  /*3c520*/  MOV R23, R4 ;  /* 0x0000000400177202 */ /* 0x002fc40000000f00 */
[----:B------:R-:W-:Y:S01]  /*3c530*/  MOV R22, R5 ;  /* 0x0000000500167202 */ /* 0x000fe20000000f00 */
[----:B------:R-:W-:Y:S01]  /*3c540*/  IMAD.MOV.U32 R21, RZ, RZ, R6 ;  /* 0x000000ffff157224 */ /* 0x000fe200078e0006 */
[----:B------:R-:W-:Y:S02]  /*3c550*/  MOV R20, R7 ;  /* 0x0000000700147202 */ /* 0x000fe40000000f00 */
[----:B------:R-:W0:Y:S02]  /*3c560*/  LDSM.16.MT88.4 R4, [R19+0x24100] ;  /* 0x024100001304783b */ /* 0x000e240000004200 */
[----:B0-----:R-:W-:Y:S01]  /*3c570*/  MOV R25, R4 ;  /* 0x0000000400197202 */ /* 0x001fe20000000f00 */
[----:B------:R-:W-:Y:S01]  /*3c580*/  IMAD.MOV.U32 R24, RZ, RZ, R5 ;  /* 0x000000ffff187224 */ /* 0x000fe200078e0005 */
[----:B------:R-:W-:Y:S02]  /*3c590*/  MOV R11, R6 ;  /* 0x00000006000b7202 */ /* 0x000fe40000000f00 */
[----:B------:R-:W-:-:S02]  /*3c5a0*/  MOV R10, R7 ;  /* 0x00000007000a7202 */ /* 0x000fc40000000f00 */
[----:B------:R-:W0:Y:S02]  /*3c5b0*/  LDSM.16.MT88.4 R4, [R19+0x24180] ;  /* 0x024180001304783b */ /* 0x000e240000004200 */
[----:B0-----:R-:W-:Y:S01]  /*3c5c0*/  IMAD.MOV.U32 R19, RZ, RZ, R4 ;  /* 0x000000ffff137224 */ /* 0x001fe200078e0004 */
[----:B------:R-:W-:Y:S02]  /*3c5d0*/  MOV R18, R5 ;  /* 0x0000000500127202 */ /* 0x000fe40000000f00 */
[----:B------:R-:W-:Y:S01]  /*3c5e0*/  MOV R17, R6 ;  /* 0x0000000600117202 */ /* 0x000fe20000000f00 */
[----:B------:R-:W-:Y:S01]  /*3c5f0*/  IMAD.MOV.U32 R16, RZ, RZ, R7 ;  /* 0x000000ffff107224 */ /* 0x000fe200078e0007 */
[----:B--2---:R-:W0:Y:S02]  /*3c600*/  LDSM.16.MT88.4 R12, [R26+0x24000] ;  /* 0x024000001a0c783b */ /* 0x004e240000004200 */
[----:B0-----:R-:W-:Y:S02]  /*3c610*/  MOV R6, R12 ;  /* 0x0000000c00067202 */ /* 0x001fe40000000f00 */
[----:B------:R-:W-:Y:S01]  /*3c620*/  MOV R5, R13 ;  /* 0x0000000d00057202 */ /* 0x000fe20000000f00 */
[----:B------:R-:W-:Y:S01]  /*3c630*/  IMAD.MOV.U32 R4, RZ, RZ, R14 ;  /* 0x000000ffff047224 */ /* 0x000fe200078e000e */
[----:B------:R-:W-:-:S02]  /*3c640*/  MOV R0, R15 ;  /* 0x0000000f00007202 */ /* 0x000fc40000000f00 */
        /* <DEDUP_REMOVED lines=26> */
[----:B---3--:R-:W0:Y:S03]  /*3c7f0*/  LDSM.16.MT88.4 R12, [R27+0x24000] ;  /* 0x024000001b0c783b */ /* 0x008e260000004200 */
        /* <DEDUP_REMOVED lines=16> */
[----:B------:R-:W0:Y:S02]  /*3c900*/  LDSM.16.MT88.4 R12, [R27+0x24100] ;  /* 0x024100001b0c783b */ /* 0x000e240000004200 */
[----:B0-----:R-:W-:Y:S02]  /*3c910*/  MOV R0, R12 ;  /* 0x0000000c00007202 */ /* 0x001fe40000000f00 */
[----:B------:R-:W-:Y:S01]  /*3c920*/  MOV R4, R13 ;  /* 0x0000000d00047202 */ /* 0x000fe20000000f00 */
[----:B------:R-:W-:Y:S01]  /*3c930*/  IMAD.MOV.U32 R5, RZ, RZ, R14 ;  /* 0x000000ffff057224 */ /* 0x000fe200078e000e */
[----:B------:R-:W-:-:S02]  /*3c940*/  MOV R6, R15 ;  /* 0x0000000f00067202 */ /* 0x000fc40000000f00 */
[----:B------:R-:W0:Y:S04]  /*3c950*/  LDSM.16.MT88.4 R12, [R27+0x24180] ;  /* 0x024180001b0c783b */ /* 0x000e280000004200 */
[----:B------:R-:W-:Y:S01]  /*3c960*/  STL [R1+0x4168], R7 ;  /* 0x0041680701007387 */ /* 0x000fe20000100800 */
[----:B------:R0:W-:Y:S02]  /*3c970*/  STL [R1+0x4164], R3 ;  /* 0x0041640301007387 */ /* 0x0001e40000100800 */
[----:B------:R1:W-:Y:S02]  /*3c980*/  STL [R1+0x4160], R2 ;  /* 0x0041600201007387 */ /* 0x0003e40000100800 */
[----:B0-----:R-:W-:Y:S01]  /*3c990*/  IMAD.MOV.U32 R3, RZ, RZ, R14 ;  /* 0x000000ffff037224 */ /* 0x001fe200078e000e */
[----:B------:R0:W-:Y:S01]  /*3c9a0*/  STL [R1], R12 ;  /* 0x0000000c01007387 */ /* 0x0001e20000100800 */
[----:B-1----:R-:W-:-:S02]  /*3c9b0*/  MOV R2, R15 ;  /* 0x0000000f00027202 */ /* 0x002fc40000000f00 */
[----:B------:R-:W-:Y:S01]  /*3c9c0*/  MOV R7, R13 ;  /* 0x0000000d00077202 */ /* 0x000fe20000000f00 */
[----:B------:R-:W2:Y:S01]  /*3c9d0*/  LDL.LU.64 R14, [R1+0x41b8] ;  /* 0x0041b800010e7983 */ /* 0x000ea20000300a00 */
[----:B0-----:R-:W3:Y:S03]  /*3c9e0*/  LDL.LU.64 R12, [R1+0x41b0] ;  /* 0x0041b000010c7983 */ /* 0x001ee60000300a00 */
[----:B------:R0:W-:Y:S02]  /*3c9f0*/  STL.64 [R1+0x4178], R6 ;  /* 0x0041780601007387 */ /* 0x0001e40000100a00 */
[----:B------:R1:W-:Y:S01]  /*3ca00*/  STL.64 [R1+0x4170], R4 ;  /* 0x0041700401007387 */ /* 0x0003e20000100a00 */
[----:B0-----:R-:W-:Y:S02]  /*3ca10*/  MOV R6, R21 ;  /* 0x0000001500067202 */ /* 0x001fe40000000f00 */
[----:B------:R-:W-:-:S02]  /*3ca20*/  MOV R7, R20 ;  /* 0x0000001400077202 */ /* 0x000fc40000000f00 */
[----:B-1----:R-:W-:Y:S01]  /*3ca30*/  MOV R4, R23 ;  /* 0x0000001700047202 */ /* 0x002fe20000000f00 */
[----:B------:R-:W-:Y:S02]  /*3ca40*/  IMAD.MOV.U32 R5, RZ, RZ, R22 ;  /* 0x000000ffff057224 */ /* 0x000fe400078e0016 */
[----:B------:R-:W-:Y:S04]  /*3ca50*/  LDSM.16.MT88.4 R20, [R28+0x24100] ;  /* 0x024100001c14783b */ /* 0x000fe80000004200 */
[----:B------:R-:W-:Y:S01]  /*3ca60*/  STL.64 [R1+0x4198], R6 ;  /* 0x0041980601007387 */ /* 0x000fe20000100a00 */
        /* <DEDUP_REMOVED lines=91> */
[----:B----4-:R-:W-:Y:S01]  /*3d020*/  IMAD.MOV.U32 R18, RZ, RZ, R5 ;  /* 0x000000ffff127224 */ /* 0x010fe200078e0005 */
[----:B0-----:R-:W-:Y:S02]  /*3d030*/  MOV R16, R0 ;  /* 0x0000000000107202 */ /* 0x001fe40000000f00 */
        /* <DEDUP_REMOVED lines=601> */
[----:B------:R-:W-:Y:S02]  /*3f5d0*/  MOV R13, R3 ;  /* 0x00000003000d7202 */ /* 0x000fe40000000f00 */
[----:B-----5:R-:W-:Y:S01]  /*3f5e0*/  MOV R14, R2 ;  /* 0x00000002000e7202 */ /* 0x020fe20000000f00 */
[----:B----4-:R-:W-:Y:S01]  /*3f5f0*/  IMAD.MOV.U32 R15, RZ, RZ, R0 ;  /* 0x000000ffff0f7224 */ /* 0x010fe200078e0000 */
        /* <DEDUP_REMOVED lines=11> */
[----:B------:R-:W-:Y:S01]  /*3f6b0*/  IMAD.MOV.U32 R0, RZ, RZ, R15 ;  /* 0x000000ffff007224 */ /* 0x000fe200078e000f */
[----:B------:R-:W-:Y:S02]  /*3f6c0*/  MOV R2, R14 ;  /* 0x0000000e00027202 */ /* 0x000fe40000000f00 */
[----:B------:R-:W-:Y:S01]  /*3f6d0*/  MOV R3, R13 ;  /* 0x0000000d00037202 */ /* 0x000fe20000000f00 */
        /* <DEDUP_REMOVED lines=12> */
[----:B0-----:R-:W-:Y:S02]  /*3f7a0*/  MOV R15, R20 ;  /* 0x00000014000f7202 */ /* 0x001fe40000000f00 */
[----:B------:R-:W-:Y:S01]  /*3f7b0*/  MOV R14, R21 ;  /* 0x00000015000e7202 */ /* 0x000fe20000000f00 */
[----:B------:R-:W-:Y:S01]  /*3f7c0*/  IMAD.MOV.U32 R13, RZ, RZ, R22 ;  /* 0x000000ffff0d7224 */ /* 0x000fe200078e0016 */
[----:B------:R-:W-:-:S03]  /*3f7d0*/  MOV R12, R23 ;  /* 0x00000017000c7202 */ /* 0x000fc60000000f00 */
[----:B------:R-:W-:Y:S02]  /*3f7e0*/  STL.64 [R1+0x3d90], R14 ;  /* 0x003d900e01007387 */ /* 0x000fe40000100a00 */
[----:B------:R-:W-:Y:S02]  /*3f7f0*/  STL.64 [R1+0x3d88], R12 ;  /* 0x003d880c01007387 */ /* 0x000fe40000100a00 */
[----:B-1----:R-:W-:Y:S02]  /*3f800*/  STL [R1+0x3b14], R6 ;  /* 0x003b140601007387 */ /* 0x002fe40000100800 */
[----:B------:R-:W-:Y:S01]  /*3f810*/  STL [R1+0x3b10], R7 ;  /* 0x003b100701007387 */ /* 0x000fe20000100800 */
[----:B------:R-:W4:Y:S01]  /*3f820*/  LDL R27, [R1+0xe74] ;  /* 0x000e7400011b7983 */ /* 0x000f220000100800 */
[----:B---3--:R-:W-:Y:S01]  /*3f830*/  MOV R23, R8 ;  /* 0x0000000800177202 */ /* 0x008fe20000000f00 */
        /* <DEDUP_REMOVED lines=44> */
[----:B----4-:R-:W0:Y:S03]  /*3fb00*/  LDSM.16.MT88.4 R12, [R27+0x28000] ;  /* 0x028000001b0c783b */ /* 0x010e260000004200 */
        /* <DEDUP_REMOVED lines=16> */
[----:B------:R-:W0:Y:S03]  /*3fc10*/  LDSM.16.MT88.4 R12, [R27+0x28100] ;  /* 0x028100001b0c783b */ /* 0x000e260000004200 */
[----:B------:R-:W-:Y:S01]  /*3fc20*/  STL [R1+0x3d44], R3 ;  /* 0x003d440301007387 */ /* 0x000fe20000100800 */
[----:B------:R-:W-:Y:S02]  /*3fc30*/  STL [R1+0x3d40], R2 ;  /* 0x003d400201007387 */ /* 0x000fe40000100800 */
[----:B------:R-:W-:Y:S01]  /*3fc40*/  STL [R1+0x3d3c], R0 ;  /* 0x003d3c0001007387 */ /* 0x000fe20000100800 */
[----:B0-----:R-:W-:-:S02]  /*3fc50*/  MOV R10, R14 ;  /* 0x0000000e000a7202 */ /* 0x001fc40000000f00 */
[----:B------:R-:W-:Y:S02]  /*3fc60*/  MOV R11, R15 ;  /* 0x0000000f000b7202 */ /* 0x000fe40000000f00 */
[----:B------:R-:W-:Y:S01]  /*3fc70*/  MOV R8, R12 ;  /* 0x0000000c00087202 */ /* 0x000fe20000000f00 */
[----:B------:R-:W-:Y:S01]  /*3fc80*/  IMAD.MOV.U32 R9, RZ, RZ, R13 ;  /* 0x000000ffff097224 */ /* 0x000fe200078e000d */
[----:B------:R-:W2:Y:S01]  /*3fc90*/  LDL.LU.64 R14, [R1+0x3d90] ;  /* 0x003d9000010e7983 */ /* 0x000ea20000300a00 */
[----:B------:R-:W3:Y:S02]  /*3fca0*/  LDL.LU.64 R12, [R1+0x3d88] ;  /* 0x003d8800010c7983 */ /* 0x000ee40000300a00 */
[----:B------:R-:W-:Y:S01]  /*3fcb0*/  STL.64 [R1+0x3d50], R10 ;  /* 0x003d500a01007387 */ /* 0x000fe20000100a00 */
[----:B------:R-:W-:Y:S02]  /*3fcc0*/  STL.64 [R1+0x3d48], R8 ;  /* 0x003d480801007387 */ /* 0x000fe40000100a00 */
[----:B------:R-:W0:Y:S02]  /*3fcd0*/  LDSM.16.MT88.4 R8, [R27+0x28180] ;  /* 0x028180001b08783b */ /* 0x000e240000004200 */
[----:B0-----:R-:W-:-:S02]  /*3fce0*/  MOV R2, R10 ;  /* 0x0000000a00027202 */ /* 0x001fc40000000f00 */
[----:B------:R-:W-:Y:S01]  /*3fcf0*/  MOV R0, R11 ;  /* 0x0000000b00007202 */ /* 0x000fe20000000f00 */
[----:B------:R-:W-:Y:S01]  /*3fd00*/  IMAD.MOV.U32 R3, RZ, RZ, R9 ;  /* 0x000000ffff037224 */ /* 0x000fe200078e0009 */
[----:B------:R0:W-:Y:S01]  /*3fd10*/  STL [R1], R8 ;  /* 0x0000000801007387 */ /* 0x0001e20000100800 */
[----:B------:R-:W-:Y:S01]  /*3fd20*/  MOV R10, R21 ;  /* 0x00000015000a7202 */ /* 0x000fe20000000f00 */
[----:B------:R-:W-:Y:S01]  /*3fd30*/  IMAD.MOV.U32 R11, RZ, RZ, R20 ;  /* 0x000000ffff0b7224 */ /* 0x000fe200078e0014 */
[----:B------:R-:W-:Y:S01]  /*3fd40*/  MOV R9, R22 ;  /* 0x0000001600097202 */ /* 0x000fe20000000f00 */
[----:B0-----:R-:W-:-:S03]  /*3fd50*/  IMAD.MOV.U32 R8, RZ, RZ, R23 ;  /* 0x000000ffff087224 */ /* 0x001fc600078e0017 */
[----:B------:R-:W-:Y:S04]  /*3fd60*/  STL.64 [R1+0x3d70], R10 ;  /* 0x003d700a01007387 */ /* 0x000fe80000100a00 */
[----:B------:R-:W-:Y:S04]  /*3fd70*/  LDSM.16.MT88.4 R20, [R28+0x28100] ;  /* 0x028100001c14783b */ /* 0x000fe80000004200 */
[----:B------:R2:W-:Y:S02]  /*3fd80*/  STL.64 [R1+0x3d68], R8 ;  /* 0x003d680801007387 */ /* 0x0005e40000100a00 */
[----:B--2---:R-:W-:-:S02]  /*3fd90*/  MOV R8, R15 ;  /* 0x0000000f00087202 */ /* 0x004fc40000000f00 */
[----:B------:R-:W-:Y:S01]  /*3fda0*/  MOV R9, R14 ;  /* 0x0000000e00097202 */ /* 0x000fe20000000f00 */
[----:B---3--:R-:W-:Y:S01]  /*3fdb0*/  IMAD.MOV.U32 R10, RZ, RZ, R13 ;  /* 0x000000ffff0a7224 */ /* 0x008fe200078e000d */
[----:B------:R-:W-:Y:S02]  /*3fdc0*/  MOV R11, R12 ;  /* 0x0000000c000b7202 */ /* 0x000fe40000000f00 */
[----:B------:R-:W0:Y:S04]  /*3fdd0*/  LDSM.16.MT88.4 R12, [R28+0x28000] ;  /* 0x028000001c0c783b */ /* 0x000e280000004200 */
[----:B0-----:R0:W-:Y:S01]  /*3fde0*/  STL.64 [R1+0x3bf0], R14 ;  /* 0x003bf00e01007387 */ /* 0x0011e20000100a00 */
[----:B------:R1:W-:Y:S01]  /*3fdf0*/  STL.64 [R1+0x3be8], R12 ;  /* 0x003be80c01007387 */ /* 0x0003e20000100a00 */
[----:B0-----:R-:W-:-:S02]  /*3fe00*/  MOV R14, R17 ;  /* 0x00000011000e7202 */ /* 0x001fc40000000f00 */
[----:B------:R-:W-:Y:S02]  /*3fe10*/  MOV R15, R16 ;  /* 0x00000010000f7202 */ /* 0x000fe40000000f00 */
[----:B-1----:R-:W-:Y:S01]  /*3fe20*/  MOV R12, R19 ;  /* 0x00000013000c7202 */ /* 0x002fe20000000f00 */
[----:B------:R-:W-:Y:S02]  /*3fe30*/  IMAD.MOV.U32 R13, RZ, RZ, R18 ;  /* 0x000000ffff0d7224 */ /* 0x000fe400078e0012 */
        /* <DEDUP_REMOVED lines=79> */
[----:B0-----:R-:W-:Y:S02]  /*40330*/  MOV R18, R10 ;  /* 0x0000000a00127202 */ /* 0x001fe40000000f00 */
[----:B----4-:R-:W-:Y:S02]  /*40340*/  MOV R16, R8 ;  /* 0x0000000800107202 */ /* 0x010fe40000000f00 */
        /* <DEDUP_REMOVED lines=126> */
[----:B------:R-:W-:Y:S02]  /*40b30*/  MOV R6, R18 ;  /* 0x0000001200067202 */ /* 0x000fe40000000f00 */
        /* <DEDUP_REMOVED lines=62> */
[----:B------:R-:W-:Y:S01]  /*40f20*/  MOV R12, R18 ;  /* 0x00000012000c7202 */ /* 0x000fe20000000f00 */
[----:B------:R-:W-:Y:S02]  /*40f30*/  IMAD.MOV.U32 R6, RZ, RZ, R19 ;  /* 0x000000ffff067224 */ /* 0x000fe400078e0013 */
[----:B------:R-:W-:Y:S01]  /*40f40*/  IMAD.MOV.U32 R14, RZ, RZ, R16 ;  /* 0x000000ffff0e7224 */ /* 0x000fe200078e0010 */
[----:B------:R-:W-:Y:S01]  /*40f50*/  MOV R13, R17 ;  /* 0x00000011000d7202 */ /* 0x000fe20000000f00 */
[----:B------:R-:W3:Y:S01]  /*40f60*/  LDL.LU.64 R18, [R1+0x3be0] ;  /* 0x003be00001127983 */ /* 0x000ee20000300a00 */
[----:B------:R-:W3:Y:S02]  /*40f70*/  LDL.LU.64 R16, [R1+0x3bd8] ;  /* 0x003bd80001107983 */ /* 0x000ee40000300a00 */
[----:B---3--:R-:W-:Y:S11]  /*40f80*/  HMMA.16816.F32 R20, R16, R4, R20 ;  /* 0x000000041014723c */ /* 0x008ff60000001814 */
[----:B------:R-:W-:Y:S11]  /*40f90*/  @!UPT UIADD3 URZ, URZ, URZ, URZ ;  /* 0x0000003f3f3ff290 */ /* 0x000ff6000fffe03f */
[----:B------:R-:W-:Y:S02]  /*40fa0*/  @!UPT UIADD3 URZ, URZ, URZ, URZ ;  /* 0x0000003f3f3ff290 */ /* 0x000fe4000fffe03f */
[----:B------:R-:W-:Y:S02]  /*40fb0*/  MOV R18, R22 ;  /* 0x0000001600127202 */ /* 0x000fe40000000f00 */
[----:B------:R-:W-:Y:S02]  /*40fc0*/  MOV R15, R23 ;  /* 0x00000017000f7202 */ /* 0x000fe40000000f00 */
[----:B------:R-:W-:Y:S01]  /*40fd0*/  MOV R19, R21 ;  /* 0x0000001500137202 */ /* 0x000fe20000000f00 */
[----:B------:R-:W-:Y:S01]  /*40fe0*/  IMAD.MOV.U32 R7, RZ, RZ, R20 ;  /* 0x000000ffff077224 */ /* 0x000fe200078e0014 */
[----:B------:R-:W2:Y:S01]  /*40ff0*/  LDL.LU.64 R22, [R1+0x3bd0] ;  /* 0x003bd00001167983 */ /* 0x000ea20000300a00 */
[----:B------:R-:W2:Y:S02]  /*41000*/  LDL.LU.64 R20, [R1+0x3bc8] ;  /* 0x003bc80001147983 */ /* 0x000ea40000300a00 */
[----:B------:R-:W-:Y:S01]  /*41010*/  IMAD.MOV.U32 R9, RZ, RZ, R3 ;  /* 0x000000ffff097224 */ /* 0x000fe200078e0003 */
[----:B-----5:R-:W-:-:S02]  /*41020*/  MOV R10, R2 ;  /* 0x00000002000a7202 */ /* 0x020fc40000000f00 */
[----:B------:R-:W-:-:S07]  /*41030*/  MOV R11, R0 ;  /* 0x00000000000b7202 */ /* 0x000fce0000000f00 */
[----:B--2---:R-:W-:Y:S01]  /*41040*/  HMMA.16816.F32 R20, R20, R4, R8 ;  /* 0x000000041414723c */ /* 0x004fe20000001808 */
[----:B------:R-:W4:Y:S01]  /*41050*/  LDL.LU.64 R10, [R1+0x3bc0] ;  /* 0x003bc000010a7983 */ /* 0x000f220000300a00 */
[----:B------:R-:W4:Y:S11]  /*41060*/  LDL.LU.64 R8, [R1+0x3bb8] ;  /* 0x003bb80001087983 */ /* 0x000f360000300a00 */
[----:B------:R-:W-:Y:S11]  /*41070*/  @!UPT UIADD3 URZ, URZ, URZ, URZ ;  /* 0x0000003f3f3ff290 */ /* 0x000ff6000fffe03f */
[----:B------:R-:W-:Y:S01]  /*41080*/  MOV R2, R23 ;  /* 0x0000001700027202 */ /* 0x000fe20000000f00 */
[----:B------:R-:W-:Y:S01]  /*41090*/  IMAD.MOV.U32 R3, RZ, RZ, R22 ;  /* 0x000000ffff037224 */ /* 0x000fe200078e0016 */
[----:B------:R-:W-:Y:S01]  /*410a0*/  MOV R0, R21 ;  /* 0x0000001500007202 */ /* 0x000fe20000000f00 */
        /* <DEDUP_REMOVED lines=9> */
[----:B---3--:R-:W-:Y:S01]  /*41140*/  MOV R0, R7 ;  /* 0x0000000700007202 */ /* 0x008fe20000000f00 */
[----:B----4-:R-:W-:Y:S11]  /*41150*/  HMMA.16816.F32 R8, R24, R4, R8 ;  /* 0x000000041808723c */ /* 0x010ff60000001808 */
        /* <DEDUP_REMOVED lines=377> */
[----:B------:R-:W-:Y:S02]  /*428f0*/  IMAD.MOV.U32 R13, RZ, RZ, R0 ;  /* 0x000000ffff0d7224 */ /* 0x000fe400078e0000 */
        /* <DEDUP_REMOVED lines=8> */
[----:B-----5:R-:W-:Y:S02]  /*42980*/  MOV R14, R3 ;  /* 0x00000003000e7202 */ /* 0x020fe40000000f00 */
[----:B----4-:R-:W-:-:S07]  /*42990*/  MOV R15, R2 ;  /* 0x00000002000f7202 */ /* 0x010fce0000000f00 */
[-C--:B--2---:R-:W-:Y:S11]  /*429a0*/  HMMA.16816.F32 R12, R20, R6.reuse, R12 ;  /* 0x00000006140c723c */ /* 0x084ff6000000180c */
[----:B------:R-:W-:Y:S11]  /*429b0*/  @!UPT UIADD3 URZ, URZ, URZ, URZ ;  /* 0x0000003f3f3ff290 */ /* 0x000ff6000fffe03f */
[----:B------:R-:W-:Y:S02]  /*429c0*/  @!UPT UIADD3 URZ, URZ, URZ, URZ ;  /* 0x0000003f3f3ff290 */ /* 0x000fe4000fffe03f */
[----:B------:R-:W-:Y:S01]  /*429d0*/  MOV R2, R15 ;  /* 0x0000000f00027202 */ /* 0x000fe20000000f00 */
[----:B------:R-:W-:Y:S01]  /*429e0*/  IMAD.MOV.U32 R3, RZ, RZ, R14 ;  /* 0x000000ffff037224 */ /* 0x000fe200078e000e */
        /* <DEDUP_REMOVED lines=11> */
[----:B0-----:R-:W-:-:S03]  /*42aa0*/  MOV R15, R20 ;  /* 0x00000014000f7202 */ /* 0x001fc60000000f00 */
[----:B------:R-:W-:Y:S01]  /*42ab0*/  IMAD.MOV.U32 R14, RZ, RZ, R21 ;  /* 0x000000ffff0e7224 */ /* 0x000fe200078e0015 */
[----:B------:R-:W-:Y:S02]  /*42ac0*/  MOV R13, R22 ;  /* 0x00000016000d7202 */ /* 0x000fe40000000f00 */
[----:B------:R-:W-:Y:S02]  /*42ad0*/  MOV R12, R23 ;  /* 0x00000017000c7202 */ /* 0x000fe40000000f00 */
[----:B------:R-:W-:Y:S03]  /*42ae0*/  STL.64 [R1+0x3960], R14 ;  /* 0x0039600e01007387 */ /* 0x000fe60000100a00 */
[----:B------:R-:W-:Y:S02]  /*42af0*/  STL.64 [R1+0x3958], R12 ;  /* 0x0039580c01007387 */ /* 0x000fe40000100a00 */
[----:B------:R-:W-:Y:S02]  /*42b00*/  STL [R1+0x36e4], R10 ;  /* 0x0036e40a01007387 */ /* 0x000fe40000100800 */
[----:B------:R-:W-:Y:S01]  /*42b10*/  STL [R1+0x36e0], R11 ;  /* 0x0036e00b01007387 */ /* 0x000fe20000100800 */
[----:B------:R-:W-:Y:S01]  /*42b20*/  STL [R1+0x3110], R0 ;  /* 0x0031100001007387 */ /* 0x000fe20000100800 */
[----:B------:R-:W3:Y:S02]  /*42b30*/  LDL R27, [R1+0xe74] ;  /* 0x000e7400011b7983 */ /* 0x000ee40000100800 */
[----:B-1----:R-:W-:Y:S01]  /*42b40*/  IMAD.MOV.U32 R23, RZ, RZ, R4 ;  /* 0x000000ffff177224 */ /* 0x002fe200078e0004 */
        /* <DEDUP_REMOVED lines=44> */
[----:B---3--:R-:W0:Y:S03]  /*42e10*/  LDSM.16.MT88.4 R12, [R27+0x2c000] ;  /* 0x02c000001b0c783b */ /* 0x008e260000004200 */
        /* <DEDUP_REMOVED lines=16> */
[----:B------:R-:W0:Y:S04]  /*42f20*/  LDSM.16.MT88.4 R12, [R27+0x2c100] ;  /* 0x02c100001b0c783b */ /* 0x000e280000004200 */
[----:B0-----:R-:W-:Y:S01]  /*42f30*/  IMAD.MOV.U32 R0, RZ, RZ, R12 ;  /* 0x000000ffff007224 */ /* 0x001fe200078e000c */
[----:B------:R-:W-:Y:S02]  /*42f40*/  MOV R4, R13 ;  /* 0x0000000d00047202 */ /* 0x000fe40000000f00 */
[----:B------:R-:W-:Y:S01]  /*42f50*/  MOV R5, R14 ;  /* 0x0000000e00057202 */ /* 0x000fe20000000f00 */
[----:B------:R-:W-:-:S02]  /*42f60*/  IMAD.MOV.U32 R6, RZ, RZ, R15 ;  /* 0x000000ffff067224 */ /* 0x000fc400078e000f */
[----:B------:R-:W0:Y:S04]  /*42f70*/  LDSM.16.MT88.4 R12, [R27+0x2c180] ;  /* 0x02c180001b0c783b */ /* 0x000e280000004200 */
[----:B------:R-:W-:Y:S01]  /*42f80*/  STL [R1+0x3910], R7 ;  /* 0x0039100701007387 */ /* 0x000fe20000100800 */
[----:B------:R0:W-:Y:S02]  /*42f90*/  STL [R1+0x390c], R3 ;  /* 0x00390c0301007387 */ /* 0x0001e40000100800 */
[----:B------:R1:W-:Y:S01]  /*42fa0*/  STL [R1+0x3908], R2 ;  /* 0x0039080201007387 */ /* 0x0003e20000100800 */
[----:B0-----:R-:W-:Y:S01]  /*42fb0*/  MOV R3, R14 ;  /* 0x0000000e00037202 */ /* 0x001fe20000000f00 */
[----:B------:R0:W-:Y:S01]  /*42fc0*/  STL [R1], R12 ;  /* 0x0000000c01007387 */ /* 0x0001e20000100800 */
[----:B-1----:R-:W-:Y:S01]  /*42fd0*/  IMAD.MOV.U32 R2, RZ, RZ, R15 ;  /* 0x000000ffff027224 */ /* 0x002fe200078e000f */
[----:B------:R-:W-:Y:S01]  /*42fe0*/  MOV R7, R13 ;  /* 0x0000000d00077202 */ /* 0x000fe20000000f00 */
[----:B------:R-:W2:Y:S01]  /*42ff0*/  LDL.LU.64 R14, [R1+0x3960] ;  /* 0x00396000010e7983 */ /* 0x000ea20000300a00 */
[----:B0-----:R-:W3:Y:S03]  /*43000*/  LDL.LU.64 R12, [R1+0x3958] ;  /* 0x00395800010c7983 */ /* 0x001ee60000300a00 */
[----:B------:R0:W-:Y:S02]  /*43010*/  STL.64 [R1+0x3920], R6 ;  /* 0x0039200601007387 */ /* 0x0001e40000100a00 */
[----:B------:R1:W-:Y:S02]  /*43020*/  STL.64 [R1+0x3918], R4 ;  /* 0x0039180401007387 */ /* 0x0003e40000100a00 */
[----:B0-----:R-:W-:Y:S01]  /*43030*/  IMAD.MOV.U32 R6, RZ, RZ, R21 ;  /* 0x000000ffff067224 */ /* 0x001fe200078e0015 */
[----:B------:R-:W-:-:S02]  /*43040*/  MOV R7, R20 ;  /* 0x0000001400077202 */ /* 0x000fc40000000f00 */
[----:B-1----:R-:W-:Y:S02]  /*43050*/  MOV R4, R23 ;  /* 0x0000001700047202 */ /* 0x002fe40000000f00 */
[----:B------:R-:W-:Y:S02]  /*43060*/  MOV R5, R22 ;  /* 0x0000001600057202 */ /* 0x000fe40000000f00 */
[----:B------:R-:W-:Y:S04]  /*43070*/  LDSM.16.MT88.4 R20, [R28+0x2c100] ;  /* 0x02c100001c14783b */ /* 0x000fe80000004200 */
[----:B------:R-:W-:Y:S01]  /*43080*/  STL.64 [R1+0x3940], R6 ;  /* 0x0039400601007387 */ /* 0x000fe20000100a00 */
        /* <DEDUP_REMOVED lines=91> */
[----:B----4-:R-:W-:Y:S01]  /*43640*/  MOV R18, R5 ;  /* 0x0000000500127202 */ /* 0x010fe20000000f00 */
[----:B0-----:R-:W-:Y:S02]  /*43650*/  IMAD.MOV.U32 R16, RZ, RZ, R0 ;  /* 0x000000ffff107224 */ /* 0x001fe400078e0000 */
        /* <DEDUP_REMOVED lines=203> */
[----:B------:R-:W2:Y:S01]  /*44310*/  LDL.LU.64 R20, [R1+0x3798] ;  /* 0x0037980001147983 */ /* 0x000ea20000300a00 */
[----:B-----5:R-:W-:Y:S02]  /*44320*/  MOV R6, R3 ;  /* 0x0000000300067202 */ /* 0x020fe40000000f00 */
        /* <DEDUP_REMOVED lines=763> */
[----:B------:R-:W3:Y:S02]  /*472e0*/  LDL R29, [R1+0x3a0] ;  /* 0x0003a000011d7983 */ /* 0x000ee40000100800 */
        /* <DEDUP_REMOVED lines=55> */
[-C--:B--2---:R-:W-:Y:S01]  /*47660*/  HMMA.16816.F32 R20, R20, R4.reuse, R8 ;  /* 0x000000041414723c */ /* 0x084fe20000001808 */
[----:B------:R-:W4:Y:S01]  /*47670*/  LDL.LU.64 R10, [R1+0x3368] ;  /* 0x00336800010a7983 */ /* 0x000f220000300a00 */
[----:B------:R-:W4:Y:S11]  /*47680*/  LDL.LU.64 R8, [R1+0x3360] ;  /* 0x0033600001087983 */ /* 0x000f360000300a00 */
[----:B------:R-:W-:Y:S11]  /*47690*/  @!UPT UIADD3 URZ, URZ, URZ, URZ ;  /* 0x0000003f3f3ff290 */ /* 0x000ff6000fffe03f */
[----:B------:R-:W-:Y:S01]  /*476a0*/  IMAD.MOV.U32 R2, RZ, RZ, R23 ;  /* 0x000000ffff027224 */ /* 0x000fe200078e0017 */
[----:B------:R-:W-:Y:S02]  /*476b0*/  MOV R3, R22 ;  /* 0x0000001600037202 */ /* 0x000fe40000000f00 */
[----:B------:R-:W-:Y:S01]  /*476c0*/  MOV R0, R21 ;  /* 0x0000001500007202 */ /* 0x000fe20000000f00 */
[----:B------:R-:W-:Y:S01]  /*476d0*/  STL [R1+0xc0], R20 ;  /* 0x0000c01401007387 */ /* 0x000fe20000100800 */
[----:B------:R-:W-:Y:S02]  /*476e0*/  STL [R1+0x32f8], R2 ;  /* 0x0032f80201007387 */ /* 0x000fe40000100800 */
[----:B------:R-:W-:Y:S01]  /*476f0*/  STL [R1+0x32f4], R3 ;  /* 0x0032f40301007387 */ /* 0x000fe20000100800 */
[----:B------:R-:W-:Y:S01]  /*47700*/  STL [R1+0x32f0], R0 ;  /* 0x0032f00001007387 */ /* 0x000fe20000100800 */
[----:B----4-:R-:W-:Y:S11]  /*47710*/  HMMA.16816.F32 R8, R24, R4, R8 ;  /* 0x000000041808723c */ /* 0x010ff60000001808 */
[----:B------:R-:W-:Y:S11]  /*47720*/  @!UPT UIADD3 URZ, URZ, URZ, URZ ;  /* 0x0000003f3f3ff290 */ /* 0x000ff6000fffe03f */
[----:B------:R-:W-:Y:S01]  /*47730*/  @!UPT UIADD3 URZ, URZ, URZ, URZ ;  /* 0x0000003f3f3ff290 */ /* 0x000fe2000fffe03f */
[----:B------:R0:W-:Y:S01]  /*47740*/  STL.64 [R1+0x3120], R10 ;  /* 0x0031200a01007387 */ /* 0x0001e20000100a00 */
[----:B------:R1:W-:Y:S02]  /*47750*/  STL.64 [R1+0x3118], R8 ;  /* 0x0031180801007387 */ /* 0x0003e40000100a00 */
[----:B0-----:R-:W-:Y:S01]  /*47760*/  IMAD.MOV.U32 R10, RZ, RZ, R15 ;  /* 0x000000ffff0a7224 */ /* 0x001fe200078e000f */
[----:B------:R-:W-:Y:S02]  /*47770*/  MOV R11, R14 ;  /* 0x0000000e000b7202 */ /* 0x000fe40000000f00 */
[----:B-1----:R-:W-:Y:S02]  /*47780*/  MOV R8, R17 ;  /* 0x0000001100087202 */ /* 0x002fe40000000f00 */
[----:B------:R-:W-:Y:S01]  /*47790*/  MOV R9, R16 ;  /* 0x0000001000097202 */ /* 0x000fe20000000f00 */
[----:B------:R0:W-:Y:S04]  /*477a0*/  STL.64 [R1+0x3130], R10 ;  /* 0x0031300a01007387 */ /* 0x0001e80000100a00 */
[----:B------:R1:W-:Y:S01]  /*477b0*/  STL.64 [R1+0x3128], R8 ;  /* 0x0031280801007387 */ /* 0x0003e20000100a00 */
[----:B0-----:R-:W-:-:S02]  /*477c0*/  MOV R10, R7 ;  /* 0x00000007000a7202 */ /* 0x001fc40000000f00 */
[----:B------:R-:W-:Y:S02]  /*477d0*/  MOV R11, R6 ;  /* 0x00000006000b7202 */ /* 0x000fe40000000f00 */
[----:B-1----:R-:W-:Y:S01]  /*477e0*/  MOV R8, R13 ;  /* 0x0000000d00087202 */ /* 0x002fe20000000f00 */
[----:B------:R-:W-:Y:S02]  /*477f0*/  IMAD.MOV.U32 R9, RZ, RZ, R12 ;  /* 0x000000ffff097224 */ /* 0x000fe400078e000c */
[----:B------:R-:W0:Y:S04]  /*47800*/  LDSM.16.MT88.4 R12, [R29+0x32000] ;  /* 0x032000001d0c783b */ /* 0x000e280000004200 */
[----:B------:R-:W-:Y:S01]  /*47810*/  STL.64 [R1+0x3140], R10 ;  /* 0x0031400a01007387 */ /* 0x000fe20000100a00 */
[----:B------:R-:W-:Y:S02]  /*47820*/  STL.64 [R1+0x3138], R8 ;  /* 0x0031380801007387 */ /* 0x000fe40000100a00 */
[----:B------:R-:W2:Y:S02]  /*47830*/  LDL R28, [R1+0xe78] ;  /* 0x000e7800011c7983 */ /* 0x000ea40000100800 */
[----:B------:R-:W1:Y:S04]  /*47840*/  LDSM.16.MT88.4 R8, [R29+0x32080] ;  /* 0x032080001d08783b */ /* 0x000e680000004200 */
[----:B0-----:R-:W-:Y:S01]  /*47850*/  IMAD.MOV.U32 R4, RZ, RZ, R15 ;  /* 0x000000ffff047224 */ /* 0x001fe200078e000f */
[----:B------:R-:W-:-:S02]  /*47860*/  MOV R5, R14 ;  /* 0x0000000e00057202 */ /* 0x000fc40000000f00 */
[----:B------:R-:W-:Y:S01]  /*47870*/  MOV R16, R13 ;  /* 0x0000000d00107202 */ /* 0x000fe20000000f00 */
[----:B------:R-:W-:Y:S01]  /*47880*/  IMAD.MOV.U32 R17, RZ, RZ, R12 ;  /* 0x000000ffff117224 */ /* 0x000fe200078e000c */
[----:B-1----:R-:W-:Y:S01]  /*47890*/  MOV R18, R11 ;  /* 0x0000000b00127202 */ /* 0x002fe20000000f00 */
[----:B------:R-:W-:Y:S01]  /*478a0*/  STL [R1+0x3308], R4 ;  /* 0x0033080401007387 */ /* 0x000fe20000100800 */
[----:B------:R-:W-:Y:S02]  /*478b0*/  IMAD.MOV.U32 R19, RZ, RZ, R10 ;  /* 0x000000ffff137224 */ /* 0x000fe400078e000a */
[----:B------:R-:W-:Y:S01]  /*478c0*/  STL [R1+0x3304], R5 ;  /* 0x0033040501007387 */ /* 0x000fe20000100800 */
[----:B------:R-:W-:Y:S01]  /*478d0*/  MOV R20, R9 ;  /* 0x0000000900147202 */ /* 0x000fe20000000f00 */
[----:B------:R-:W-:Y:S01]  /*478e0*/  STL [R1+0x3300], R16 ;  /* 0x0033001001007387 */ /* 0x000fe20000100800 */
[----:B------:R-:W-:Y:S01]  /*478f0*/  MOV R21, R8 ;  /* 0x0000000800157202 */ /* 0x000fe20000000f00 */
[----:B------:R-:W-:Y:S02]  /*47900*/  STL [R1+0x32fc], R17 ;  /* 0x0032fc1101007387 */ /* 0x000fe40000100800 */
[----:B------:R-:W-:Y:S01]  /*47910*/  STL [R1+0x3318], R18 ;  /* 0x0033181201007387 */ /* 0x000fe20000100800 */
[----:B------:R-:W-:Y:S01]  /*47920*/  STL [R1+0x3314], R19 ;  /* 0x0033141301007387 */ /* 0x000fe20000100800 */
[----:B------:R-:W-:Y:S02]  /*47930*/  STL [R1+0x3310], R20 ;  /* 0x0033101401007387 */ /* 0x000fe40000100800 */
[----:B------:R-:W-:Y:S02]  /*47940*/  STL [R1+0x330c], R21 ;  /* 0x00330c1501007387 */ /* 0x000fe40000100800 */
[----:B------:R-:W3:Y:S01]  /*47950*/  LDL R11, [R1+0xe74] ;  /* 0x000e7400010b7983 */ /* 0x000ee20000100800 */
[----:B------:R-:W0:Y:S04]  /*47960*/  LDSM.16.MT88.4 R4, [R29+0x32100] ;  /* 0x032100001d04783b */ /* 0x000e280000004200 */
[----:B------:R-:W1:Y:S01]  /*47970*/  LDSM.16.MT88.4 R12, [R29+0x32180] ;  /* 0x032180001d0c783b */ /* 0x000e620000004200 */
[----:B0-----:R-:W-:Y:S01]  /*47980*/  MOV R22, R7 ;  /* 0x0000000700167202 */ /* 0x001fe20000000f00 */
[----:B-1----:R-:W-:Y:S01]  /*47990*/  IMAD.MOV.U32 R7, RZ, RZ, R12 ;  /* 0x000000ffff077224 */ /* 0x002fe200078e000c */
[----:B------:R-:W-:-:S02]  /*479a0*/  MOV R29, R13 ;  /* 0x0000000d001d7202 */ /* 0x000fc40000000f00 */
[----:B------:R-:W-:Y:S01]  /*479b0*/  MOV R27, R14 ;  /* 0x0000000e001b7202 */ /* 0x000fe20000000f00 */
[----:B------:R-:W-:Y:S01]  /*479c0*/  IMAD.MOV.U32 R26, RZ, RZ, R15 ;  /* 0x000000ffff1a7224 */ /* 0x000fe200078e000f */
[----:B------:R-:W-:Y:S02]  /*479d0*/  MOV R23, R6 ;  /* 0x0000000600177202 */ /* 0x000fe40000000f00 */
[----:B------:R-:W-:Y:S01]  /*479e0*/  MOV R25, R4 ;  /* 0x0000000400197202 */ /* 0x000fe20000000f00 */
[----:B------:R-:W-:Y:S01]  /*479f0*/  IMAD.MOV.U32 R24, RZ, RZ, R5 ;  /* 0x000000ffff187224 */ /* 0x000fe200078e0005 */
[----:B------:R-:W-:Y:S01]  /*47a00*/  STL [R1+0x332c], R22 ;  /* 0x00332c1601007387 */ /* 0x000fe20000100800 */
[----:B------:R-:W-:Y:S03]  /*47a10*/  STL [R1+0x3328], R23 ;  /* 0x0033281701007387 */ /* 0x000fe60000100800 */
[----:B------:R-:W-:Y:S01]  /*47a20*/  STL [R1+0x3324], R24 ;  /* 0x0033241801007387 */ /* 0x000fe20000100800 */
[----:B------:R-:W-:Y:S02]  /*47a30*/  STL [R1+0x331c], R25 ;  /* 0x00331c1901007387 */ /* 0x000fe40000100800 */
[----:B------:R-:W-:Y:S02]  /*47a40*/  STL [R1+0x333c], R26 ;  /* 0x00333c1a01007387 */ /* 0x000fe40000100800 */
[----:B------:R-:W-:Y:S01]  /*47a50*/  STL [R1+0x3338], R27 ;  /* 0x0033381b01007387 */ /* 0x000fe20000100800 */
[----:B------:R-:W-:Y:S01]  /*47a60*/  STL [R1+0x3334], R29 ;  /* 0x0033341d01007387 */ /* 0x000fe20000100800 */
[----:B------:R-:W-:Y:S03]  /*47a70*/  STL [R1+0x3330], R7 ;  /* 0x0033300701007387 */ /* 0x000fe60000100800 */
[----:B--2---:R-:W0:Y:S04]  /*47a80*/  LDSM.16.MT88.4 R12, [R28+0x32000] ;  /* 0x032000001c0c783b */ /* 0x004e280000004200 */
[----:B------:R-:W-:Y:S01]  /*47a90*/  LDSM.16.MT88.4 R24, [R28+0x32180] ;  /* 0x032180001c18783b */ /* 0x000fe20000004200 */
[----:B0-----:R-:W-:-:S02]  /*47aa0*/  MOV R2, R12 ;  /* 0x0000000c00027202 */ /* 0x001fc40000000f00 */
        /* <DEDUP_REMOVED lines=8> */
[----:B------:R-:W0:Y:S04]  /*47b30*/  LDSM.16.MT88.4 R12, [R28+0x32100] ;  /* 0x032100001c0c783b */ /* 0x000e280000004200 */
[----:B------:R-:W-:Y:S01]  /*47b40*/  STL [R1+0x3348], R0 ;  /* 0x0033480001007387 */ /* 0x000fe20000100800 */
[----:B------:R-:W-:Y:S02]  /*47b50*/  STL [R1+0x3344], R3 ;  /* 0x0033440301007387 */ /* 0x000fe40000100800 */
[----:B------:R-:W-:Y:S02]  /*47b60*/  STL [R1+0x3340], R2 ;  /* 0x0033400201007387 */ /* 0x000fe40000100800 */
[----:B0-----:R-:W-:Y:S01]  /*47b70*/  IMAD.MOV.U32 R18, RZ, RZ, R12 ;  /* 0x000000ffff127224 */ /* 0x001fe200078e000c */
[----:B------:R-:W-:-:S05]  /*47b80*/  MOV R19, R13 ;  /* 0x0000000d00137202 */ /* 0x000fca0000000f00 */
[----:B------:R-:W-:Y:S01]  /*47b90*/  STL.64 [R1+0x3358], R18 ;  /* 0x0033581201007387 */ /* 0x000fe20000100a00 */
[----:B------:R-:W-:Y:S02]  /*47ba0*/  STL.64 [R1+0x3350], R16 ;  /* 0x0033501001007387 */ /* 0x000fe40000100a00 */
[----:B---3--:R-:W0:Y:S01]  /*47bb0*/  LDSM.16.MT88.4 R16, [R11+0x32000] ;  /* 0x032000000b10783b */ /* 0x008e220000004200 */
[----:B------:R-:W-:-:S03]  /*47bc0*/  MOV R20, R14 ;  /* 0x0000000e00147202 */ /* 0x000fc60000000f00 */
[----:B------:R-:W-:Y:S01]  /*47bd0*/  IMAD.MOV.U32 R21, RZ, RZ, R15 ;  /* 0x000000ffff157224 */ /* 0x000fe200078e000f */
[----:B------:R-:W-:Y:S02]  /*47be0*/  MOV R15, R24 ;  /* 0x00000018000f7202 */ /* 0x000fe40000000f00 */
[----:B------:R-:W-:Y:S02]  /*47bf0*/  MOV R14, R25 ;  /* 0x00000019000e7202 */ /* 0x000fe40000000f00 */
[----:B0-----:R-:W-:Y:S01]  /*47c00*/  MOV R23, R16 ;  /* 0x0000001000177202 */ /* 0x001fe20000000f00 */
[----:B------:R-:W-:Y:S01]  /*47c10*/  IMAD.MOV.U32 R24, RZ, RZ, R17 ;  /* 0x000000ffff187224 */ /* 0x000fe200078e0011 */
[----:B------:R-:W-:Y:S02]  /*47c20*/  MOV R28, R18 ;  /* 0x00000012001c7202 */ /* 0x000fe40000000f00 */
[----:B------:R-:W-:Y:S02]  /*47c30*/  MOV R25, R19 ;  /* 0x0000001300197202 */ /* 0x000fe40000000f00 */
[----:B------:R-:W0:Y:S01]  /*47c40*/  LDSM.16.MT88.4 R16, [R11+0x32080] ;  /* 0x032080000b10783b */ /* 0x000e220000004200 */
[----:B------:R-:W-:Y:S01]  /*47c50*/  MOV R12, R27 ;  /* 0x0000001b000c7202 */ /* 0x000fe20000000f00 */
[----:B0-----:R-:W-:Y:S01]  /*47c60*/  IMAD.MOV.U32 R27, RZ, RZ, R16 ;  /* 0x000000ffff1b7224 */ /* 0x001fe200078e0010 */
[----:B------:R-:W-:-:S02]  /*47c70*/  MOV R29, R17 ;  /* 0x00000011001d7202 */ /* 0x000fc40000000f00 */
[----:B------:R-:W-:Y:S01]  /*47c80*/  MOV R7, R18 ;  /* 0x0000001200077202 */ /* 0x000fe20000000f00 */
[----:B------:R-:W-:Y:S02]  /*47c90*/  IMAD.MOV.U32 R22, RZ, RZ, R19 ;  /* 0x000000ffff167224 */ /* 0x000fe400078e0013 */
[----:B------:R-:W0:Y:S02]  /*47ca0*/  LDSM.16.MT88.4 R16, [R11+0x32100] ;  /* 0x032100000b10783b */ /* 0x000e240000004200 */
[----:B------:R-:W1:Y:S04]  /*47cb0*/  LDSM.16.MT88.4 R8, [R11+0x32180] ;  /* 0x032180000b08783b */ /* 0x000e680000004200 */
[----:B------:R-:W-:Y:S01]  /*47cc0*/  IMAD.MOV.U32 R13, RZ, RZ, R26 ;  /* 0x000000ffff0d7224 */ /* 0x000fe200078e001a */
[----:B0-----:R-:W-:Y:S01]  /*47cd0*/  MOV R0, R16 ;  /* 0x0000001000007202 */ /* 0x001fe20000000f00 */
[----:B------:R-:W-:Y:S01]  /*47ce0*/  IMAD.MOV.U32 R2, RZ, RZ, R18 ;  /* 0x000000ffff027224 */ /* 0x000fe200078e0012 */
[----:B------:R-:W-:-:S02]  /*47cf0*/  MOV R26, R19 ;  /* 0x00000013001a7202 */ /* 0x000fc40000000f00 */
[----:B------:R-:W-:Y:S01]  /*47d00*/  MOV R3, R17 ;  /* 0x0000001100037202 */ /* 0x000fe20000000f00 */
[----:B------:R-:W2:Y:S01]  /*47d10*/  LDL.LU.64 R18, [R1+0x3358] ;  /* 0x0033580001127983 */ /* 0x000ea20000300a00 */
[----:B------:R-:W3:Y:S02]  /*47d20*/  LDL.LU.64 R16, [R1+0x3350] ;  /* 0x0033500001107983 */ /* 0x000ee40000300a00 */
[----:B-1----:R0:W-:Y:S02]  /*47d30*/  STL.64 [R1+0x3160], R10 ;  /* 0x0031600a01007387 */ /* 0x0021e40000100a00 */
[----:B------:R1:W-:Y:S01]  /*47d40*/  STL.64 [R1+0x3158], R8 ;  /* 0x0031580801007387 */ /* 0x0003e20000100a00 */
[----:B0-----:R-:W-:Y:S02]  /*47d50*/  MOV R10, R2 ;  /* 0x00000002000a7202 */ /* 0x001fe40000000f00 */
[----:B-1----:R-:W-:Y:S02]  /*47d60*/  MOV R8, R0 ;  /* 0x0000000000087202 */ /* 0x002fe40000000f00 */
[----:B------:R-:W-:Y:S01]  /*47d70*/  MOV R11, R26 ;  /* 0x0000001a000b7202 */ /* 0x000fe20000000f00 */
[----:B------:R-:W4:Y:S01]  /*47d80*/  LDL.LU R0, [R1+0x3348] ;  /* 0x0033480001007983 */ /* 0x000f220000300800 */
[----:B------:R-:W-:-:S02]  /*47d90*/  IMAD.MOV.U32 R9, RZ, RZ, R3 ;  /* 0x000000ffff097224 */ /* 0x000fc400078e0003 */
[----:B------:R-:W5:Y:S02]  /*47da0*/  LDL.LU R3, [R1+0x3344] ;  /* 0x0033440001037983 */ /* 0x000f640000300800 */
[----:B------:R-:W2:Y:S01]  /*47db0*/  LDL.LU R2, [R1+0x3340] ;  /* 0x0033400001027983 */ /* 0x000ea20000300800 */
[----:B------:R-:W2:Y:S01]  /*47dc0*/  LDL.LU R26, [R1+0x333c] ;  /* 0x00333c00011a7983 */ /* 0x000ea20000300800 */
[----:B------:R0:W-:Y:S02]  /*47dd0*/  STL.64 [R1+0x3180], R10 ;  /* 0x0031800a01007387 */ /* 0x0001e40000100a00 */
[----:B------:R1:W-:Y:S01]  /*47de0*/  STL.64 [R1+0x3178], R8 ;  /* 0x0031780801007387 */ /* 0x0003e20000100a00 */
[----:B0-----:R-:W-:Y:S01]  /*47df0*/  MOV R10, R7 ;  /* 0x00000007000a7202 */ /* 0x001fe20000000f00 */
[----:B-1----:R-:W-:Y:S02]  /*47e00*/  IMAD.MOV.U32 R8, RZ, RZ, R27 ;  /* 0x000000ffff087224 */ /* 0x002fe400078e001b */
[----:B------:R-:W-:Y:S01]  /*47e10*/  IMAD.MOV.U32 R11, RZ, RZ, R22 ;  /* 0x000000ffff0b7224 */ /* 0x000fe200078e0016 */
[----:B------:R-:W2:Y:S01]  /*47e20*/  LDL.LU R27, [R1+0x3338] ;  /* 0x00333800011b7983 */ /* 0x000ea20000300800 */
[----:B------:R-:W-:-:S02]  /*47e30*/  MOV R9, R29 ;  /* 0x0000001d00097202 */ /* 0x000fc40000000f00 */
[----:B------:R-:W2:Y:S02]  /*47e40*/  LDL.LU R29, [R1+0x3334] ;  /* 0x00333400011d7983 */ /* 0x000ea40000300800 */
[----:B------:R-:W2:Y:S01]  /*47e50*/  LDL.LU R7, [R1+0x3330] ;  /* 0x0033300001077983 */ /* 0x000ea20000300800 */
[----:B------:R-:W2:Y:S01]  /*47e60*/  LDL.LU R22, [R1+0x332c] ;  /* 0x00332c0001167983 */ /* 0x000ea20000300800 */
[----:B------:R-:W-:Y:S02]  /*47e70*/  STL.64 [R1+0x31a0], R10 ;  /* 0x0031a00a01007387 */ /* 0x000fe40000100a00 */
[----:B------:R0:W-:Y:S02]  /*47e80*/  STL.64 [R1+0x3198], R8 ;  /* 0x0031980801007387 */ /* 0x0001e40000100a00 */
[----:B0-----:R-:W-:Y:S02]  /*47e90*/  MOV R8, R23 ;  /* 0x0000001700087202 */ /* 0x001fe40000000f00 */
[----:B------:R-:W-:Y:S01]  /*47ea0*/  MOV R9, R24 ;  /* 0x0000001800097202 */ /* 0x000fe20000000f00 */
[----:B------:R-:W2:Y:S01]  /*47eb0*/  LDL.LU R23, [R1+0x3328] ;  /* 0x0033280001177983 */ /* 0x000ea20000300800 */
[----:B------:R-:W2:Y:S02]  /*47ec0*/  LDL.LU R24, [R1+0x3324] ;  /* 0x0033240001187983 */ /* 0x000ea40000300800 */
[----:B------:R-:W-:-:S02]  /*47ed0*/  IMAD.MOV.U32 R10, RZ, RZ, R28 ;  /* 0x000000ffff0a7224 */ /* 0x000fc400078e001c */
[----:B------:R-:W2:Y:S01]  /*47ee0*/  LDL.LU R28, [R1+0x3320] ;  /* 0x00332000011c7983 */ /* 0x000ea20000300800 */
[----:B------:R-:W-:Y:S02]  /*47ef0*/  MOV R11, R25 ;  /* 0x00000019000b7202 */ /* 0x000fe40000000f00 */
[----:B------:R-:W3:Y:S03]  /*47f00*/  LDL.LU R25, [R1+0x331c] ;  /* 0x00331c0001197983 */ /* 0x000ee60000300800 */
[----:B------:R0:W-:Y:S01]  /*47f10*/  STL.64 [R1+0x31c0], R10 ;  /* 0x0031c00a01007387 */ /* 0x0001e20000100a00 */
[----:B------:R1:W-:Y:S01]  /*47f20*/  STL.64 [R1+0x31b8], R8 ;  /* 0x0031b80801007387 */ /* 0x0003e20000100a00 */
[----:B0-----:R-:W-:Y:S02]  /*47f30*/  MOV R10, R13 ;  /* 0x0000000d000a7202 */ /* 0x001fe40000000f00 */
        /* <DEDUP_REMOVED lines=249> */
[----:B-1----:R-:W3:Y:S04]  /*48ed0*/  LDL R13, [R1+0x3a0] ;  /* 0x0003a000010d7983 */ /* 0x002ee80000100800 */
[----:B--2---:R-:W2:Y:S04]  /*48ee0*/  LDL R14, [R1+0xe78] ;  /* 0x000e7800010e7983 */ /* 0x004ea80000100800 */
[----:B------:R-:W2:Y:S01]  /*48ef0*/  LDL R15, [R1+0xe74] ;  /* 0x000e7400010f7983 */ /* 0x000ea20000100800 */
[----:B0-----:R-:W-:Y:S03]  /*48f00*/  HMMA.16816.F32 R16, R16, R6, R8 ;  /* 0x000000061010723c */ /* 0x001fe60000001808 */
[----:B------:R-:W2:Y:S01]  /*48f10*/  LDL.LU.64 R10, [R1+0x3120] ;  /* 0x00312000010a7983 */ /* 0x000ea20000300a00 */
[----:B------:R-:W2:Y:S11]  /*48f20*/  LDL.LU.64 R8, [R1+0x3118] ;  /* 0x0031180001087983 */ /* 0x000eb60000300a00 */
[----:B------:R-:W-:Y:S08]  /*48f30*/  @!UPT UIADD3 URZ, URZ, URZ, URZ ;  /* 0x0000003f3f3ff290 */ /* 0x000ff0000fffe03f */
[----:B------:R0:W-:Y:S01]  /*48f40*/  STL.64 [R1+0xd0], R16 ;  /* 0x0000d01001007387 */ /* 0x0001e20000100a00 */
[----:B------:R5:W-:Y:S03]  /*48f50*/  STL.64 [R1+0xd8], R18 ;  /* 0x0000d81201007387 */ /* 0x000be60000100a00 */
[----:B0-----:R-:W2:Y:S01]  /*48f60*/  LDL.LU R16, [R1+0xc0] ;  /* 0x0000c00001107983 */ /* 0x001ea20000300800 */
[----:B------:R-:W-:Y:S02]  /*48f70*/  MOV R17, R0 ;  /* 0x0000000000117202 */ /* 0x000fe40000000f00 */
[----:B------:R-:W3:Y:S02]  /*48f80*/  LDL.LU R0, [R1+0x3110] ;  /* 0x0031100001007983 */ /* 0x000ee40000300800 */
[----:B-----5:R-:W-:Y:S01]  /*48f90*/  IMAD.MOV.U32 R18, RZ, RZ, R3 ;  /* 0x000000ffff127224 */ /* 0x020fe200078e0003 */
[----:B----4-:R-:W-:-:S07]  /*48fa0*/  MOV R19, R2 ;  /* 0x0000000200137202 */ /* 0x010fce0000000f00 */
[-C--:B--2---:R-:W-:Y:S08]  /*48fb0*/  HMMA.16816.F32 R16, R20, R6.reuse, R16 ;  /* 0x000000061410723c */ /* 0x084ff00000001810 */
[----:B------:R-:W-:Y:S01]  /*48fc0*/  HMMA.16816.F32 R4, R24, R6, R8 ;  /* 0x000000061804723c */ /* 0x000fe20000001808 */
[----:B---3--:R-:W0:Y:S04]  /*48fd0*/  LDSM.16.M88.4 R8, [R0+0x40300] ;  /* 0x040300000008783b */ /* 0x008e280000000200 */
[----:B------:R-:W-:Y:S04]  /*48fe0*/  LDSM.16.MT88.4 R20, [R13+0x34000] ;  /* 0x034000000d14783b */ /* 0x000fe80000004200 */
[----:B------:R-:W-:Y:S11]  /*48ff0*/  LDSM.16.MT88.4 R24, [R14+0x34000] ;  /* 0x034000000e18783b */ /* 0x000ff60000004200 */
[----:B------:R-:W-:Y:S03]  /*49000*/  @!UPT UIADD3 URZ, URZ, URZ, URZ ;  /* 0x0000003f3f3ff290 */ /* 0x000fe6000fffe03f */
[----:B------:R-:W-:Y:S01]  /*49010*/  STL.64 [R1+0x2fd8], R6 ;  /* 0x002fd80601007387 */ /* 0x000fe20000100a00 */
[----:B------:R-:W-:Y:S02]  /*49020*/  STL.64 [R1+0xc0], R16 ;  /* 0x0000c01001007387 */ /* 0x000fe40000100a00 */
[----:B------:R-:W-:Y:S02]  /*49030*/  STL.64 [R1+0xc8], R18 ;  /* 0x0000c81201007387 */ /* 0x000fe40000100a00 */
[----:B------:R-:W-:Y:S02]  /*49040*/  STL.64 [R1+0x2fd0], R4 ;  /* 0x002fd00401007387 */ /* 0x000fe40000100a00 */
[----:B------:R-:W1:Y:S04]  /*49050*/  LDSM.16.MT88.4 R4, [R13+0x34080] ;  /* 0x034080000d04783b */ /* 0x000e680000004200 */
[----:B0-----:R1:W-:Y:S02]  /*49060*/  STL [R1+0x2efc], R10 ;  /* 0x002efc0a01007387 */ /* 0x0013e40000100800 */
[----:B-1----:R-:W-:Y:S01]  /*49070*/  IMAD.MOV.U32 R10, RZ, RZ, R4 ;  /* 0x000000ffff0a7224 */ /* 0x002fe200078e0004 */
[----:B------:R-:W-:-:S02]  /*49080*/  MOV R3, R5 ;  /* 0x0000000500037202 */ /* 0x000fc40000000f00 */
[----:B------:R-:W-:Y:S01]  /*49090*/  MOV R2, R6 ;  /* 0x0000000600027202 */ /* 0x000fe20000000f00 */
[----:B------:R-:W-:Y:S02]  /*490a0*/  IMAD.MOV.U32 R0, RZ, RZ, R7 ;  /* 0x000000ffff007224 */ /* 0x000fe400078e0007 */
[----:B------:R-:W0:Y:S01]  /*490b0*/  LDSM.16.MT88.4 R4, [R13+0x34100] ;  /* 0x034100000d04783b */ /* 0x000e220000004200 */
[----:B------:R-:W-:Y:S01]  /*490c0*/  MOV R19, R20 ;  /* 0x0000001400137202 */ /* 0x000fe20000000f00 */
[----:B------:R-:W-:Y:S01]  /*490d0*/  IMAD.MOV.U32 R18, RZ, RZ, R21 ;  /* 0x000000ffff127224 */ /* 0x000fe200078e0015 */
[----:B------:R-:W-:Y:S01]  /*490e0*/  MOV R17, R22 ;  /* 0x0000001600117202 */ /* 0x000fe20000000f00 */
[----:B------:R1:W-:Y:S01]  /*490f0*/  STL [R1+0x2ef8], R11 ;  /* 0x002ef80b01007387 */ /* 0x0003e20000100800 */
[----:B0-----:R-:W-:Y:S02]  /*49100*/  MOV R22, R4 ;  /* 0x0000000400167202 */ /* 0x001fe40000000f00 */
[----:B------:R-:W-:Y:S01]  /*49110*/  MOV R21, R5 ;  /* 0x0000000500157202 */ /* 0x000fe20000000f00 */
[----:B------:R-:W-:Y:S01]  /*49120*/  IMAD.MOV.U32 R20, RZ, RZ, R6 ;  /* 0x000000ffff147224 */ /* 0x000fe200078e0006 */
[----:B-1----:R-:W-:-:S02]  /*49130*/  MOV R11, R7 ;  /* 0x00000007000b7202 */ /* 0x002fc40000000f00 */
[----:B------:R-:W0:Y:S04]  /*49140*/  LDSM.16.MT88.4 R4, [R13+0x34180] ;  /* 0x034180000d04783b */ /* 0x000e280000004200 */
[----:B0-----:R-:W-:Y:S01]  /*49150*/  STL.64 [R1+0x30e8], R6 ;  /* 0x0030e80601007387 */ /* 0x001fe20000100a00 */
[----:B------:R-:W-:Y:S02]  /*49160*/  STL.64 [R1+0x30e0], R4 ;  /* 0x0030e00401007387 */ /* 0x000fe40000100a00 */
[----:B------:R-:W0:Y:S04]  /*49170*/  LDSM.16.MT88.4 R4, [R14+0x34080] ;  /* 0x034080000e04783b */ /* 0x000e280000004200 */
[----:B------:R-:W-:Y:S01]  /*49180*/  STL.64 [R1+0x70], R24 ;  /* 0x0000701801007387 */ /* 0x000fe20000100a00 */
[----:B------:R-:W-:Y:S02]  /*49190*/  STL.64 [R1+0x78], R26 ;  /* 0x0000781a01007387 */ /* 0x000fe40000100a00 */
[----:B------:R-:W1:Y:S02]  /*491a0*/  LDSM.16.MT88.4 R24, [R14+0x34100] ;  /* 0x034100000e18783b */ /* 0x000e640000004200 */
[----:B0-----:R-:W-:Y:S02]  /*491b0*/  STL.64 [R1+0x60], R4 ;  /* 0x0000600401007387 */ /* 0x001fe40000100a00 */
[----:B------:R-:W-:Y:S02]  /*491c0*/  STL.64 [R1+0x68], R6 ;  /* 0x0000680601007387 */ /* 0x000fe40000100a00 */
[----:B------:R-:W0:Y:S04]  /*491d0*/  LDSM.16.MT88.4 R4, [R14+0x34180] ;  /* 0x034180000e04783b */ /* 0x000e280000004200 */
[----:B-1----:R-:W-:Y:S01]  /*491e0*/  STL.64 [R1+0x50], R24 ;  /* 0x0000501801007387 */ /* 0x002fe20000100a00 */
        /* <DEDUP_REMOVED lines=10> */
[----:B------:R-:W-:Y:S02]  /*49290*/  LDSM.16.MT88.4 R4, [R15+0x34180] ;  /* 0x034180000f04783b */ /* 0x000fe40000004200 */
[----:B------:R-:W0:Y:S04]  /*492a0*/  LDSM.16.MT88.4 R12, [R28+0x34000] ;  /* 0x034000001c0c783b */ /* 0x000e280000004200 */
[----:B-1----:R-:W-:Y:S01]  /*492b0*/  STL.64 [R1+0x10], R24 ;  /* 0x0000101801007387 */ /* 0x002fe20000100a00 */
[----:B------:R-:W-:Y:S01]  /*492c0*/  STL.64 [R1+0x18], R26 ;  /* 0x0000181a01007387 */ /* 0x000fe20000100a00 */
[----:B------:R-:W-:Y:S01]  /*492d0*/  MOV R16, R23 ;  /* 0x0000001700107202 */ /* 0x000fe20000000f00 */
[----:B------:R-:W-:Y:S01]  /*492e0*/  LDSM.16.MT88.4 R24, [R28+0x34180] ;  /* 0x034180001c18783b */ /* 0x000fe20000004200 */
[----:B0-----:R-:W-:Y:S03]  /*492f0*/  STL.64 [R1+0x2fe8], R14 ;  /* 0x002fe80e01007387 */ /* 0x001fe60000100a00 */
[----:B------:R-:W-:Y:S02]  /*49300*/  STL.64 [R1], R4 ;  /* 0x0000000401007387 */ /* 0x000fe40000100a00 */
[----:B------:R-:W-:Y:S02]  /*49310*/  STL.64 [R1+0x8], R6 ;  /* 0x0000080601007387 */ /* 0x000fe40000100a00 */
[----:B------:R0:W-:Y:S02]  /*49320*/  STL.64 [R1+0x2fe0], R12 ;  /* 0x002fe00c01007387 */ /* 0x0001e40000100a00 */
[----:B0-----:R-:W2:Y:S01]  /*49330*/  LDL.LU R12, [R1+0x170] ;  /* 0x00017000010c7983 */ /* 0x001ea20000300800 */
[----:B------:R-:W2:Y:S02]  /*49340*/  LDL.LU R13, [R1+0x174] ;  /* 0x00017400010d7983 */ /* 0x000ea40000300800 */
[----:B------:R-:W3:Y:S02]  /*49350*/  LDL.LU R14, [R1+0x178] ;  /* 0x00017800010e7983 */ /* 0x000ee40000300800 */
[----:B------:R-:W3:Y:S02]  /*49360*/  LDL.LU R15, [R1+0x17c] ;  /* 0x00017c00010f7983 */ /* 0x000ee40000300800 */
[----:B---3--:R0:W-:Y:S01]  /*49370*/  STL.64 [R1+0x30f8], R14 ;  /* 0x0030f80e01007387 */ /* 0x0081e20000100a00 */
[----:B--2---:R1:W-:Y:S02]  /*49380*/  STL.64 [R1+0x30f0], R12 ;  /* 0x0030f00c01007387 */ /* 0x0043e40000100a00 */
[----:B------:R-:W2:Y:S02]  /*49390*/  LDL.LU R4, [R1+0x190] ;  /* 0x0001900001047983 */ /* 0x000ea40000300800 */
[----:B------:R-:W2:Y:S01]  /*493a0*/  LDL.LU R5, [R1+0x194] ;  /* 0x0001940001057983 */ /* 0x000ea20000300800 */
[----:B------:R-:W3:Y:S01]  /*493b0*/  LDL.LU R6, [R1+0x198] ;  /* 0x0001980001067983 */ /* 0x000ee20000300800 */
[----:B------:R-:W3:Y:S01]  /*493c0*/  LDL.LU R7, [R1+0x19c] ;  /* 0x00019c0001077983 */ /* 0x000ee20000300800 */
[----:B0-----:R-:W-:-:S02]  /*493d0*/  MOV R14, R17 ;  /* 0x00000011000e7202 */ /* 0x001fc40000000f00 */
[----:B-1----:R-:W-:Y:S01]  /*493e0*/  MOV R12, R19 ;  /* 0x00000013000c7202 */ /* 0x002fe20000000f00 */
[----:B------:R-:W-:Y:S01]  /*493f0*/  IMAD.MOV.U32 R13, RZ, RZ, R18 ;  /* 0x000000ffff0d7224 */ /* 0x000fe200078e0012 */
[----:B------:R-:W-:Y:S02]  /*49400*/  MOV R15, R16 ;  /* 0x00000010000f7202 */ /* 0x000fe40000000f00 */
[----:B------:R-:W0:Y:S04]  /*49410*/  LDSM.16.MT88.4 R16, [R28+0x34080] ;  /* 0x034080001c10783b */ /* 0x000e280000004200 */
[----:B---3--:R-:W-:Y:S01]  /*49420*/  STL.64 [R1+0x3108], R6 ;  /* 0x0031080601007387 */ /* 0x008fe20000100a00 */
[----:B--2---:R1:W-:Y:S03]  /*49430*/  STL.64 [R1+0x3100], R4 ;  /* 0x0031000401007387 */ /* 0x0043e60000100a00 */
[----:B-1----:R-:W2:Y:S01]  /*49440*/  LDL.LU R4, [R1+0x1a0] ;  /* 0x0001a00001047983 */ /* 0x002ea20000300800 */
[----:B------:R-:W2:Y:S02]  /*49450*/  LDL.LU R5, [R1+0x1a4] ;  /* 0x0001a40001057983 */ /* 0x000ea40000300800 */
[----:B------:R-:W2:Y:S02]  /*49460*/  LDL.LU R6, [R1+0x1a8] ;  /* 0x0001a80001067983 */ /* 0x000ea40000300800 */
[----:B------:R-:W2:Y:S01]  /*49470*/  LDL.LU R7, [R1+0x1ac] ;  /* 0x0001ac0001077983 */ /* 0x000ea20000300800 */
[----:B0-----:R0:W-:Y:S01]  /*49480*/  STL.64 [R1+0x2ff8], R18 ;  /* 0x002ff81201007387 */ /* 0x0011e20000100a00 */
[----:B------:R1:W-:Y:S01]  /*49490*/  STL.64 [R1+0x2ff0], R16 ;  /* 0x002ff01001007387 */ /* 0x0003e20000100a00 */
[----:B0-----:R-:W-:Y:S01]  /*494a0*/  MOV R18, R20 ;  /* 0x0000001400127202 */ /* 0x001fe20000000f00 */
[----:B-1----:R-:W-:Y:S01]  /*494b0*/  IMAD.MOV.U32 R16, RZ, RZ, R22 ;  /* 0x000000ffff107224 */ /* 0x002fe200078e0016 */
[----:B------:R-:W-:-:S02]  /*494c0*/  MOV R17, R21 ;  /* 0x0000001500117202 */ /* 0x000fc40000000f00 */
[----:B------:R-:W0:Y:S04]  /*494d0*/  LDSM.16.MT88.4 R20, [R28+0x34100] ;  /* 0x034100001c14783b */ /* 0x000e280000004200 */
[----:B0-----:R-:W-:Y:S01]  /*494e0*/  STL.64 [R1+0x3008], R22 ;  /* 0x0030081601007387 */ /* 0x001fe20000100a00 */
[----:B------:R0:W-:Y:S03]  /*494f0*/  STL.64 [R1+0x3000], R20 ;  /* 0x0030001401007387 */ /* 0x0001e60000100a00 */
[----:B0-----:R-:W3:Y:S01]  /*49500*/  LDL.LU R20, [R1+0x180] ;  /* 0x0001800001147983 */ /* 0x001ee20000300800 */
[----:B------:R-:W3:Y:S02]  /*49510*/  LDL.LU R21, [R1+0x184] ;  /* 0x0001840001157983 */ /* 0x000ee40000300800 */
[----:B------:R-:W3:Y:S02]  /*49520*/  LDL.LU R22, [R1+0x188] ;  /* 0x0001880001167983 */ /* 0x000ee40000300800 */
[----:B------:R0:W-:Y:S01]  /*49530*/  STL.64 [R1+0x3018], R26 ;  /* 0x0030181a01007387 */ /* 0x0001e20000100a00 */
[----:B------:R1:W-:Y:S01]  /*49540*/  STL.64 [R1+0x3010], R24 ;  /* 0x0030101801007387 */ /* 0x0003e20000100a00 */
[----:B------:R-:W-:Y:S01]  /*49550*/  STL [R1+0x2fa4], R28 ;  /* 0x002fa41c01007387 */ /* 0x000fe20000100800 */
[----:B--2---:R-:W-:Y:S02]  /*49560*/  HMMA.16816.F32 R12, R12, R8, R4 ;  /* 0x000000080c0c723c */ /* 0x004fe40000001804 */
[----:B------:R-:W2:Y:S01]  /*49570*/  LDL.LU.64 R6, [R1+0x3108] ;  /* 0x0031080001067983 */ /* 0x000ea20000300a00 */
[----:B------:R-:W2:Y:S01]  /*49580*/  LDL.LU.64 R4, [R1+0x3100] ;  /* 0x0031000001047983 */ /* 0x000ea20000300a00 */
[----:B0-----:R-:W-:-:S02]  /*49590*/  MOV R27, R0 ;  /* 0x00000000001b7202 */ /* 0x001fc40000000f00 */
[----:B------:R-:W-:Y:S02]  /*495a0*/  MOV R26, R2 ;  /* 0x00000002001a7202 */ /* 0x000fe40000000f00 */
[----:B-1----:R-:W-:Y:S01]  /*495b0*/  MOV R24, R10 ;  /* 0x0000000a00187202 */ /* 0x002fe20000000f00 */
[----:B------:R-:W-:Y:S01]  /*495c0*/  IMAD.MOV.U32 R25, RZ, RZ, R3 ;  /* 0x000000ffff197224 */ /* 0x000fe200078e0003 */
[----:B------:R-:W-:Y:S11]  /*495d0*/  MOV R23, R29 ;  /* 0x0000001d00177202 */ /* 0x000ff60000000f00 */
[----:B------:R-:W-:Y:S03]  /*495e0*/  @!UPT UIADD3 URZ, URZ, URZ, URZ ;  /* 0x0000003f3f3ff290 */ /* 0x000fe6000fffe03f */
[----:B------:R-:W-:Y:S01]  /*495f0*/  IMAD.MOV.U32 R0, RZ, RZ, R15 ;  /* 0x000000ffff007224 */ /* 0x000fe200078e000f */
[----:B------:R-:W-:Y:S02]  /*49600*/  MOV R2, R14 ;  /* 0x0000000e00027202 */ /* 0x000fe40000000f00 */
[----:B------:R-:W-:Y:S01]  /*49610*/  MOV R3, R13 ;  /* 0x0000000d00037202 */ /* 0x000fe20000000f00 */
[----:B------:R-:W-:Y:S01]  /*49620*/  IMAD.MOV.U32 R29, RZ, RZ, R12 ;  /* 0x000000ffff1d7224 */ /* 0x000fe200078e000c */
[----:B------:R-:W4:Y:S01]  /*49630*/  LDL.LU.64 R14, [R1+0x30f8] ;  /* 0x0030f800010e7983 */ /* 0x000f220000300a00 */
[----:B------:R-:W4:Y:S02]  /*49640*/  LDL.LU.64 R12, [R1+0x30f0] ;  /* 0x0030f000010c7983 */ /* 0x000f240000300a00 */
[----:B------:R-:W-:Y:S02]  /*49650*/  STL [R1+0x2f0c], R0 ;  /* 0x002f0c0001007387 */ /* 0x000fe40000100800 */
[----:B------:R-:W-:Y:S01]  /*49660*/  STL [R1+0x2f08], R2 ;  /* 0x002f080201007387 */ /* 0x000fe20000100800 */
[----:B------:R-:W-:Y:S01]  /*49670*/  STL [R1+0x2f04], R3 ;  /* 0x002f040301007387 */ /* 0x000fe20000100800 */
[----:B------:R0:W-:Y:S01]  /*49680*/  STL [R1+0x2f00], R29 ;  /* 0x002f001d01007387 */ /* 0x0001e20000100800 */
[----:B--2---:R-:W-:Y:S02]  /*49690*/  HMMA.16816.F32 R24, R24, R8, R4 ;  /* 0x000000081818723c */ /* 0x004fe40000001804 */
[----:B------:R-:W4:Y:S01]  /*496a0*/  LDL.LU.64 R6, [R1+0x30e8] ;  /* 0x0030e80001067983 */ /* 0x000f220000300a00 */
[----:B------:R-:W4:Y:S02]  /*496b0*/  LDL.LU.64 R4, [R1+0x30e0] ;  /* 0x0030e00001047983 */ /* 0x000f240000300a00 */
[----:B------:R-:W-:-:S07]  /*496c0*/  IMAD.MOV.U32 R19, RZ, RZ, R11 ;  /* 0x000000ffff137224 */ /* 0x000fce00078e000b */
[----:B---3--:R-:W-:Y:S11]  /*496d0*/  HMMA.16816.F32 R16, R16, R8, R20 ;  /* 0x000000081010723c */ /* 0x008ff60000001814 */
[----:B------:R-:W-:Y:S01]  /*496e0*/  @!UPT UIADD3 URZ, URZ, URZ, URZ ;  /* 0x0000003f3f3ff290 */ /* 0x000fe2000fffe03f */
[----:B------:R-:W-:Y:S02]  /*496f0*/  MOV R11, R26 ;  /* 0x0000001a000b7202 */ /* 0x000fe40000000f00 */
[----:B------:R-:W-:Y:S01]  /*49700*/  MOV R10, R25 ;  /* 0x00000019000a7202 */ /* 0x000fe20000000f00 */
[----:B------:R-:W-:Y:S01]  /*49710*/  STL [R1+0x190], R24 ;  /* 0x0001901801007387 */ /* 0x000fe20000100800 */
[----:B------:R-:W-:Y:S02]  /*49720*/  STL [R1+0x19c], R27 ;  /* 0x00019c1b01007387 */ /* 0x000fe40000100800 */
[----:B------:R1:W-:Y:S01]  /*49730*/  STL [R1+0x2f14], R11 ;  /* 0x002f140b01007387 */ /* 0x0003e20000100800 */
[----:B------:R2:W-:Y:S05]  /*49740*/  STL [R1+0x2f10], R10 ;  /* 0x002f100a01007387 */ /* 0x0005ea0000100800 */
[----:B0-----:R-:W-:Y:S01]  /*49750*/  IMAD.MOV.U32 R29, RZ, RZ, R19 ;  /* 0x000000ffff1d7224 */ /* 0x001fe200078e0013 */
[----:B------:R-:W-:-:S02]  /*49760*/  MOV R3, R18 ;  /* 0x0000001200037202 */ /* 0x000fc40000000f00 */
[----:B------:R-:W-:Y:S01]  /*49770*/  MOV R2, R17 ;  /* 0x0000001100027202 */ /* 0x000fe20000000f00 */
[----:B------:R-:W-:Y:S01]  /*49780*/  IMAD.MOV.U32 R0, RZ, RZ, R16 ;  /* 0x000000ffff007224 */ /* 0x000fe200078e0010 */
[----:B------:R-:W-:Y:S01]  /*49790*/  STL [R1+0x2f24], R29 ;  /* 0x002f241d01007387 */ /* 0x000fe20000100800 */
[----:B------:R-:W-:Y:S02]  /*497a0*/  STL [R1+0x2f20], R3 ;  /* 0x002f200301007387 */ /* 0x000fe40000100800 */
[----:B------:R-:W-:Y:S02]  /*497b0*/  STL [R1+0x2f1c], R2 ;  /* 0x002f1c0201007387 */ /* 0x000fe40000100800 */
[----:B------:R-:W-:Y:S01]  /*497c0*/  STL [R1+0x2f18], R0 ;  /* 0x002f180001007387 */ /* 0x000fe20000100800 */
[-C--:B----4-:R-:W-:Y:S11]  /*497d0*/  HMMA.16816.F32 R4, R4, R8.reuse, R12 ;  /* 0x000000080404723c */ /* 0x090ff6000000180c */
[----:B------:R-:W-:Y:S11]  /*497e0*/  @!UPT UIADD3 URZ, URZ, URZ, URZ ;  /* 0x0000003f3f3ff290 */ /* 0x000ff6000fffe03f */
[----:B------:R-:W-:Y:S01]  /*497f0*/  @!UPT UIADD3 URZ, URZ, URZ, URZ ;  /* 0x0000003f3f3ff290 */ /* 0x000fe2000fffe03f */
[----:B------:R0:W-:Y:S01]  /*49800*/  STL.64 [R1+0x170], R4 ;  /* 0x0001700401007387 */ /* 0x0001e20000100a00 */
[----:B-1----:R-:W-:Y:S02]  /*49810*/  MOV R11, R6 ;  /* 0x00000006000b7202 */ /* 0x002fe40000000f00 */
[----:B--2---:R-:W-:Y:S01]  /*49820*/  MOV R10, R7 ;  /* 0x00000007000a7202 */ /* 0x004fe20000000f00 */
[----:B0-----:R-:W2:Y:S01]  /*49830*/  LDL.LU R4, [R1+0xe0] ;  /* 0x0000e00001047983 */ /* 0x001ea20000300800 */
[----:B------:R-:W2:Y:S02]  /*49840*/  LDL.LU R5, [R1+0xe4] ;  /* 0x0000e40001057983 */ /* 0x000ea40000300800 */
[----:B------:R-:W3:Y:S02]  /*49850*/  LDL.LU R6, [R1+0xe8] ;  /* 0x0000e80001067983 */ /* 0x000ee40000300800 */
[----:B------:R-:W3:Y:S02]  /*49860*/  LDL.LU R7, [R1+0xec] ;  /* 0x0000ec0001077983 */ /* 0x000ee40000300800 */
[----:B---3--:R-:W-:Y:S01]  /*49870*/  STL.64 [R1+0x3028], R6 ;  /* 0x0030280601007387 */ /* 0x008fe20000100a00 */
[----:B--2---:R0:W-:Y:S02]  /*49880*/  STL.64 [R1+0x3020], R4 ;  /* 0x0030200401007387 */ /* 0x0041e40000100a00 */
[----:B------:R-:W2:Y:S02]  /*49890*/  LDL.LU R12, [R1] ;  /* 0x00000000010c7983 */ /* 0x000ea40000300800 */
[----:B------:R-:W2:Y:S01]  /*498a0*/  LDL.LU R13, [R1+0x4] ;  /* 0x00000400010d7983 */ /* 0x000ea20000300800 */
[----:B------:R-:W3:Y:S01]  /*498b0*/  LDL.LU R14, [R1+0x8] ;  /* 0x00000800010e7983 */ /* 0x000ee20000300800 */
[----:B------:R-:W3:Y:S03]  /*498c0*/  LDL.LU R15, [R1+0xc] ;  /* 0x00000c00010f7983 */ /* 0x000ee60000300800 */
[----:B---3--:R-:W-:Y:S01]  /*498d0*/  STL.64 [R1+0x3038], R14 ;  /* 0x0030380e01007387 */ /* 0x008fe20000100a00 */
[----:B--2---:R1:W-:Y:S02]  /*498e0*/  STL.64 [R1+0x3030], R12 ;  /* 0x0030300c01007387 */ /* 0x0043e40000100a00 */
[----:B------:R-:W2:Y:S02]  /*498f0*/  LDL.LU R16, [R1+0xf0] ;  /* 0x0000f00001107983 */ /* 0x000ea40000300800 */
[----:B------:R-:W2:Y:S01]  /*49900*/  LDL.LU R17, [R1+0xf4] ;  /* 0x0000f40001117983 */ /* 0x000ea20000300800 */
[----:B------:R-:W3:Y:S01]  /*49910*/  LDL.LU R18, [R1+0xf8] ;  /* 0x0000f80001127983 */ /* 0x000ee20000300800 */
[----:B------:R-:W3:Y:S03]  /*49920*/  LDL.LU R19, [R1+0xfc] ;  /* 0x0000fc0001137983 */ /* 0x000ee60000300800 */
[----:B---3--:R-:W-:Y:S01]  /*49930*/  STL.64 [R1+0x3048], R18 ;  /* 0x0030481201007387 */ /* 0x008fe20000100a00 */
[----:B--2---:R-:W-:Y:S02]  /*49940*/  STL.64 [R1+0x3040], R16 ;  /* 0x0030401001007387 */ /* 0x004fe40000100a00 */
        /* <DEDUP_REMOVED lines=12> */
[----:B0-----:R-:W2:Y:S02]  /*49a10*/  LDL.LU R4, [R1+0x20] ;  /* 0x0000200001047983 */ /* 0x001ea40000300800 */
[----:B------:R-:W2:Y:S01]  /*49a20*/  LDL.LU R5, [R1+0x24] ;  /* 0x0000240001057983 */ /* 0x000ea20000300800 */
[----:B------:R-:W3:Y:S01]  /*49a30*/  LDL.LU R6, [R1+0x28] ;  /* 0x0000280001067983 */ /* 0x000ee20000300800 */
[----:B------:R-:W3:Y:S03]  /*49a40*/  LDL.LU R7, [R1+0x2c] ;  /* 0x00002c0001077983 */ /* 0x000ee60000300800 */
[----:B---3--:R-:W-:Y:S01]  /*49a50*/  STL.64 [R1+0x3078], R6 ;  /* 0x0030780601007387 */ /* 0x008fe20000100a00 */
[----:B--2---:R-:W-:Y:S02]  /*49a60*/  STL.64 [R1+0x3070], R4 ;  /* 0x0030700401007387 */ /* 0x004fe40000100a00 */
[----:B-1----:R-:W2:Y:S02]  /*49a70*/  LDL.LU R12, [R1+0x110] ;  /* 0x00011000010c7983 */ /* 0x002ea40000300800 */
[----:B------:R-:W2:Y:S01]  /*49a80*/  LDL.LU R13, [R1+0x114] ;  /* 0x00011400010d7983 */ /* 0x000ea20000300800 */
[----:B------:R-:W3:Y:S01]  /*49a90*/  LDL.LU R14, [R1+0x118] ;  /* 0x00011800010e7983 */ /* 0x000ee20000300800 */
[----:B------:R-:W3:Y:S03]  /*49aa0*/  LDL.LU R15, [R1+0x11c] ;  /* 0x00011c00010f7983 */ /* 0x000ee60000300800 */
[----:B---3--:R-:W-:Y:S01]  /*49ab0*/  STL.64 [R1+0x3088], R14 ;  /* 0x0030880e01007387 */ /* 0x008fe20000100a00 */
[----:B--2---:R0:W-:Y:S03]  /*49ac0*/  STL.64 [R1+0x3080], R12 ;  /* 0x0030800c01007387 */ /* 0x0041e60000100a00 */
[----:B0-----:R-:W2:Y:S01]  /*49ad0*/  LDL.LU R12, [R1+0x50] ;  /* 0x00005000010c7983 */ /* 0x001ea20000300800 */
[----:B------:R-:W2:Y:S02]  /*49ae0*/  LDL.LU R13, [R1+0x54] ;  /* 0x00005400010d7983 */ /* 0x000ea40000300800 */
[----:B------:R-:W3:Y:S02]  /*49af0*/  LDL.LU R14, [R1+0x58] ;  /* 0x00005800010e7983 */ /* 0x000ee40000300800 */
[----:B------:R-:W3:Y:S02]  /*49b00*/  LDL.LU R15, [R1+0x5c] ;  /* 0x00005c00010f7983 */ /* 0x000ee40000300800 */
        /* <DEDUP_REMOVED lines=10> */
[----:B------:R-:W2:Y:S02]  /*49bb0*/  LDL.LU R14, [R1+0x78] ;  /* 0x00007800010e7983 */ /* 0x000ea40000300800 */
[----:B------:R-:W2:Y:S01]  /*49bc0*/  LDL.LU R15, [R1+0x7c] ;  /* 0x00007c00010f7983 */ /* 0x000ea20000300800 */
[----:B------:R-:W3:Y:S01]  /*49bd0*/  LDL.LU R16, [R1+0x30] ;  /* 0x0000300001107983 */ /* 0x000ee20000300800 */
[----:B------:R-:W3:Y:S02]  /*49be0*/  LDL.LU R17, [R1+0x34] ;  /* 0x0000340001117983 */ /* 0x000ee40000300800 */
[----:B------:R-:W4:Y:S02]  /*49bf0*/  LDL.LU R18, [R1+0x38] ;  /* 0x0000380001127983 */ /* 0x000f240000300800 */
[----:B------:R-:W4:Y:S02]  /*49c00*/  LDL.LU R19, [R1+0x3c] ;  /* 0x00003c0001137983 */ /* 0x000f240000300800 */
[----:B----4-:R-:W-:Y:S01]  /*49c10*/  STL.64 [R1+0x3098], R18 ;  /* 0x0030981201007387 */ /* 0x010fe20000100a00 */
[----:B---3--:R0:W-:Y:S03]  /*49c20*/  STL.64 [R1+0x3090], R16 ;  /* 0x0030901001007387 */ /* 0x0081e60000100a00 */
[----:B0-----:R-:W3:Y:S01]  /*49c30*/  LDL.LU R16, [R1+0x140] ;  /* 0x0001400001107983 */ /* 0x001ee20000300800 */
        /* <DEDUP_REMOVED lines=11> */
[----:B0-----:R-:W2:Y:S01]  /*49cf0*/  LDL.LU R16, [R1+0x160] ;  /* 0x0001600001107983 */ /* 0x001ea20000300800 */
[----:B------:R-:W2:Y:S02]  /*49d00*/  LDL.LU R17, [R1+0x164] ;  /* 0x0001640001117983 */ /* 0x000ea40000300800 */
[----:B------:R-:W2:Y:S02]  /*49d10*/  LDL.LU R18, [R1+0x168] ;  /* 0x0001680001127983 */ /* 0x000ea40000300800 */
[----:B------:R-:W2:Y:S01]  /*49d20*/  LDL.LU R19, [R1+0x16c] ;  /* 0x00016c0001137983 */ /* 0x000ea20000300800 */
        /* <DEDUP_REMOVED lines=8> */
[----:B------:R-:W4:Y:S01]  /*49db0*/  LDL.LU R20, [R1+0x120] ;  /* 0x0001200001147983 */ /* 0x000f220000300800 */
[----:B------:R-:W4:Y:S02]  /*49dc0*/  LDL.LU R21, [R1+0x124] ;  /* 0x0001240001157983 */ /* 0x000f240000300800 */
[----:B------:R-:W4:Y:S02]  /*49dd0*/  LDL.LU R22, [R1+0x128] ;  /* 0x0001280001167983 */ /* 0x000f240000300800 */
[----:B------:R-:W4:Y:S01]  /*49de0*/  LDL.LU R23, [R1+0x12c] ;  /* 0x00012c0001177983 */ /* 0x000f220000300800 */
[----:B------:R0:W-:Y:S01]  /*49df0*/  STL [R1+0x2f2c], R10 ;  /* 0x002f2c0a01007387 */ /* 0x0001e20000100800 */
[----:B------:R1:W-:Y:S01]  /*49e00*/  STL [R1+0x2f28], R11 ;  /* 0x002f280b01007387 */ /* 0x0003e20000100800 */
[-C--:B--2---:R-:W-:Y:S02]  /*49e10*/  HMMA.16816.F32 R12, R12, R8.reuse, R16 ;  /* 0x000000080c0c723c */ /* 0x084fe40000001810 */
[----:B------:R-:W2:Y:S01]  /*49e20*/  LDL.LU.64 R18, [R1+0x30d8] ;  /* 0x0030d80001127983 */ /* 0x000ea20000300a00 */
[----:B------:R-:W2:Y:S11]  /*49e30*/  LDL.LU.64 R16, [R1+0x30d0] ;  /* 0x0030d00001107983 */ /* 0x000eb60000300a00 */
[----:B------:R-:W-:Y:S10]  /*49e40*/  @!UPT UIADD3 URZ, URZ, URZ, URZ ;  /* 0x0000003f3f3ff290 */ /* 0x000ff4000fffe03f */
[----:B------:R-:W-:Y:S01]  /*49e50*/  MOV R2, R14 ;  /* 0x0000000e00027202 */ /* 0x000fe20000000f00 */
[----:B------:R-:W-:Y:S02]  /*49e60*/  IMAD.MOV.U32 R0, RZ, RZ, R15 ;  /* 0x000000ffff007224 */ /* 0x000fe400078e000f */
[----:B------:R-:W-:Y:S01]  /*49e70*/  IMAD.MOV.U32 R29, RZ, RZ, R12 ;  /* 0x000000ffff1d7224 */ /* 0x000fe200078e000c */
[----:B------:R-:W-:Y:S01]  /*49e80*/  MOV R3, R13 ;  /* 0x0000000d00037202 */ /* 0x000fe20000000f00 */
[----:B------:R-:W2:Y:S01]  /*49e90*/  LDL.LU.64 R14, [R1+0x30c8] ;  /* 0x0030c800010e7983 */ /* 0x000ea20000300a00 */
[----:B------:R-:W2:Y:S02]  /*49ea0*/  LDL.LU.64 R12, [R1+0x30c0] ;  /* 0x0030c000010c7983 */ /* 0x000ea40000300a00 */
[----:B------:R-:W-:Y:S02]  /*49eb0*/  STL [R1+0x2f3c], R0 ;  /* 0x002f3c0001007387 */ /* 0x000fe40000100800 */
[----:B------:R-:W-:Y:S01]  /*49ec0*/  STL [R1+0x2f38], R2 ;  /* 0x002f380201007387 */ /* 0x000fe20000100800 */
[----:B------:R-:W-:Y:S01]  /*49ed0*/  STL [R1+0x2f34], R3 ;  /* 0x002f340301007387 */ /* 0x000fe20000100800 */
[----:B------:R-:W-:Y:S01]  /*49ee0*/  STL [R1+0x2f30], R29 ;  /* 0x002f301d01007387 */ /* 0x000fe20000100800 */
[-C--:B--2---:R-:W-:Y:S02]  /*49ef0*/  HMMA.16816.F32 R12, R12, R8.reuse, R16 ;  /* 0x000000080c0c723c */ /* 0x084fe40000001810 */
[----:B------:R-:W2:Y:S01]  /*49f00*/  LDL.LU.64 R18, [R1+0x30b8] ;  /* 0x0030b80001127983 */ /* 0x000ea20000300a00 */
[----:B------:R-:W2:Y:S11]  /*49f10*/  LDL.LU.64 R16, [R1+0x30b0] ;  /* 0x0030b00001107983 */ /* 0x000eb60000300a00 */
[----:B------:R-:W-:Y:S09]  /*49f20*/  @!UPT UIADD3 URZ, URZ, URZ, URZ ;  /* 0x0000003f3f3ff290 */ /* 0x000ff2000fffe03f */
[----:B------:R5:W-:Y:S01]  /*49f30*/  STL.64 [R1+0x150], R12 ;  /* 0x0001500c01007387 */ /* 0x000be20000100a00 */
[----:B0-----:R-:W-:Y:S02]  /*49f40*/  MOV R10, R14 ;  /* 0x0000000e000a7202 */ /* 0x001fe40000000f00 */
[----:B-1----:R-:W-:Y:S02]  /*49f50*/  MOV R11, R15 ;  /* 0x0000000f000b7202 */ /* 0x002fe40000000f00 */
[----:B------:R-:W2:Y:S04]  /*49f60*/  LDL.LU.64 R14, [R1+0x30a8] ;  /* 0x0030a800010e7983 */ /* 0x000ea80000300a00 */
[----:B-----5:R-:W2:Y:S01]  /*49f70*/  LDL.LU.64 R12, [R1+0x30a0] ;  /* 0x0030a000010c7983 */ /* 0x020ea20000300a00 */
[----:B------:R-:W-:Y:S02]  /*49f80*/  STL [R1+0x2f44], R11 ;  /* 0x002f440b01007387 */ /* 0x000fe40000100800 */
[----:B------:R-:W-:Y:S01]  /*49f90*/  STL [R1+0x2f40], R10 ;  /* 0x002f400a01007387 */ /* 0x000fe20000100800 */
[-C--:B---3--:R-:W-:Y:S08]  /*49fa0*/  HMMA.16816.F32 R24, R24, R8.reuse, R4 ;  /* 0x000000081818723c */ /* 0x088ff00000001804 */
[----:B--2---:R-:W-:Y:S01]  /*49fb0*/  HMMA.16816.F32 R12, R12, R8, R16 ;  /* 0x000000080c0c723c */ /* 0x004fe20000001810 */
[----:B------:R-:W4:Y:S01]  /*49fc0*/  LDL.LU.64 R18, [R1+0x3098] ;  /* 0x0030980001127983 */ /* 0x000f220000300a00 */
[----:B------:R-:W4:Y:S11]  /*49fd0*/  LDL.LU.64 R16, [R1+0x3090] ;  /* 0x0030900001107983 */ /* 0x000f360000300a00 */
[----:B------:R-:W-:Y:S11]  /*49fe0*/  @!UPT UIADD3 URZ, URZ, URZ, URZ ;  /* 0x0000003f3f3ff290 */ /* 0x000ff6000fffe03f */
[----:B------:R-:W-:Y:S01]  /*49ff0*/  IMAD.MOV.U32 R29, RZ, RZ, R15 ;  /* 0x000000ffff1d7224 */ /* 0x000fe200078e000f */
[----:B------:R-:W-:Y:S01]  /*4a000*/  MOV R3, R14 ;  /* 0x0000000e00037202 */ /* 0x000fe20000000f00 */
[----:B------:R-:W-:Y:S01]  /*4a010*/  IMAD.MOV.U32 R0, RZ, RZ, R12 ;  /* 0x000000ffff007224 */ /* 0x000fe200078e000c */
[----:B------:R-:W-:Y:S01]  /*4a020*/  MOV R2, R13 ;  /* 0x0000000d00027202 */ /* 0x000fe20000000f00 */
[----:B------:R-:W2:Y:S01]  /*4a030*/  LDL.LU.64 R14, [R1+0x3088] ;  /* 0x00308800010e7983 */ /* 0x000ea20000300a00 */
[----:B------:R-:W2:Y:S02]  /*4a040*/  LDL.LU.64 R12, [R1+0x3080] ;  /* 0x00308000010c7983 */ /* 0x000ea40000300a00 */
[----:B------:R0:W-:Y:S02]  /*4a050*/  STL [R1+0x2f54], R29 ;  /* 0x002f541d01007387 */ /* 0x0001e40000100800 */
[----:B0-----:R-:W3:Y:S01]  /*4a060*/  LDL R29, [R1+0x3a0] ;  /* 0x0003a000011d7983 */ /* 0x001ee20000100800 */
[----:B------:R-:W-:Y:S02]  /*4a070*/  STL [R1+0x2f50], R3 ;  /* 0x002f500301007387 */ /* 0x000fe40000100800 */
[----:B------:R-:W-:Y:S02]  /*4a080*/  STL [R1+0x2f4c], R2 ;  /* 0x002f4c0201007387 */ /* 0x000fe40000100800 */
[----:B------:R-:W-:Y:S01]  /*4a090*/  STL [R1+0x2f48], R0 ;  /* 0x002f480001007387 */ /* 0x000fe20000100800 */
[----:B------:R-:W2:Y:S01]  /*4a0a0*/  LDL.LU.64 R6, [R1+0x3078] ;  /* 0x0030780001067983 */ /* 0x000ea20000300a00 */
[----:B------:R-:W2:Y:S01]  /*4a0b0*/  LDL.LU.64 R4, [R1+0x3070] ;  /* 0x0030700001047983 */ /* 0x000ea20000300a00 */
[----:B------:R-:W-:-:S02]  /*4a0c0*/  MOV R10, R27 ;  /* 0x0000001b000a7202 */ /* 0x000fc40000000f00 */
[----:B------:R-:W-:Y:S01]  /*4a0d0*/  MOV R11, R26 ;  /* 0x0000001a000b7202 */ /* 0x000fe20000000f00 */
[----:B------:R0:W-:Y:S01]  /*4a0e0*/  STL.64 [R1+0x130], R24 ;  /* 0x0001301801007387 */ /* 0x0001e20000100a00 */
[----:B------:R-:W5:Y:S03]  /*4a0f0*/  LDL.LU.64 R26, [R1+0x3068] ;  /* 0x00306800011a7983 */ /* 0x000f660000300a00 */
[----:B0-----:R-:W5:Y:S01]  /*4a100*/  LDL.LU.64 R24, [R1+0x3060] ;  /* 0x0030600001187983 */ /* 0x001f620000300a00 */
[----:B------:R-:W-:Y:S02]  /*4a110*/  STL [R1+0x2f5c], R10 ;  /* 0x002f5c0a01007387 */ /* 0x000fe40000100800 */
[----:B------:R-:W-:Y:S01]  /*4a120*/  STL [R1+0x2f58], R11 ;  /* 0x002f580b01007387 */ /* 0x000fe20000100800 */
[-C--:B----4-:R-:W-:Y:S01]  /*4a130*/  HMMA.16816.F32 R16, R16, R8.reuse, R20 ;  /* 0x000000081010723c */ /* 0x090fe20000001814 */
[----:B------:R-:W5:Y:S01]  /*4a140*/  LDL.LU.64 R22, [R1+0x3058] ;  /* 0x0030580001167983 */ /* 0x000f620000300a00 */
[----:B------:R-:W5:Y:S11]  /*4a150*/  LDL.LU.64 R20, [R1+0x3050] ;  /* 0x0030500001147983 */ /* 0x000f760000300a00 */
[----:B------:R-:W-:Y:S10]  /*4a160*/  @!UPT UIADD3 URZ, URZ, URZ, URZ ;  /* 0x0000003f3f3ff290 */ /* 0x000ff4000fffe03f */
[----:B------:R-:W-:Y:S01]  /*4a170*/  STL.64 [R1+0x120], R16 ;  /* 0x0001201001007387 */ /* 0x000fe20000100a00 */
[----:B------:R0:W-:Y:S03]  /*4a180*/  STL.64 [R1+0x128], R18 ;  /* 0x0001281201007387 */ /* 0x0001e60000100a00 */
[----:B0-----:R-:W4:Y:S01]  /*4a190*/  LDL.LU.64 R18, [R1+0x3048] ;  /* 0x0030480001127983 */ /* 0x001f220000300a00 */
[----:B------:R-:W4:Y:S01]  /*4a1a0*/  LDL.LU.64 R16, [R1+0x3040] ;  /* 0x0030400001107983 */ /* 0x000f220000300a00 */
[-C--:B--2---:R-:W-:Y:S02]  /*4a1b0*/  HMMA.16816.F32 R4, R4, R8.reuse, R12 ;  /* 0x000000080404723c */ /* 0x084fe4000000180c */
[----:B------:R-:W4:Y:S01]  /*4a1c0*/  LDL.LU.64 R14, [R1+0x3038] ;  /* 0x00303800010e7983 */ /* 0x000f220000300a00 */
[----:B------:R-:W4:Y:S11]  /*4a1d0*/  LDL.LU.64 R12, [R1+0x3030] ;  /* 0x00303000010c7983 */ /* 0x000f360000300a00 */
[----:B------:R-:W-:Y:S09]  /*4a1e0*/  @!UPT UIADD3 URZ, URZ, URZ, URZ ;  /* 0x0000003f3f3ff290 */ /* 0x000ff2000fffe03f */
[----:B------:R-:W-:Y:S01]  /*4a1f0*/  STL.64 [R1+0x110], R4 ;  /* 0x0001100401007387 */ /* 0x000fe20000100a00 */
[----:B------:R0:W-:Y:S03]  /*4a200*/  STL.64 [R1+0x118], R6 ;  /* 0x0001180601007387 */ /* 0x0001e60000100a00 */
[----:B0-----:R-:W2:Y:S01]  /*4a210*/  LDL.LU.64 R6, [R1+0x3028] ;  /* 0x0030280001067983 */ /* 0x001ea20000300a00 */
[----:B------:R-:W2:Y:S01]  /*4a220*/  LDL.LU.64 R4, [R1+0x3020] ;  /* 0x0030200001047983 */ /* 0x000ea20000300a00 */
[-C--:B-----5:R-:W-:Y:S02]  /*4a230*/  HMMA.16816.F32 R20, R20, R8.reuse, R24 ;  /* 0x000000081414723c */ /* 0x0a0fe40000001818 */
[----:B------:R-:W5:Y:S01]  /*4a240*/  LDL.LU.64 R26, [R1+0x3018] ;  /* 0x00301800011a7983 */ /* 0x000f620000300a00 */
[----:B------:R-:W5:Y:S11]  /*4a250*/  LDL.LU.64 R24, [R1+0x3010] ;  /* 0x0030100001187983 */ /* 0x000f760000300a00 */
[----:B------:R-:W-:Y:S09]  /*4a260*/  @!UPT UIADD3 URZ, URZ, URZ, URZ ;  /* 0x0000003f3f3ff290 */ /* 0x000ff2000fffe03f */
        /* <DEDUP_REMOVED lines=12> */
[-C--:B--2---:R-:W-:Y:S01]  /*4a330*/  HMMA.16816.F32 R12, R12, R8.reuse, R4 ;  /* 0x000000080c0c723c */ /* 0x084fe20000001804 */
[----:B------:R-:W5:Y:S01]  /*4a340*/  LDL.LU.64 R6, [R1+0x2fd8] ;  /* 0x002fd80001067983 */ /* 0x000f620000300a00 */
[----:B------:R-:W5:Y:S11]  /*4a350*/  LDL.LU.64 R4, [R1+0x2fd0] ;  /* 0x002fd00001047983 */ /* 0x000f760000300a00 */
[----:B------:R-:W-:Y:S10]  /*4a360*/  @!UPT UIADD3 URZ, URZ, URZ, URZ ;  /* 0x0000003f3f3ff290 */ /* 0x000ff4000fffe03f */
[----:B------:R0:W-:Y:S01]  /*4a370*/  STL.64 [R1+0xe0], R12 ;  /* 0x0000e00c01007387 */ /* 0x0001e20000100a00 */
[----:B------:R1:W-:Y:S03]  /*4a380*/  STL.64 [R1+0xe8], R14 ;  /* 0x0000e80e01007387 */ /* 0x0003e60000100a00 */
[----:B0-----:R-:W4:Y:S01]  /*4a390*/  LDL.LU R12, [R1+0xd0] ;  /* 0x0000d000010c7983 */ /* 0x001f220000300800 */
[----:B------:R-:W4:Y:S02]  /*4a3a0*/  LDL.LU R13, [R1+0xd4] ;  /* 0x0000d400010d7983 */ /* 0x000f240000300800 */
[----:B-1----:R-:W4:Y:S02]  /*4a3b0*/  LDL.LU R14, [R1+0xd8] ;  /* 0x0000d800010e7983 */ /* 0x002f240000300800 */
[----:B------:R-:W4:Y:S02]  /*4a3c0*/  LDL.LU R15, [R1+0xdc] ;  /* 0x0000dc00010f7983 */ /* 0x000f240000300800 */
[-C--:B----4-:R-:W-:Y:S11]  /*4a3d0*/  HMMA.16816.F32 R16, R16, R8.reuse, R12 ;  /* 0x000000081010723c */ /* 0x090ff6000000180c */
[----:B------:R-:W-:Y:S11]  /*4a3e0*/  @!UPT UIADD3 URZ, URZ, URZ, URZ ;  /* 0x0000003f3f3ff290 */ /* 0x000ff6000fffe03f */
[----:B------:R-:W-:Y:S02]  /*4a3f0*/  @!UPT UIADD3 URZ, URZ, URZ, URZ ;  /* 0x0000003f3f3ff290 */ /* 0x000fe4000fffe03f */
[----:B------:R-:W-:Y:S02]  /*4a400*/  IMAD.MOV.U32 R12, RZ, RZ, R16 ;  /* 0x000000ffff0c7224 */ /* 0x000fe400078e0010 */
[----:B------:R-:W-:Y:S01]  /*4a410*/  IMAD.MOV.U32 R15, RZ, RZ, R17 ;  /* 0x000000ffff0f7224 */ /* 0x000fe200078e0011 */
[----:B------:R-:W2:Y:S01]  /*4a420*/  LDL.LU R16, [R1+0xc0] ;  /* 0x0000c00001107983 */ /* 0x000ea20000300800 */
[----:B------:R-:W-:Y:S01]  /*4a430*/  MOV R14, R18 ;  /* 0x00000012000e7202 */ /* 0x000fe20000000f00 */
[----:B------:R-:W2:Y:S01]  /*4a440*/  LDL.LU R17, [R1+0xc4] ;  /* 0x0000c40001117983 */ /* 0x000ea20000300800 */
[----:B------:R-:W-:Y:S01]  /*4a450*/  MOV R13, R19 ;  /* 0x00000013000d7202 */ /* 0x000fe20000000f00 */
[----:B------:R-:W2:Y:S01]  /*4a460*/  LDL.LU R18, [R1+0xc8] ;  /* 0x0000c80001127983 */ /* 0x000ea20000300800 */
[----:B------:R-:W2:Y:S01]  /*4a470*/  LDL.LU R19, [R1+0xcc] ;  /* 0x0000cc0001137983 */ /* 0x000ea20000300800 */
[-C--:B-----5:R-:W-:Y:S11]  /*4a480*/  HMMA.16816.F32 R4, R24, R8.reuse, R4 ;  /* 0x000000081804723c */ /* 0x0a0ff60000001804 */
[----:B------:R-:W-:Y:S11]  /*4a490*/  @!UPT UIADD3 URZ, URZ, URZ, URZ ;  /* 0x0000003f3f3ff290 */ /* 0x000ff6000fffe03f */
[----:B------:R-:W-:Y:S01]  /*4a4a0*/  @!UPT UIADD3 URZ, URZ, URZ, URZ ;  /* 0x0000003f3f3ff290 */ /* 0x000fe2000fffe03f */
[----:B------:R-:W-:Y:S01]  /*4a4b0*/  STL.64 [R1+0x2d60], R6 ;  /* 0x002d600601007387 */ /* 0x000fe20000100a00 */
[----:B--2---:R-:W-:Y:S03]  /*4a4c0*/  HMMA.16816.F32 R16, R20, R8, R16 ;  /* 0x000000081410723c */ /* 0x004fe60000001810 */
[----:B---3--:R-:W0:Y:S11]  /*4a4d0*/  LDSM.16.MT88.4 R20, [R29+0x36000] ;  /* 0x036000001d14783b */ /* 0x008e360000004200 */
[----:B------:R-:W-:Y:S09]  /*4a4e0*/  @!UPT UIADD3 URZ, URZ, URZ, URZ ;  /* 0x0000003f3f3ff290 */ /* 0x000ff2000fffe03f */
[----:B------:R0:W-:Y:S01]  /*4a4f0*/  STL.64 [R1+0xc0], R16 ;  /* 0x0000c01001007387 */ /* 0x0001e20000100a00 */
[----:B------:R-:W-:Y:S02]  /*4a500*/  STL.64 [R1+0xc8], R18 ;  /* 0x0000c81201007387 */ /* 0x000fe40000100a00 */
[----:B------:R-:W-:Y:S02]  /*4a510*/  STL.64 [R1+0x2d58], R4 ;  /* 0x002d580401007387 */ /* 0x000fe40000100a00 */
[----:B------:R-:W2:Y:S01]  /*4a520*/  LDL R28, [R1+0xe78] ;  /* 0x000e7800011c7983 */ /* 0x000ea20000100800 */
[----:B------:R-:W1:Y:S01]  /*4a530*/  LDSM.16.MT88.4 R4, [R29+0x36080] ;  /* 0x036080001d04783b */ /* 0x000e620000004200 */
[----:B0-----:R-:W-:Y:S02]  /*4a540*/  MOV R17, R20 ;  /* 0x0000001400117202 */ /* 0x001fe40000000f00 */
[----:B------:R-:W-:Y:S02]  /*4a550*/  MOV R16, R21 ;  /* 0x0000001500107202 */ /* 0x000fe40000000f00 */
[----:B-1----:R-:W-:Y:S01]  /*4a560*/  MOV R21, R4 ;  /* 0x0000000400157202 */ /* 0x002fe20000000f00 */
[----:B------:R-:W-:Y:S01]  /*4a570*/  IMAD.MOV.U32 R20, RZ, RZ, R5 ;  /* 0x000000ffff147224 */ /* 0x000fe200078e0005 */
[----:B------:R-:W-:-:S02]  /*4a580*/  MOV R19, R6 ;  /* 0x0000000600137202 */ /* 0x000fc40000000f00 */
[----:B------:R-:W-:Y:S02]  /*4a590*/  MOV R18, R7 ;  /* 0x0000000700127202 */ /* 0x000fe40000000f00 */
[----:B------:R-:W0:Y:S01]  /*4a5a0*/  LDSM.16.MT88.4 R4, [R29+0x36100] ;  /* 0x036100001d04783b */ /* 0x000e220000004200 */
[----:B------:R-:W-:Y:S01]  /*4a5b0*/  IMAD.MOV.U32 R9, RZ, RZ, R22 ;  /* 0x000000ffff097224 */ /* 0x000fe200078e0016 */
[----:B------:R-:W-:Y:S01]  /*4a5c0*/  MOV R8, R23 ;  /* 0x0000001700087202 */ /* 0x000fe20000000f00 */
        /* <DEDUP_REMOVED lines=9> */
[----:B------:R-:W-:Y:S01]  /*4a660*/  STL [R1+0x2f7c], R18 ;  /* 0x002f7c1201007387 */ /* 0x000fe20000100800 */
[----:B0-----:R-:W-:-:S02]  /*4a670*/  MOV R2, R4 ;  /* 0x0000000400027202 */ /* 0x001fc40000000f00 */
[----:B------:R-:W-:Y:S01]  /*4a680*/  MOV R0, R5 ;  /* 0x0000000500007202 */ /* 0x000fe20000000f00 */
[----:B------:R-:W-:Y:S01]  /*4a690*/  IMAD.MOV.U32 R27, RZ, RZ, R6 ;  /* 0x000000ffff1b7224 */ /* 0x000fe200078e0006 */
[----:B------:R-:W-:Y:S01]  /*4a6a0*/  MOV R26, R7 ;  /* 0x00000007001a7202 */ /* 0x000fe20000000f00 */
        /* <DEDUP_REMOVED lines=10> */
[----:B------:R-:W-:Y:S01]  /*4a750*/  STL [R1+0x2f90], R2 ;  /* 0x002f900201007387 */ /* 0x000fe20000100800 */
[----:B--2---:R-:W0:Y:S02]  /*4a760*/  LDSM.16.MT88.4 R4, [R28+0x36000] ;  /* 0x036000001c04783b */ /* 0x004e240000004200 */
[----:B0-----:R-:W-:-:S05]  /*4a770*/  MOV R3, R7 ;  /* 0x0000000700037202 */ /* 0x001fca0000000f00 */
[----:B------:R0:W-:Y:S04]  /*4a780*/  STL [R1+0x2fb0], R3 ;  /* 0x002fb00301007387 */ /* 0x0001e80000100800 */
[----:B0-----:R-:W2:Y:S01]  /*4a790*/  LDL R3, [R1+0xe74] ;  /* 0x000e740001037983 */ /* 0x001ea20000100800 */
[----:B------:R-:W-:Y:S01]  /*4a7a0*/  MOV R10, R4 ;  /* 0x00000004000a7202 */ /* 0x000fe20000000f00 */
[----:B------:R-:W-:Y:S01]  /*4a7b0*/  IMAD.MOV.U32 R11, RZ, RZ, R5 ;  /* 0x000000ffff0b7224 */ /* 0x000fe200078e0005 */
[----:B------:R-:W-:Y:S02]  /*4a7c0*/  MOV R29, R6 ;  /* 0x00000006001d7202 */ /* 0x000fe40000000f00 */
[----:B------:R-:W0:Y:S04]  /*4a7d0*/  LDSM.16.MT88.4 R4, [R28+0x36080] ;  /* 0x036080001c04783b */ /* 0x000e280000004200 */
[----:B------:R-:W-:Y:S01]  /*4a7e0*/  STL [R1+0x2fac], R29 ;  /* 0x002fac1d01007387 */ /* 0x000fe20000100800 */
[----:B------:R-:W-:Y:S02]  /*4a7f0*/  STL [R1+0x2fa8], R11 ;  /* 0x002fa80b01007387 */ /* 0x000fe40000100800 */
[----:B------:R-:W-:Y:S01]  /*4a800*/  STL [R1+0x2fa0], R10 ;  /* 0x002fa00a01007387 */ /* 0x000fe20000100800 */
[----:B0-----:R-:W-:Y:S01]  /*4a810*/  MOV R16, R6 ;  /* 0x0000000600107202 */ /* 0x001fe20000000f00 */
[----:B------:R-:W-:-:S02]  /*4a820*/  IMAD.MOV.U32 R17, RZ, RZ, R7 ;  /* 0x000000ffff117224 */ /* 0x000fc400078e0007 */
[----:B------:R-:W-:Y:S01]  /*4a830*/  IMAD.MOV.U32 R8, RZ, RZ, R4 ;  /* 0x000000ffff087224 */ /* 0x000fe200078e0004 */
[----:B------:R-:W-:Y:S02]  /*4a840*/  MOV R9, R5 ;  /* 0x0000000500097202 */ /* 0x000fe40000000f00 */
[----:B------:R-:W-:Y:S01]  /*4a850*/  MOV R6, R14 ;  /* 0x0000000e00067202 */ /* 0x000fe20000000f00 */
[----:B------:R-:W-:Y:S01]  /*4a860*/  IMAD.MOV.U32 R7, RZ, RZ, R13 ;  /* 0x000000ffff077224 */ /* 0x000fe200078e000d */
[----:B------:R-:W-:Y:S02]  /*4a870*/  MOV R5, R15 ;  /* 0x0000000f00057202 */ /* 0x000fe40000000f00 */
[----:B------:R-:W-:Y:S02]  /*4a880*/  MOV R4, R12 ;  /* 0x0000000c00047202 */ /* 0x000fe40000000f00 */
[----:B------:R-:W-:Y:S04]  /*4a890*/  LDSM.16.MT88.4 R12, [R28+0x36100] ;  /* 0x036100001c0c783b */ /* 0x000fe80000004200 */
[----:B------:R-:W-:Y:S01]  /*4a8a0*/  STL.64 [R1+0x2fc8], R6 ;  /* 0x002fc80601007387 */ /* 0x000fe20000100a00 */
[----:B------:R-:W-:Y:S02]  /*4a8b0*/  STL.64 [R1+0x2fc0], R4 ;  /* 0x002fc00401007387 */ /* 0x000fe40000100a00 */
[----:B------:R-:W0:Y:S04]  /*4a8c0*/  LDSM.16.MT88.4 R4, [R28+0x36180] ;  /* 0x036180001c04783b */ /* 0x000e280000004200 */
[----:B0-----:R-:W-:Y:S01]  /*4a8d0*/  IMAD.MOV.U32 R22, RZ, RZ, R4 ;  /* 0x000000ffff167224 */ /* 0x001fe200078e0004 */
[----:B------:R-:W-:-:S02]  /*4a8e0*/  MOV R23, R5 ;  /* 0x0000000500177202 */ /* 0x000fc40000000f00 */
[----:B------:R-:W-:Y:S01]  /*4a8f0*/  MOV R24, R6 ;  /* 0x0000000600187202 */ /* 0x000fe20000000f00 */
[----:B------:R-:W-:Y:S01]  /*4a900*/  IMAD.MOV.U32 R25, RZ, RZ, R7 ;  /* 0x000000ffff197224 */ /* 0x000fe200078e0007 */
[----:B------:R-:W-:Y:S01]  /*4a910*/  MOV R18, R12 ;  /* 0x0000000c00127202 */ /* 0x000fe20000000f00 */
[----:B------:R-:W-:Y:S01]  /*4a920*/  IMAD.MOV.U32 R19, RZ, RZ, R13 ;  /* 0x000000ffff137224 */ /* 0x000fe200078e000d */
[----:B------:R-:W-:Y:S02]  /*4a930*/  MOV R20, R14 ;  /* 0x0000000e00147202 */ /* 0x000fe40000000f00 */
[----:B------:R-:W-:Y:S01]  /*4a940*/  MOV R21, R15 ;  /* 0x0000000f00157202 */ /* 0x000fe20000000f00 */
[----:B------:R-:W-:Y:S01]  /*4a950*/  STL [R1+0x2fbc], R16 ;  /* 0x002fbc1001007387 */ /* 0x000fe20000100800 */
[----:B------:R-:W-:Y:S02]  /*4a960*/  STL [R1+0x2fb8], R9 ;  /* 0x002fb80901007387 */ /* 0x000fe40000100800 */
[----:B------:R-:W-:Y:S01]  /*4a970*/  STL [R1+0x2fb4], R8 ;  /* 0x002fb40801007387 */ /* 0x000fe20000100800 */
[----:B--2---:R-:W0:Y:S02]  /*4a980*/  LDSM.16.MT88.4 R4, [R3+0x36000] ;  /* 0x036000000304783b */ /* 0x004e240000004200 */
        /* <DEDUP_REMOVED lines=13> */
[----:B------:R-:W-:Y:S02]  /*4aa60*/  IMAD.MOV.U32 R10, RZ, RZ, R7 ;  /* 0x000000ffff0a7224 */ /* 0x000fe400078e0007 */
[----:B------:R-:W0:Y:S02]  /*4aa70*/  LDSM.16.MT88.4 R4, [R3+0x36180] ;  /* 0x036180000304783b */ /* 0x000e240000004200 */
[----:B0-----:R-:W-:Y:S01]  /*4aa80*/  IMAD.MOV.U32 R8, RZ, RZ, R6 ;  /* 0x000000ffff087224 */ /* 0x001fe200078e0006 */
[----:B------:R-:W-:-:S02]  /*4aa90*/  MOV R3, R7 ;  /* 0x0000000700037202 */ /* 0x000fc40000000f00 */
[----:B------:R-:W-:Y:S02]  /*4aaa0*/  MOV R16, R4 ;  /* 0x0000000400107202 */ /* 0x000fe40000000f00 */
[----:B------:R-:W-:Y:S01]  /*4aab0*/  MOV R9, R5 ;  /* 0x0000000500097202 */ /* 0x000fe20000000f00 */
[----:B------:R-:W2:Y:S01]  /*4aac0*/  LDL.LU.64 R6, [R1+0x2fc8] ;  /* 0x002fc80001067983 */ /* 0x000ea20000300a00 */
[----:B------:R-:W3:Y:S03]  /*4aad0*/  LDL.LU.64 R4, [R1+0x2fc0] ;  /* 0x002fc00001047983 */ /* 0x000ee60000300a00 */
[----:B--2---:R-:W-:Y:S01]  /*4aae0*/  STL.64 [R1+0x2d70], R6 ;  /* 0x002d700601007387 */ /* 0x004fe20000100a00 */
[----:B---3--:R0:W-:Y:S03]  /*4aaf0*/  STL.64 [R1+0x2d68], R4 ;  /* 0x002d680401007387 */ /* 0x0081e60000100a00 */
[----:B0-----:R-:W2:Y:S01]  /*4ab00*/  LDL.LU R4, [R1+0xe0] ;  /* 0x0000e00001047983 */ /* 0x001ea20000300800 */
[----:B------:R-:W2:Y:S02]  /*4ab10*/  LDL.LU R5, [R1+0xe4] ;  /* 0x0000e40001057983 */ /* 0x000ea40000300800 */
[----:B------:R-:W3:Y:S02]  /*4ab20*/  LDL.LU R6, [R1+0xe8] ;  /* 0x0000e80001067983 */ /* 0x000ee40000300800 */
[----:B------:R-:W3:Y:S02]  /*4ab30*/  LDL.LU R7, [R1+0xec] ;  /* 0x0000ec0001077983 */ /* 0x000ee40000300800 */
[----:B---3--:R0:W-:Y:S01]  /*4ab40*/  STL.64 [R1+0x2d80], R6 ;  /* 0x002d800601007387 */ /* 0x0081e20000100a00 */
[----:B--2---:R1:W-:Y:S01]  /*4ab50*/  STL.64 [R1+0x2d78], R4 ;  /* 0x002d780401007387 */ /* 0x0043e20000100a00 */
[----:B0-----:R-:W-:-:S02]  /*4ab60*/  MOV R6, R8 ;  /* 0x0000000800067202 */ /* 0x001fc40000000f00 */
[----:B-1----:R-:W-:Y:S02]  /*4ab70*/  MOV R4, R16 ;  /* 0x0000001000047202 */ /* 0x002fe40000000f00 */
[----:B------:R-:W-:Y:S01]  /*4ab80*/  MOV R7, R3 ;  /* 0x0000000300077202 */ /* 0x000fe20000000f00 */
[----:B------:R-:W2:Y:S01]  /*4ab90*/  LDL.LU R16, [R1+0x2fbc] ;  /* 0x002fbc0001107983 */ /* 0x000ea20000300800 */
[----:B------:R-:W-:Y:S02]  /*4aba0*/  IMAD.MOV.U32 R5, RZ, RZ, R9 ;  /* 0x000000ffff057224 */ /* 0x000fe400078e0009 */
[----:B------:R-:W3:Y:S02]  /*4abb0*/  LDL.LU R9, [R1+0x2fb8] ;  /* 0x002fb80001097983 */ /* 0x000ee40000300800 */
[----:B------:R-:W4:Y:S01]  /*4abc0*/  LDL.LU R8, [R1+0x2fb4] ;  /* 0x002fb40001087983 */ /* 0x000f220000300800 */
[----:B------:R-:W5:Y:S01]  /*4abd0*/  LDL.LU R3, [R1+0x2fb0] ;  /* 0x002fb00001037983 */ /* 0x000f620000300800 */
        /* <DEDUP_REMOVED lines=60> */
[----:B------:R-:W5:Y:S01]  /*4afa0*/  LDL.LU R18, [R1+0x2f7c] ;  /* 0x002f7c0001127983 */ /* 0x000f620000300800 */
[----:B------:R-:W-:-:S02]  /*4afb0*/  MOV R5, R19 ;  /* 0x0000001300057202 */ /* 0x000fc40000000f00 */
[----:B------:R-:W5:Y:S02]  /*4afc0*/  LDL.LU R19, [R1+0x2f78] ;  /* 0x002f780001137983 */ /* 0x000f640000300800 */
[----:B------:R-:W5:Y:S01]  /*4afd0*/  LDL.LU R20, [R1+0x2f74] ;  /* 0x002f740001147983 */ /* 0x000f620000300800 */
[----:B------:R-:W5:Y:S01]  /*4afe0*/  LDL.LU R21, [R1+0x2f70] ;  /* 0x002f700001157983 */ /* 0x000f620000300800 */
[----:B------:R0:W-:Y:S02]  /*4aff0*/  STL.64 [R1+0x2e40], R6 ;  /* 0x002e400601007387 */ /* 0x0001e40000100a00 */
[----:B------:R4:W-:Y:S01]  /*4b000*/  STL.64 [R1+0x2e38], R4 ;  /* 0x002e380401007387 */ /* 0x0009e20000100a00 */
[----:B0-----:R-:W-:Y:S02]  /*4b010*/  MOV R6, R16 ;  /* 0x0000001000067202 */ /* 0x001fe40000000f00 */
[----:B----4-:R-:W-:Y:S02]  /*4b020*/  MOV R4, R8 ;  /* 0x0000000800047202 */ /* 0x010fe40000000f00 */
[----:B------:R-:W-:Y:S01]  /*4b030*/  MOV R7, R17 ;  /* 0x0000001100077202 */ /* 0x000fe20000000f00 */
[----:B---3--:R-:W-:Y:S01]  /*4b040*/  IMAD.MOV.U32 R5, RZ, RZ, R9 ;  /* 0x000000ffff057224 */ /* 0x008fe200078e0009 */
[----:B--2---:R-:W-:Y:S01]  /*4b050*/  STL.64 [R1+0x2df0], R14 ;  /* 0x002df00e01007387 */ /* 0x004fe20000100a00 */
[----:B------:R0:W-:Y:S03]  /*4b060*/  STL.64 [R1+0x2de8], R12 ;  /* 0x002de80c01007387 */ /* 0x0001e60000100a00 */
[----:B0-----:R-:W2:Y:S01]  /*4b070*/  LDL.LU R12, [R1+0x120] ;  /* 0x00012000010c7983 */ /* 0x001ea20000300800 */
[----:B------:R-:W2:Y:S02]  /*4b080*/  LDL.LU R13, [R1+0x124] ;  /* 0x00012400010d7983 */ /* 0x000ea40000300800 */
[----:B------:R-:W3:Y:S02]  /*4b090*/  LDL.LU R14, [R1+0x128] ;  /* 0x00012800010e7983 */ /* 0x000ee40000300800 */
[----:B------:R-:W3:Y:S01]  /*4b0a0*/  LDL.LU R15, [R1+0x12c] ;  /* 0x00012c00010f7983 */ /* 0x000ee20000300800 */
[----:B------:R-:W4:Y:S01]  /*4b0b0*/  LDL.LU R8, [R1+0x2f6c] ;  /* 0x002f6c0001087983 */ /* 0x000f220000300800 */
[----:B------:R-:W4:Y:S02]  /*4b0c0*/  LDL.LU R9, [R1+0x2f68] ;  /* 0x002f680001097983 */ /* 0x000f240000300800 */
[----:B------:R-:W4:Y:S02]  /*4b0d0*/  LDL.LU R16, [R1+0x2f64] ;  /* 0x002f640001107983 */ /* 0x000f240000300800 */
[----:B------:R-:W4:Y:S01]  /*4b0e0*/  LDL.LU R17, [R1+0x2f60] ;  /* 0x002f600001117983 */ /* 0x000f220000300800 */
[----:B------:R-:W-:Y:S01]  /*4b0f0*/  STL.64 [R1+0x2e60], R6 ;  /* 0x002e600601007387 */ /* 0x000fe20000100a00 */
[----:B------:R0:W-:Y:S02]  /*4b100*/  STL.64 [R1+0x2e58], R4 ;  /* 0x002e580401007387 */ /* 0x0001e40000100a00 */
[----:B0-----:R-:W-:Y:S01]  /*4b110*/  IMAD.MOV.U32 R4, RZ, RZ, R10 ;  /* 0x000000ffff047224 */ /* 0x001fe200078e000a */
[----:B------:R-:W-:Y:S01]  /*4b120*/  MOV R5, R11 ;  /* 0x0000000b00057202 */ /* 0x000fe20000000f00 */
[----:B------:R-:W4:Y:S01]  /*4b130*/  LDL.LU R10, [R1+0x2f5c] ;  /* 0x002f5c00010a7983 */ /* 0x000f220000300800 */
[----:B------:R-:W4:Y:S01]  /*4b140*/  LDL.LU R11, [R1+0x2f58] ;  /* 0x002f5800010b7983 */ /* 0x000f220000300800 */
[----:B------:R-:W-:Y:S01]  /*4b150*/  MOV R6, R29 ;  /* 0x0000001d00067202 */ /* 0x000fe20000000f00 */
[----:B-----5:R-:W-:Y:S01]  /*4b160*/  IMAD.MOV.U32 R7, RZ, RZ, R3 ;  /* 0x000000ffff077224 */ /* 0x020fe200078e0003 */
[----:B------:R-:W5:Y:S01]  /*4b170*/  LDL.LU R29, [R1+0x2f54] ;  /* 0x002f5400011d7983 */ /* 0x000f620000300800 */
[----:B------:R-:W5:Y:S03]  /*4b180*/  LDL.LU R3, [R1+0x2f50] ;  /* 0x002f500001037983 */ /* 0x000f660000300800 */
[----:B------:R0:W-:Y:S01]  /*4b190*/  STL.64 [R1+0x2e80], R6 ;  /* 0x002e800601007387 */ /* 0x0001e20000100a00 */
[----:B------:R1:W-:Y:S02]  /*4b1a0*/  STL.64 [R1+0x2e78], R4 ;  /* 0x002e780401007387 */ /* 0x0003e40000100a00 */
[----:B0-----:R-:W-:Y:S01]  /*4b1b0*/  IMAD.MOV.U32 R6, RZ, RZ, R27 ;  /* 0x000000ffff067224 */ /* 0x001fe200078e001b */
[----:B------:R-:W-:-:S02]  /*4b1c0*/  MOV R7, R26 ;  /* 0x0000001a00077202 */ /* 0x000fc40000000f00 */
[----:B-1----:R-:W-:Y:S02]  /*4b1d0*/  MOV R4, R2 ;  /* 0x0000000200047202 */ /* 0x002fe40000000f00 */
[----:B------:R-:W-:Y:S01]  /*4b1e0*/  MOV R5, R0 ;  /* 0x0000000000057202 */ /* 0x000fe20000000f00 */
[----:B------:R-:W5:Y:S01]  /*4b1f0*/  LDL.LU R2, [R1+0x2f4c] ;  /* 0x002f4c0001027983 */ /* 0x000f620000300800 */
[----:B------:R-:W5:Y:S02]  /*4b200*/  LDL.LU R0, [R1+0x2f48] ;  /* 0x002f480001007983 */ /* 0x000f640000300800 */
        /* <DEDUP_REMOVED lines=9> */
[----:B---3--:R-:W-:Y:S01]  /*4b2a0*/  STL.64 [R1+0x2e10], R14 ;  /* 0x002e100e01007387 */ /* 0x008fe20000100a00 */
[----:B--2---:R0:W-:Y:S03]  /*4b2b0*/  STL.64 [R1+0x2e08], R12 ;  /* 0x002e080c01007387 */ /* 0x0041e60000100a00 */
[----:B0-----:R-:W2:Y:S01]  /*4b2c0*/  LDL.LU R12, [R1+0x130] ;  /* 0x00013000010c7983 */ /* 0x001ea20000300800 */
[----:B------:R-:W2:Y:S01]  /*4b2d0*/  LDL.LU R13, [R1+0x134] ;  /* 0x00013400010d7983 */ /* 0x000ea20000300800 */
[----:B----4-:R-:W-:Y:S01]  /*4b2e0*/  MOV R15, R10 ;  /* 0x0000000a000f7202 */ /* 0x010fe20000000f00 */
[----:B------:R-:W-:-:S02]  /*4b2f0*/  IMAD.MOV.U32 R14, RZ, RZ, R11 ;  /* 0x000000ffff0e7224 */ /* 0x000fc400078e000b */
[----:B------:R-:W3:Y:S01]  /*4b300*/  LDL.LU R11, [R1+0x2f44] ;  /* 0x002f4400010b7983 */ /* 0x000ee20000300800 */
[----:B------:R-:W4:Y:S01]  /*4b310*/  LDL.LU R10, [R1+0x2f40] ;  /* 0x002f4000010a7983 */ /* 0x000f220000300800 */
[----:B------:R-:W-:Y:S02]  /*4b320*/  MOV R6, R19 ;  /* 0x0000001300067202 */ /* 0x000fe40000000f00 */
[----:B------:R-:W-:Y:S02]  /*4b330*/  MOV R7, R18 ;  /* 0x0000001200077202 */ /* 0x000fe40000000f00 */
[----:B------:R-:W-:Y:S01]  /*4b340*/  MOV R4, R21 ;  /* 0x0000001500047202 */ /* 0x000fe20000000f00 */
[----:B------:R-:W-:Y:S02]  /*4b350*/  IMAD.MOV.U32 R5, RZ, RZ, R20 ;  /* 0x000000ffff057224 */ /* 0x000fe400078e0014 */
[----:B------:R-:W-:Y:S04]  /*4b360*/  LDSM.16.MT88.4 R20, [R28+0x36100] ;  /* 0x036100001c14783b */ /* 0x000fe80000004200 */
[----:B------:R-:W-:Y:S01]  /*4b370*/  STL.64 [R1+0x2ee0], R6 ;  /* 0x002ee00601007387 */ /* 0x000fe20000100a00 */
[----:B------:R-:W-:Y:S02]  /*4b380*/  STL.64 [R1+0x2ed8], R4 ;  /* 0x002ed80401007387 */ /* 0x000fe40000100a00 */
[----:B------:R5:W-:Y:S02]  /*4b390*/  STL.64 [R1+0x2e30], R14 ;  /* 0x002e300e01007387 */ /* 0x000be40000100a00 */
[----:B-----5:R-:W-:Y:S01]  /*4b3a0*/  MOV R14, R3 ;  /* 0x00000003000e7202 */ /* 0x020fe20000000f00 */
[----:B------:R-:W-:Y:S01]  /*4b3b0*/  IMAD.MOV.U32 R15, RZ, RZ, R29 ;  /* 0x000000ffff0f7224 */ /* 0x000fe200078e001d */
[----:B--2---:R0:W-:Y:S02]  /*4b3c0*/  STL.64 [R1+0x2e28], R12 ;  /* 0x002e280c01007387 */ /* 0x0041e40000100a00 */
[----:B0-----:R-:W-:Y:S01]  /*4b3d0*/  IMAD.MOV.U32 R12, RZ, RZ, R0 ;  /* 0x000000ffff0c7224 */ /* 0x001fe200078e0000 */
[----:B------:R-:W-:Y:S01]  /*4b3e0*/  MOV R13, R2 ;  /* 0x00000002000d7202 */ /* 0x000fe20000000f00 */
[----:B------:R-:W2:Y:S01]  /*4b3f0*/  LDL.LU R0, [R1+0x2f3c] ;  /* 0x002f3c0001007983 */ /* 0x000ea20000300800 */
[----:B------:R-:W5:Y:S02]  /*4b400*/  LDL.LU R2, [R1+0x2f38] ;  /* 0x002f380001027983 */ /* 0x000f640000300800 */
[----:B------:R-:W5:Y:S02]  /*4b410*/  LDL.LU R3, [R1+0x2f34] ;  /* 0x002f340001037983 */ /* 0x000f640000300800 */
[----:B------:R-:W5:Y:S01]  /*4b420*/  LDL.LU R29, [R1+0x2f30] ;  /* 0x002f3000011d7983 */ /* 0x000f620000300800 */
[----:B------:R-:W-:Y:S01]  /*4b430*/  STL.64 [R1+0x2e50], R14 ;  /* 0x002e500e01007387 */ /* 0x000fe20000100a00 */
[----:B------:R0:W-:Y:S03]  /*4b440*/  STL.64 [R1+0x2e48], R12 ;  /* 0x002e480c01007387 */ /* 0x0001e60000100a00 */
[----:B0-----:R-:W5:Y:S01]  /*4b450*/  LDL.LU R12, [R1+0x150] ;  /* 0x00015000010c7983 */ /* 0x001f620000300800 */
[----:B------:R-:W5:Y:S01]  /*4b460*/  LDL.LU R13, [R1+0x154] ;  /* 0x00015400010d7983 */ /* 0x000f620000300800 */
[----:B----4-:R-:W-:Y:S01]  /*4b470*/  MOV R14, R10 ;  /* 0x0000000a000e7202 */ /* 0x010fe20000000f00 */
[----:B---3--:R-:W-:Y:S01]  /*4b480*/  IMAD.MOV.U32 R15, RZ, RZ, R11 ;  /* 0x000000ffff0f7224 */ /* 0x008fe200078e000b */
[----:B------:R-:W3:Y:S01]  /*4b490*/  LDL.LU R10, [R1+0x2f2c] ;  /* 0x002f2c00010a7983 */ /* 0x000ee20000300800 */
[----:B------:R-:W4:Y:S03]  /*4b4a0*/  LDL.LU R11, [R1+0x2f28] ;  /* 0x002f2800010b7983 */ /* 0x000f260000300800 */
[----:B------:R2:W-:Y:S02]  /*4b4b0*/  STL.64 [R1+0x2e70], R14 ;  /* 0x002e700e01007387 */ /* 0x0005e40000100a00 */
[----:B--2---:R-:W-:Y:S01]  /*4b4c0*/  MOV R15, R0 ;  /* 0x00000000000f7202 */ /* 0x004fe20000000f00 */
[----:B-----5:R-:W-:Y:S01]  /*4b4d0*/  IMAD.MOV.U32 R14, RZ, RZ, R2 ;  /* 0x000000ffff0e7224 */ /* 0x020fe200078e0002 */
[----:B------:R0:W-:Y:S02]  /*4b4e0*/  STL.64 [R1+0x2e68], R12 ;  /* 0x002e680c01007387 */ /* 0x0001e40000100a00 */
[----:B0-----:R-:W-:-:S02]  /*4b4f0*/  MOV R12, R29 ;  /* 0x0000001d000c7202 */ /* 0x001fc40000000f00 */
        /* <DEDUP_REMOVED lines=21> */
[----:B------:R-:W2:Y:S02]  /*4b650*/  LDL.LU R3, [R1+0x2f04] ;  /* 0x002f040001037983 */ /* 0x000ea40000300800 */
[----:B------:R-:W2:Y:S01]  /*4b660*/  LDL.LU R29, [R1+0x2f00] ;  /* 0x002f0000011d7983 */ /* 0x000ea20000300800 */
[----:B------:R3:W-:Y:S01]  /*4b670*/  STL.64 [R1+0x2ed0], R14 ;  /* 0x002ed00e01007387 */ /* 0x0007e20000100a00 */
[----:B------:R0:W-:Y:S02]  /*4b680*/  STL.64 [R1+0x2ec8], R12 ;  /* 0x002ec80c01007387 */ /* 0x0001e40000100a00 */
[----:B---3--:R-:W-:Y:S01]  /*4b690*/  IMAD.MOV.U32 R14, RZ, RZ, R11 ;  /* 0x000000ffff0e7224 */ /* 0x008fe200078e000b */
[----:B0-----:R-:W3:Y:S01]  /*4b6a0*/  LDL.LU R12, [R1+0x190] ;  /* 0x00019000010c7983 */ /* 0x001ee20000300800 */
[----:B----4-:R-:W-:-:S02]  /*4b6b0*/  MOV R13, R10 ;  /* 0x0000000a000d7202 */ /* 0x010fc40000000f00 */
[----:B------:R-:W4:Y:S02]  /*4b6c0*/  LDL.LU R10, [R1+0x2efc] ;  /* 0x002efc00010a7983 */ /* 0x000f240000300800 */
[----:B------:R-:W4:Y:S01]  /*4b6d0*/  LDL.LU R11, [R1+0x2ef8] ;  /* 0x002ef800010b7983 */ /* 0x000f220000300800 */
[----:B------:R-:W2:Y:S01]  /*4b6e0*/  LDL.LU R15, [R1+0x19c] ;  /* 0x00019c00010f7983 */ /* 0x000ea20000300800 */
[----:B------:R-:W-:Y:S02]  /*4b6f0*/  MOV R4, R17 ;  /* 0x0000001100047202 */ /* 0x000fe40000000f00 */
[----:B------:R-:W-:Y:S01]  /*4b700*/  MOV R5, R16 ;  /* 0x0000001000057202 */ /* 0x000fe20000000f00 */
[----:B------:R-:W-:Y:S01]  /*4b710*/  IMAD.MOV.U32 R6, RZ, RZ, R9 ;  /* 0x000000ffff067224 */ /* 0x000fe200078e0009 */
[----:B------:R-:W-:Y:S01]  /*4b720*/  MOV R7, R8 ;  /* 0x0000000800077202 */ /* 0x000fe20000000f00 */
[----:B------:R-:W0:Y:S04]  /*4b730*/  LDSM.16.MT88.4 R16, [R28+0x36080] ;  /* 0x036080001c10783b */ /* 0x000e280000004200 */
[----:B--2---:R5:W-:Y:S01]  /*4b740*/  STL.64 [R1+0x2ef0], R14 ;  /* 0x002ef00e01007387 */ /* 0x004be20000100a00 */
[----:B---3--:R1:W-:Y:S02]  /*4b750*/  STL.64 [R1+0x2ee8], R12 ;  /* 0x002ee80c01007387 */ /* 0x0083e40000100a00 */
[----:B-----5:R-:W-:Y:S01]  /*4b760*/  IMAD.MOV.U32 R14, RZ, RZ, R2 ;  /* 0x000000ffff0e7224 */ /* 0x020fe200078e0002 */
[----:B-1----:R-:W-:-:S02]  /*4b770*/  MOV R12, R29 ;  /* 0x0000001d000c7202 */ /* 0x002fc40000000f00 */
[----:B------:R-:W-:Y:S02]  /*4b780*/  MOV R13, R3 ;  /* 0x00000003000d7202 */ /* 0x000fe40000000f00 */
[----:B------:R-:W-:-:S07]  /*4b790*/  MOV R15, R0 ;  /* 0x00000000000f7202 */ /* 0x000fce0000000f00 */
[-C--:B----4-:R-:W-:Y:S01]  /*4b7a0*/  HMMA.16816.F32 R4, R4, R10.reuse, R12 ;  /* 0x0000000a0404723c */ /* 0x090fe2000000180c */
        /* <DEDUP_REMOVED lines=26> */
[----:B------:R-:W-:Y:S11]  /*4b950*/  @!UPT UIADD3 URZ, URZ, URZ, URZ ;  /* 0x0000003f3f3ff290 */ /* 0x000ff6000fffe03f */
[----:B------:R-:W-:Y:S02]  /*4b960*/  MOV R2, R6 ;  /* 0x0000000600027202 */ /* 0x000fe40000000f00 */
[----:B------:R-:W-:Y:S02]  /*4b970*/  MOV R0, R7 ;  /* 0x0000000700007202 */ /* 0x000fe40000000f00 */
[----:B------:R-:W-:Y:S01]  /*4b980*/  MOV R29, R4 ;  /* 0x00000004001d7202 */ /* 0x000fe20000000f00 */
[----:B------:R-:W-:Y:S01]  /*4b990*/  IMAD.MOV.U32 R3, RZ, RZ, R5 ;  /* 0x000000ffff037224 */ /* 0x000fe200078e0005 */
[----:B------:R-:W2:Y:S01]  /*4b9a0*/  LDL.LU.64 R6, [R1+0x2e80] ;  /* 0x002e800001067983 */ /* 0x000ea20000300a00 */
[----:B------:R-:W2:Y:S02]  /*4b9b0*/  LDL.LU.64 R4, [R1+0x2e78] ;  /* 0x002e780001047983 */ /* 0x000ea40000300a00 */
[----:B------:R1:W-:Y:S02]  /*4b9c0*/  STL [R1+0x2d3c], R0 ;  /* 0x002d3c0001007387 */ /* 0x0003e40000100800 */
[----:B-1----:R-:W3:Y:S01]  /*4b9d0*/  LDL R0, [R1+0x3a0] ;  /* 0x0003a00001007983 */ /* 0x002ee20000100800 */
[----:B------:R1:W-:Y:S03]  /*4b9e0*/  STL [R1+0x2d38], R2 ;  /* 0x002d380201007387 */ /* 0x0003e60000100800 */
[----:B-1----:R-:W4:Y:S01]  /*4b9f0*/  LDL R2, [R1+0xe24] ;  /* 0x000e240001027983 */ /* 0x002f220000100800 */
        /* <DEDUP_REMOVED lines=72> */
[----:B-1----:R-:W5:Y:S01]  /*4be80*/  LDL.LU R12, [R1+0xc0] ;  /* 0x0000c000010c7983 */ /* 0x002f620000300800 */
[----:B------:R-:W5:Y:S02]  /*4be90*/  LDL.LU R13, [R1+0xc4] ;  /* 0x0000c400010d7983 */ /* 0x000f640000300800 */
[----:B--2---:R-:W5:Y:S02]  /*4bea0*/  LDL.LU R14, [R1+0xc8] ;  /* 0x0000c800010e7983 */ /* 0x004f640000300800 */
[----:B------:R-:W5:Y:S01]  /*4beb0*/  LDL.LU R15, [R1+0xcc] ;  /* 0x0000cc00010f7983 */ /* 0x000f620000300800 */
[-C--:B0-----:R-:W-:Y:S01]  /*4bec0*/  HMMA.16816.F32 R16, R16, R10.reuse, R4 ;  /* 0x0000000a1010723c */ /* 0x081fe20000001804 */
[----:B------:R-:W2:Y:S01]  /*4bed0*/  LDL.LU.64 R6, [R1+0x2d60] ;  /* 0x002d600001067983 */ /* 0x000ea20000300a00 */
[----:B------:R-:W2:Y:S11]  /*4bee0*/  LDL.LU.64 R4, [R1+0x2d58] ;  /* 0x002d580001047983 */ /* 0x000eb60000300a00 */
[----:B------:R-:W-:Y:S10]  /*4bef0*/  @!UPT UIADD3 URZ, URZ, URZ, URZ ;  /* 0x0000003f3f3ff290 */ /* 0x000ff4000fffe03f */
[----:B------:R-:W-:Y:S01]  /*4bf00*/  STL.64 [R1+0xd0], R16 ;  /* 0x0000d01001007387 */ /* 0x000fe20000100a00 */
[----:B------:R5:W-:Y:S02]  /*4bf10*/  STL.64 [R1+0xd8], R18 ;  /* 0x0000d81201007387 */ /* 0x000be40000100a00 */
[-C--:B-----5:R-:W-:Y:S01]  /*4bf20*/  HMMA.16816.F32 R16, R20, R10.reuse, R12 ;  /* 0x0000000a1410723c */ /* 0x0a0fe2000000180c */
[----:B------:R-:W5:Y:S04]  /*4bf30*/  LDL R14, [R1+0xe78] ;  /* 0x000e7800010e7983 */ /* 0x000f680000100800 */
[----:B---3--:R-:W0:Y:S11]  /*4bf40*/  LDSM.16.MT88.4 R20, [R0+0x38000] ;  /* 0x038000000014783b */ /* 0x008e360000004200 */
[----:B------:R-:W-:Y:S07]  /*4bf50*/  @!UPT UIADD3 URZ, URZ, URZ, URZ ;  /* 0x0000003f3f3ff290 */ /* 0x000fee000fffe03f */
[----:B------:R-:W-:Y:S01]  /*4bf60*/  STL.64 [R1+0xc0], R16 ;  /* 0x0000c01001007387 */ /* 0x000fe20000100a00 */
[----:B------:R0:W-:Y:S02]  /*4bf70*/  STL.64 [R1+0xc8], R18 ;  /* 0x0000c81201007387 */ /* 0x0001e40000100a00 */
[----:B0-----:R-:W-:Y:S01]  /*4bf80*/  MOV R18, R21 ;  /* 0x0000001500127202 */ /* 0x001fe20000000f00 */
[----:B------:R-:W-:Y:S01]  /*4bf90*/  IMAD.MOV.U32 R19, RZ, RZ, R20 ;  /* 0x000000ffff137224 */ /* 0x000fe200078e0014 */
[----:B------:R-:W-:Y:S01]  /*4bfa0*/  MOV R17, R22 ;  /* 0x0000001600117202 */ /* 0x000fe20000000f00 */
[----:B------:R-:W-:Y:S01]  /*4bfb0*/  IMAD.MOV.U32 R16, RZ, RZ, R23 ;  /* 0x000000ffff107224 */ /* 0x000fe200078e0017 */
[----:B--2---:R-:W-:Y:S01]  /*4bfc0*/  HMMA.16816.F32 R8, R24, R10, R4 ;  /* 0x0000000a1808723c */ /* 0x004fe20000001804 */
[----:B----4-:R-:W0:Y:S11]  /*4bfd0*/  LDSM.16.M88.4 R4, [R2+0x40380] ;  /* 0x040380000204783b */ /* 0x010e360000000200 */
[----:B------:R-:W-:Y:S11]  /*4bfe0*/  @!UPT UIADD3 URZ, URZ, URZ, URZ ;  /* 0x0000003f3f3ff290 */ /* 0x000ff6000fffe03f */
[----:B------:R-:W-:Y:S01]  /*4bff0*/  STL.64 [R1+0x2ba8], R10 ;  /* 0x002ba80a01007387 */ /* 0x000fe20000100a00 */
[----:B------:R-:W-:Y:S02]  /*4c000*/  STL.64 [R1+0x2ba0], R8 ;  /* 0x002ba00801007387 */ /* 0x000fe40000100a00 */
[----:B------:R-:W1:Y:S04]  /*4c010*/  LDSM.16.MT88.4 R8, [R0+0x38080] ;  /* 0x038080000008783b */ /* 0x000e680000004200 */
[----:B------:R-:W-:Y:S01]  /*4c020*/  STL [R1+0x2d44], R18 ;  /* 0x002d441201007387 */ /* 0x000fe20000100800 */
[----:B------:R-:W-:Y:S04]  /*4c030*/  STL [R1+0x2d40], R19 ;  /* 0x002d401301007387 */ /* 0x000fe80000100800 */
[----:B0-----:R-:W-:Y:S01]  /*4c040*/  STL [R1+0x2acc], R6 ;  /* 0x002acc0601007387 */ /* 0x001fe20000100800 */
[----:B------:R-:W-:Y:S01]  /*4c050*/  STL [R1+0x2ac8], R7 ;  /* 0x002ac80701007387 */ /* 0x000fe20000100800 */
[----:B-1----:R-:W-:-:S02]  /*4c060*/  MOV R23, R8 ;  /* 0x0000000800177202 */ /* 0x002fc40000000f00 */
[----:B------:R-:W-:Y:S01]  /*4c070*/  MOV R22, R9 ;  /* 0x0000000900167202 */ /* 0x000fe20000000f00 */
[----:B------:R-:W-:Y:S01]  /*4c080*/  IMAD.MOV.U32 R21, RZ, RZ, R10 ;  /* 0x000000ffff157224 */ /* 0x000fe200078e000a */
[----:B------:R-:W-:Y:S02]  /*4c090*/  MOV R20, R11 ;  /* 0x0000000b00147202 */ /* 0x000fe40000000f00 */
[----:B------:R-:W0:Y:S04]  /*4c0a0*/  LDSM.16.MT88.4 R8, [R0+0x38100] ;  /* 0x038100000008783b */ /* 0x000e280000004200 */
[----:B------:R-:W-:Y:S01]  /*4c0b0*/  STL.64 [R1+0x2d50], R22 ;  /* 0x002d501601007387 */ /* 0x000fe20000100a00 */
[----:B------:R-:W-:Y:S02]  /*4c0c0*/  STL.64 [R1+0x2d48], R20 ;  /* 0x002d481401007387 */ /* 0x000fe40000100a00 */
[----:B------:R-:W2:Y:S02]  /*4c0d0*/  LDL R15, [R1+0xe74] ;  /* 0x000e7400010f7983 */ /* 0x000ea40000100800 */
[----:B-----5:R-:W-:Y:S01]  /*4c0e0*/  LDSM.16.MT88.4 R20, [R14+0x38080] ;  /* 0x038080000e14783b */ /* 0x020fe20000004200 */
[----:B0-----:R-:W-:-:S03]  /*4c0f0*/  MOV R3, R8 ;  /* 0x0000000800037202 */ /* 0x001fc60000000f00 */
[----:B------:R-:W-:Y:S01]  /*4c100*/  IMAD.MOV.U32 R29, RZ, RZ, R9 ;  /* 0x000000ffff1d7224 */ /* 0x000fe200078e0009 */
[----:B------:R-:W-:Y:S02]  /*4c110*/  MOV R27, R10 ;  /* 0x0000000a001b7202 */ /* 0x000fe40000000f00 */
[----:B------:R-:W-:Y:S02]  /*4c120*/  MOV R26, R11 ;  /* 0x0000000b001a7202 */ /* 0x000fe40000000f00 */
[----:B------:R-:W0:Y:S02]  /*4c130*/  LDSM.16.MT88.4 R8, [R0+0x38180] ;  /* 0x038180000008783b */ /* 0x000e240000004200 */
[----:B0-----:R-:W-:Y:S01]  /*4c140*/  IMAD.MOV.U32 R25, RZ, RZ, R8 ;  /* 0x000000ffff197224 */ /* 0x001fe200078e0008 */
[----:B------:R-:W-:Y:S02]  /*4c150*/  MOV R24, R9 ;  /* 0x0000000900187202 */ /* 0x000fe40000000f00 */
[----:B------:R-:W-:Y:S01]  /*4c160*/  MOV R7, R10 ;  /* 0x0000000a00077202 */ /* 0x000fe20000000f00 */
[----:B------:R-:W-:-:S02]  /*4c170*/  IMAD.MOV.U32 R6, RZ, RZ, R11 ;  /* 0x000000ffff067224 */ /* 0x000fc400078e000b */
[----:B------:R-:W0:Y:S02]  /*4c180*/  LDSM.16.MT88.4 R8, [R14+0x38000] ;  /* 0x038000000e08783b */ /* 0x000e240000004200 */
[----:B0-----:R-:W-:Y:S02]  /*4c190*/  MOV R18, R8 ;  /* 0x0000000800127202 */ /* 0x001fe40000000f00 */
[----:B------:R-:W-:Y:S01]  /*4c1a0*/  MOV R19, R9 ;  /* 0x0000000900137202 */ /* 0x000fe20000000f00 */
[----:B------:R-:W-:Y:S02]  /*4c1b0*/  MOV R8, R23 ;  /* 0x0000001700087202 */ /* 0x000fe40000000f00 */
[----:B------:R-:W-:Y:S01]  /*4c1c0*/  IMAD.MOV.U32 R0, RZ, RZ, R10 ;  /* 0x000000ffff007224 */ /* 0x000fe200078e000a */
[----:B------:R-:W-:Y:S02]  /*4c1d0*/  MOV R9, R22 ;  /* 0x0000001600097202 */ /* 0x000fe40000000f00 */
[----:B------:R-:W-:Y:S01]  /*4c1e0*/  MOV R2, R11 ;  /* 0x0000000b00027202 */ /* 0x000fe20000000f00 */
[----:B------:R-:W-:Y:S01]  /*4c1f0*/  IMAD.MOV.U32 R10, RZ, RZ, R21 ;  /* 0x000000ffff0a7224 */ /* 0x000fe200078e0015 */
[----:B------:R-:W-:Y:S01]  /*4c200*/  MOV R11, R20 ;  /* 0x00000014000b7202 */ /* 0x000fe20000000f00 */
[----:B------:R-:W-:Y:S01]  /*4c210*/  STL [R1+0x2cac], R8 ;  /* 0x002cac0801007387 */ /* 0x000fe20000100800 */
[----:B------:R-:W-:Y:S02]  /*4c220*/  STL [R1+0x2ca8], R9 ;  /* 0x002ca80901007387 */ /* 0x000fe40000100800 */
[----:B------:R-:W-:Y:S01]  /*4c230*/  STL [R1+0x2ca4], R10 ;  /* 0x002ca40a01007387 */ /* 0x000fe20000100800 */
[----:B------:R-:W-:Y:S04]  /*4c240*/  LDSM.16.MT88.4 R20, [R14+0x38180] ;  /* 0x038180000e14783b */ /* 0x000fe80000004200 */
[----:B------:R-:W-:Y:S02]  /*4c250*/  STL [R1+0x2ca0], R11 ;  /* 0x002ca00b01007387 */ /* 0x000fe40000100800 */
[----:B------:R-:W0:Y:S02]  /*4c260*/  LDSM.16.MT88.4 R8, [R14+0x38100] ;  /* 0x038100000e08783b */ /* 0x000e240000004200 */
[----:B0-----:R-:W-:Y:S02]  /*4c270*/  STL.64 [R1+0x50], R8 ;  /* 0x0000500801007387 */ /* 0x001fe40000100a00 */
[----:B------:R0:W-:Y:S02]  /*4c280*/  STL.64 [R1+0x58], R10 ;  /* 0x0000580a01007387 */ /* 0x0001e40000100a00 */
[----:B0-----:R-:W-:Y:S01]  /*4c290*/  IMAD.MOV.U32 R11, RZ, RZ, R23 ;  /* 0x000000ffff0b7224 */ /* 0x001fe200078e0017 */
[----:B------:R-:W-:-:S02]  /*4c2a0*/  MOV R10, R22 ;  /* 0x00000016000a7202 */ /* 0x000fc40000000f00 */
[----:B------:R-:W-:Y:S01]  /*4c2b0*/  MOV R9, R21 ;  /* 0x0000001500097202 */ /* 0x000fe20000000f00 */
[----:B------:R-:W-:Y:S01]  /*4c2c0*/  IMAD.MOV.U32 R8, RZ, RZ, R20 ;  /* 0x000000ffff087224 */ /* 0x000fe200078e0014 */
[----:B------:R-:W-:Y:S01]  /*4c2d0*/  STL [R1+0x2cbc], R11 ;  /* 0x002cbc0b01007387 */ /* 0x000fe20000100800 */
[----:B------:R-:W-:Y:S02]  /*4c2e0*/  STL [R1+0x2cb8], R10 ;  /* 0x002cb80a01007387 */ /* 0x000fe40000100800 */
[----:B------:R-:W-:Y:S02]  /*4c2f0*/  STL [R1+0x2cb4], R9 ;  /* 0x002cb40901007387 */ /* 0x000fe40000100800 */
[----:B------:R-:W-:Y:S02]  /*4c300*/  STL [R1+0x2cb0], R8 ;  /* 0x002cb00801007387 */ /* 0x000fe40000100800 */
[----:B--2---:R-:W0:Y:S04]  /*4c310*/  LDSM.16.MT88.4 R8, [R15+0x38000] ;  /* 0x038000000f08783b */ /* 0x004e280000004200 */
[----:B------:R-:W1:Y:S04]  /*4c320*/  LDSM.16.MT88.4 R20, [R15+0x38080] ;  /* 0x038080000f14783b */ /* 0x000e680000004200 */
[----:B0-----:R1:W-:Y:S01]  /*4c330*/  STL.64 [R1+0x30], R8 ;  /* 0x0000300801007387 */ /* 0x0013e20000100a00 */
[----:B------:R0:W-:Y:S01]  /*4c340*/  STL.64 [R1+0x38], R10 ;  /* 0x0000380a01007387 */ /* 0x0001e20000100a00 */
[----:B-1----:R-:W-:Y:S01]  /*4c350*/  MOV R8, R23 ;  /* 0x0000001700087202 */ /* 0x002fe20000000f00 */
[----:B------:R-:W-:Y:S01]  /*4c360*/  IMAD.MOV.U32 R9, RZ, RZ, R22 ;  /* 0x000000ffff097224 */ /* 0x000fe200078e0016 */
[----:B0-----:R-:W-:-:S02]  /*4c370*/  MOV R10, R21 ;  /* 0x00000015000a7202 */ /* 0x001fc40000000f00 */
[----:B------:R-:W-:Y:S01]  /*4c380*/  MOV R11, R20 ;  /* 0x00000014000b7202 */ /* 0x000fe20000000f00 */
[----:B------:R-:W2:Y:S01]  /*4c390*/  LDL.LU.64 R22, [R1+0x2d50] ;  /* 0x002d500001167983 */ /* 0x000ea20000300a00 */
[----:B------:R-:W3:Y:S02]  /*4c3a0*/  LDL.LU.64 R20, [R1+0x2d48] ;  /* 0x002d480001147983 */ /* 0x000ee40000300a00 */
[----:B------:R-:W-:Y:S02]  /*4c3b0*/  STL [R1+0x2ccc], R8 ;  /* 0x002ccc0801007387 */ /* 0x000fe40000100800 */
[----:B------:R-:W-:Y:S01]  /*4c3c0*/  STL [R1+0x2cc8], R9 ;  /* 0x002cc80901007387 */ /* 0x000fe20000100800 */
[----:B------:R-:W-:Y:S01]  /*4c3d0*/  STL [R1+0x2cc4], R10 ;  /* 0x002cc40a01007387 */ /* 0x000fe20000100800 */
[----:B------:R-:W-:Y:S02]  /*4c3e0*/  STL [R1+0x2cc0], R11 ;  /* 0x002cc00b01007387 */ /* 0x000fe40000100800 */
[----:B------:R-:W0:Y:S02]  /*4c3f0*/  LDSM.16.MT88.4 R8, [R15+0x38100] ;  /* 0x038100000f08783b */ /* 0x000e240000004200 */
[----:B------:R-:W1:Y:S04]  /*4c400*/  LDSM.16.MT88.4 R12, [R15+0x38180] ;  /* 0x038180000f0c783b */ /* 0x000e680000004200 */
[----:B0-----:R1:W-:Y:S01]  /*4c410*/  STL.64 [R1+0x10], R8 ;  /* 0x0000100801007387 */ /* 0x0013e20000100a00 */
[----:B------:R0:W-:Y:S01]  /*4c420*/  STL.64 [R1+0x18], R10 ;  /* 0x0000180a01007387 */ /* 0x0001e20000100a00 */
[----:B-1----:R-:W-:Y:S01]  /*4c430*/  MOV R8, R12 ;  /* 0x0000000c00087202 */ /* 0x002fe20000000f00 */
[----:B------:R-:W-:Y:S01]  /*4c440*/  IMAD.MOV.U32 R9, RZ, RZ, R13 ;  /* 0x000000ffff097224 */ /* 0x000fe200078e000d */
[----:B0-----:R-:W-:-:S02]  /*4c450*/  MOV R10, R14 ;  /* 0x0000000e000a7202 */ /* 0x001fc40000000f00 */
[----:B------:R-:W-:Y:S02]  /*4c460*/  MOV R11, R15 ;  /* 0x0000000f000b7202 */ /* 0x000fe40000000f00 */
[----:B------:R-:W0:Y:S04]  /*4c470*/  LDSM.16.MT88.4 R12, [R28+0x38000] ;  /* 0x038000001c0c783b */ /* 0x000e280000004200 */
[----:B------:R1:W-:Y:S01]  /*4c480*/  STL.64 [R1+0x2cd8], R10 ;  /* 0x002cd80a01007387 */ /* 0x0003e20000100a00 */
[----:B------:R4:W-:Y:S02]  /*4c490*/  STL.64 [R1+0x2cd0], R8 ;  /* 0x002cd00801007387 */ /* 0x0009e40000100a00 */
[----:B-1----:R-:W-:Y:S01]  /*4c4a0*/  IMAD.MOV.U32 R10, RZ, RZ, R27 ;  /* 0x000000ffff0a7224 */ /* 0x002fe200078e001b */
[----:B------:R-:W-:-:S02]  /*4c4b0*/  MOV R11, R26 ;  /* 0x0000001a000b7202 */ /* 0x000fc40000000f00 */
[----:B----4-:R-:W-:Y:S02]  /*4c4c0*/  MOV R8, R3 ;  /* 0x0000000300087202 */ /* 0x010fe40000000f00 */
[----:B------:R-:W-:Y:S01]  /*4c4d0*/  MOV R9, R29 ;  /* 0x0000001d00097202 */ /* 0x000fe20000000f00 */
[----:B0-----:R0:W-:Y:S01]  /*4c4e0*/  STL.64 [R1+0x2bc8], R14 ;  /* 0x002bc80e01007387 */ /* 0x0011e20000100a00 */
[----:B------:R1:W-:Y:S01]  /*4c4f0*/  STL.64 [R1+0x2bc0], R12 ;  /* 0x002bc00c01007387 */ /* 0x0003e20000100a00 */
[----:B0-----:R-:W-:Y:S01]  /*4c500*/  MOV R14, R0 ;  /* 0x00000000000e7202 */ /* 0x001fe20000000f00 */
[----:B-1----:R-:W-:Y:S02]  /*4c510*/  IMAD.MOV.U32 R12, RZ, RZ, R18 ;  /* 0x000000ffff0c7224 */ /* 0x002fe400078e0012 */
[----:B------:R-:W-:Y:S01]  /*4c520*/  IMAD.MOV.U32 R15, RZ, RZ, R2 ;  /* 0x000000ffff0f7224 */ /* 0x000fe200078e0002 */
[----:B------:R-:W4:Y:S01]  /*4c530*/  LDL.LU R18, [R1+0x2d44] ;  /* 0x002d440001127983 */ /* 0x000f220000300800 */
[----:B------:R-:W-:-:S02]  /*4c540*/  MOV R13, R19 ;  /* 0x00000013000d7202 */ /* 0x000fc40000000f00 */
[----:B------:R-:W5:Y:S02]  /*4c550*/  LDL.LU R19, [R1+0x2d40] ;  /* 0x002d400001137983 */ /* 0x000f640000300800 */
[----:B------:R-:W4:Y:S01]  /*4c560*/  LDL.LU R0, [R1+0x2d3c] ;  /* 0x002d3c0001007983 */ /* 0x000f220000300800 */
[----:B------:R-:W4:Y:S01]  /*4c570*/  LDL.LU R2, [R1+0x2d38] ;  /* 0x002d380001027983 */ /* 0x000f220000300800 */
[----:B------:R-:W-:Y:S02]  /*4c580*/  STL.64 [R1+0x2ce8], R14 ;  /* 0x002ce80e01007387 */ /* 0x000fe40000100a00 */
[----:B------:R0:W-:Y:S02]  /*4c590*/  STL.64 [R1+0x2ce0], R12 ;  /* 0x002ce00c01007387 */ /* 0x0001e40000100a00 */
[----:B------:R-:W4:Y:S01]  /*4c5a0*/  LDL.LU R3, [R1+0x2d34] ;  /* 0x002d340001037983 */ /* 0x000f220000300800 */
[----:B------:R-:W4:Y:S01]  /*4c5b0*/  LDL.LU R29, [R1+0x2d30] ;  /* 0x002d3000011d7983 */ /* 0x000f220000300800 */
[----:B------:R-:W-:Y:S02]  /*4c5c0*/  STL.64 [R1+0x2cf8], R10 ;  /* 0x002cf80a01007387 */ /* 0x000fe40000100a00 */
[----:B------:R2:W-:Y:S01]  /*4c5d0*/  STL.64 [R1+0x2cf0], R8 ;  /* 0x002cf00801007387 */ /* 0x0005e20000100a00 */
[----:B0-----:R-:W4:Y:S01]  /*4c5e0*/  LDL.LU R12, [R1+0x180] ;  /* 0x00018000010c7983 */ /* 0x001f220000300800 */
[----:B------:R-:W4:Y:S02]  /*4c5f0*/  LDL.LU R13, [R1+0x184] ;  /* 0x00018400010d7983 */ /* 0x000f240000300800 */
[----:B------:R-:W4:Y:S02]  /*4c600*/  LDL.LU R14, [R1+0x188] ;  /* 0x00018800010e7983 */ /* 0x000f240000300800 */
[----:B------:R-:W4:Y:S01]  /*4c610*/  LDL.LU R15, [R1+0x18c] ;  /* 0x00018c00010f7983 */ /* 0x000f220000300800 */
[----:B--2---:R-:W-:-:S02]  /*4c620*/  MOV R8, R23 ;  /* 0x0000001700087202 */ /* 0x004fc40000000f00 */
[----:B---3--:R-:W-:Y:S02]  /*4c630*/  MOV R10, R21 ;  /* 0x00000015000a7202 */ /* 0x008fe40000000f00 */
[----:B------:R-:W-:Y:S01]  /*4c640*/  MOV R11, R20 ;  /* 0x00000014000b7202 */ /* 0x000fe20000000f00 */
[----:B------:R-:W-:Y:S02]  /*4c650*/  IMAD.MOV.U32 R9, RZ, RZ, R22 ;  /* 0x000000ffff097224 */ /* 0x000fe400078e0016 */
[----:B------:R-:W-:Y:S04]  /*4c660*/  LDSM.16.MT88.4 R20, [R28+0x38100] ;  /* 0x038100001c14783b */ /* 0x000fe80000004200 */
[----:B----4-:R-:W-:Y:S01]  /*4c670*/  STL.64 [R1+0x2d08], R14 ;  /* 0x002d080e01007387 */ /* 0x010fe20000100a00 */
[----:B------:R0:W-:Y:S02]  /*4c680*/  STL.64 [R1+0x2d00], R12 ;  /* 0x002d000c01007387 */ /* 0x0001e40000100a00 */
[----:B------:R-:W-:Y:S02]  /*4c690*/  STL.64 [R1+0x2d18], R10 ;  /* 0x002d180a01007387 */ /* 0x000fe40000100a00 */
[----:B------:R5:W-:Y:S01]  /*4c6a0*/  STL.64 [R1+0x2d10], R8 ;  /* 0x002d100801007387 */ /* 0x000be20000100a00 */
[----:B0-----:R-:W2:Y:S01]  /*4c6b0*/  LDL.LU R12, [R1+0x190] ;  /* 0x00019000010c7983 */ /* 0x001ea20000300800 */
[----:B------:R-:W2:Y:S02]  /*4c6c0*/  LDL.LU R13, [R1+0x194] ;  /* 0x00019400010d7983 */ /* 0x000ea40000300800 */
[----:B------:R-:W3:Y:S02]  /*4c6d0*/  LDL.LU R14, [R1+0x198] ;  /* 0x00019800010e7983 */ /* 0x000ee40000300800 */
[----:B------:R-:W3:Y:S02]  /*4c6e0*/  LDL.LU R15, [R1+0x19c] ;  /* 0x00019c00010f7983 */ /* 0x000ee40000300800 */
[----:B-----5:R-:W-:Y:S01]  /*4c6f0*/  IMAD.MOV.U32 R8, RZ, RZ, R19 ;  /* 0x000000ffff087224 */ /* 0x020fe200078e0013 */
[----:B------:R-:W-:-:S02]  /*4c700*/  MOV R9, R18 ;  /* 0x0000001200097202 */ /* 0x000fc40000000f00 */
[----:B------:R-:W-:Y:S01]  /*4c710*/  MOV R10, R17 ;  /* 0x00000011000a7202 */ /* 0x000fe20000000f00 */
[----:B------:R-:W-:Y:S02]  /*4c720*/  IMAD.MOV.U32 R11, RZ, RZ, R16 ;  /* 0x000000ffff0b7224 */ /* 0x000fe400078e0010 */
[----:B------:R-:W0:Y:S04]  /*4c730*/  LDSM.16.MT88.4 R16, [R28+0x38080] ;  /* 0x038080001c10783b */ /* 0x000e280000004200 */
        /* <DEDUP_REMOVED lines=17> */
[----:B0-----:R0:W-:Y:S01]  /*4c850*/  STL.64 [R1+0x2be8], R26 ;  /* 0x002be81a01007387 */ /* 0x0011e20000100a00 */
[----:B------:R1:W-:Y:S02]  /*4c860*/  STL.64 [R1+0x2be0], R24 ;  /* 0x002be01801007387 */ /* 0x0003e40000100a00 */
[----:B------:R-:W-:Y:S01]  /*4c870*/  STL [R1+0x2b74], R28 ;  /* 0x002b741c01007387 */ /* 0x000fe20000100800 */
[----:B0-----:R-:W-:-:S02]  /*4c880*/  MOV R26, R2 ;  /* 0x00000002001a7202 */ /* 0x001fc40000000f00 */
[----:B------:R-:W-:Y:S02]  /*4c890*/  MOV R27, R0 ;  /* 0x00000000001b7202 */ /* 0x000fe40000000f00 */
[----:B-1----:R-:W-:Y:S01]  /*4c8a0*/  MOV R24, R29 ;  /* 0x0000001d00187202 */ /* 0x002fe20000000f00 */
[----:B------:R-:W-:Y:S01]  /*4c8b0*/  IMAD.MOV.U32 R25, RZ, RZ, R3 ;  /* 0x000000ffff197224 */ /* 0x000fe200078e0003 */
[-C--:B--2---:R-:W-:Y:S01]  /*4c8c0*/  HMMA.16816.F32 R8, R8, R4.reuse, R12 ;  /* 0x000000040808723c */ /* 0x084fe2000000180c */
[----:B------:R-:W2:Y:S01]  /*4c8d0*/  LDL.LU.64 R14, [R1+0x2d28] ;  /* 0x002d2800010e7983 */ /* 0x000ea20000300a00 */
[----:B------:R-:W2:Y:S11]  /*4c8e0*/  LDL.LU.64 R12, [R1+0x2d20] ;  /* 0x002d2000010c7983 */ /* 0x000eb60000300a00 */
[----:B------:R-:W-:Y:S11]  /*4c8f0*/  @!UPT UIADD3 URZ, URZ, URZ, URZ ;  /* 0x0000003f3f3ff290 */ /* 0x000ff6000fffe03f */
        /* <DEDUP_REMOVED lines=9> */
[----:B------:R-:W-:Y:S02]  /*4c990*/  STL [R1+0x2ad0], R29 ;  /* 0x002ad01d01007387 */ /* 0x000fe40000100800 */
[----:B------:R-:W-:Y:S01]  /*4c9a0*/  IMAD.MOV.U32 R22, RZ, RZ, R7 ;  /* 0x000000ffff167224 */ /* 0x000fe200078e0007 */
[----:B------:R-:W-:Y:S01]  /*4c9b0*/  MOV R23, R6 ;  /* 0x0000000600177202 */ /* 0x000fe20000000f00 */
        /* <DEDUP_REMOVED lines=10> */
[----:B------:R0:W-:Y:S01]  /*4ca60*/  STL [R1+0x2ae0], R6 ;  /* 0x002ae00601007387 */ /* 0x0001e20000100800 */
[-C--:B------:R-:W-:Y:S08]  /*4ca70*/  HMMA.16816.F32 R20, R20, R4.reuse, R24 ;  /* 0x000000041414723c */ /* 0x080ff00000001818 */
[----:B--2---:R-:W-:Y:S01]  /*4ca80*/  HMMA.16816.F32 R8, R8, R4, R12 ;  /* 0x000000040808723c */ /* 0x004fe2000000180c */
[----:B------:R-:W3:Y:S01]  /*4ca90*/  LDL.LU.64 R14, [R1+0x2ce8] ;  /* 0x002ce800010e7983 */ /* 0x000ee20000300a00 */
[----:B------:R-:W3:Y:S11]  /*4caa0*/  LDL.LU.64 R12, [R1+0x2ce0] ;  /* 0x002ce000010c7983 */ /* 0x000ef60000300a00 */
[----:B------:R-:W-:Y:S03]  /*4cab0*/  @!UPT UIADD3 URZ, URZ, URZ, URZ ;  /* 0x0000003f3f3ff290 */ /* 0x000fe6000fffe03f */
[----:B0-----:R-:W-:Y:S02]  /*4cac0*/  MOV R6, R23 ;  /* 0x0000001700067202 */ /* 0x001fe40000000f00 */
[----:B------:R-:W-:-:S06]  /*4cad0*/  MOV R7, R22 ;  /* 0x0000001600077202 */ /* 0x000fcc0000000f00 */
[----:B------:R-:W-:Y:S01]  /*4cae0*/  IMAD.MOV.U32 R29, RZ, RZ, R11 ;  /* 0x000000ffff1d7224 */ /* 0x000fe200078e000b */
[----:B------:R-:W-:Y:S02]  /*4caf0*/  MOV R3, R10 ;  /* 0x0000000a00037202 */ /* 0x000fe40000000f00 */
[----:B------:R-:W-:Y:S01]  /*4cb00*/  MOV R2, R9 ;  /* 0x0000000900027202 */ /* 0x000fe20000000f00 */
[----:B------:R-:W-:Y:S01]  /*4cb10*/  IMAD.MOV.U32 R0, RZ, RZ, R8 ;  /* 0x000000ffff007224 */ /* 0x000fe200078e0008 */
[----:B------:R-:W2:Y:S01]  /*4cb20*/  LDL.LU.64 R10, [R1+0x2cd8] ;  /* 0x002cd800010a7983 */ /* 0x000ea20000300a00 */
[----:B------:R-:W4:Y:S02]  /*4cb30*/  LDL.LU.64 R8, [R1+0x2cd0] ;  /* 0x002cd00001087983 */ /* 0x000f240000300a00 */
[----:B------:R0:W-:Y:S02]  /*4cb40*/  STL [R1+0x2af4], R29 ;  /* 0x002af41d01007387 */ /* 0x0001e40000100800 */
[----:B------:R-:W-:Y:S01]  /*4cb50*/  STL [R1+0x2af0], R3 ;  /* 0x002af00301007387 */ /* 0x000fe20000100800 */
[----:B------:R1:W-:Y:S01]  /*4cb60*/  STL [R1+0x2aec], R2 ;  /* 0x002aec0201007387 */ /* 0x0003e20000100800 */
[----:B------:R5:W-:Y:S02]  /*4cb70*/  STL [R1+0x2ae8], R0 ;  /* 0x002ae80001007387 */ /* 0x000be40000100800 */
[----:B------:R0:W-:Y:S02]  /*4cb80*/  STL.64 [R1+0x170], R20 ;  /* 0x0001701401007387 */ /* 0x0001e40000100a00 */
[----:B------:R-:W-:Y:S01]  /*4cb90*/  STL [R1+0x2afc], R6 ;  /* 0x002afc0601007387 */ /* 0x000fe20000100800 */
[----:B------:R-:W-:Y:S01]  /*4cba0*/  STL [R1+0x2af8], R7 ;  /* 0x002af80701007387 */ /* 0x000fe20000100800 */
[----:B---3--:R-:W-:Y:S03]  /*4cbb0*/  HMMA.16816.F32 R12, R12, R4, R16 ;  /* 0x000000040c0c723c */ /* 0x008fe60000001810 */
[----:B------:R-:W3:Y:S01]  /*4cbc0*/  LDL.LU R16, [R1+0xe0] ;  /* 0x0000e00001107983 */ /* 0x000ee20000300800 */
[----:B------:R-:W3:Y:S02]  /*4cbd0*/  LDL.LU R17, [R1+0xe4] ;  /* 0x0000e40001117983 */ /* 0x000ee40000300800 */
[----:B------:R-:W3:Y:S02]  /*4cbe0*/  LDL.LU R18, [R1+0xe8] ;  /* 0x0000e80001127983 */ /* 0x000ee40000300800 */
[----:B------:R-:W3:Y:S11]  /*4cbf0*/  LDL.LU R19, [R1+0xec] ;  /* 0x0000ec0001137983 */ /* 0x000ef60000300800 */
[----:B------:R-:W-:Y:S05]  /*4cc00*/  @!UPT UIADD3 URZ, URZ, URZ, URZ ;  /* 0x0000003f3f3ff290 */ /* 0x000fea000fffe03f */
[----:B0-----:R-:W-:Y:S01]  /*4cc10*/  IMAD.MOV.U32 R29, RZ, RZ, R12 ;  /* 0x000000ffff1d7224 */ /* 0x001fe200078e000c */
[----:B-1----:R-:W-:Y:S01]  /*4cc20*/  MOV R2, R14 ;  /* 0x0000000e00027202 */ /* 0x002fe20000000f00 */
[----:B-----5:R-:W-:Y:S01]  /*4cc30*/  IMAD.MOV.U32 R0, RZ, RZ, R15 ;  /* 0x000000ffff007224 */ /* 0x020fe200078e000f */
[----:B------:R-:W-:Y:S02]  /*4cc40*/  MOV R3, R13 ;  /* 0x0000000d00037202 */ /* 0x000fe40000000f00 */
[----:B----4-:R-:W-:Y:S01]  /*4cc50*/  MOV R12, R8 ;  /* 0x00000008000c7202 */ /* 0x010fe20000000f00 */
[----:B--2---:R-:W-:Y:S01]  /*4cc60*/  IMAD.MOV.U32 R14, RZ, RZ, R10 ;  /* 0x000000ffff0e7224 */ /* 0x004fe200078e000a */
[----:B------:R-:W-:Y:S02]  /*4cc70*/  MOV R15, R11 ;  /* 0x0000000b000f7202 */ /* 0x000fe40000000f00 */
[----:B------:R-:W-:Y:S01]  /*4cc80*/  MOV R13, R9 ;  /* 0x00000009000d7202 */ /* 0x000fe20000000f00 */
[----:B---3--:R-:W-:Y:S01]  /*4cc90*/  STL.64 [R1+0x2bf8], R18 ;  /* 0x002bf81201007387 */ /* 0x008fe20000100a00 */
[----:B------:R-:W-:Y:S02]  /*4cca0*/  STL.64 [R1+0x2bf0], R16 ;  /* 0x002bf01001007387 */ /* 0x000fe40000100a00 */
[----:B------:R-:W2:Y:S02]  /*4ccb0*/  LDL.LU R8, [R1+0x2ccc] ;  /* 0x002ccc0001087983 */ /* 0x000ea40000300800 */
[----:B------:R-:W3:Y:S01]  /*4ccc0*/  LDL.LU R9, [R1+0x2cc8] ;  /* 0x002cc80001097983 */ /* 0x000ee20000300800 */
[----:B------:R-:W4:Y:S01]  /*4ccd0*/  LDL.LU R10, [R1+0x2cc4] ;  /* 0x002cc400010a7983 */ /* 0x000f220000300800 */
[----:B------:R-:W5:Y:S02]  /*4cce0*/  LDL.LU R11, [R1+0x2cc0] ;  /* 0x002cc000010b7983 */ /* 0x000f640000300800 */
[----:B------:R-:W-:Y:S02]  /*4ccf0*/  STL.64 [R1+0x2c08], R14 ;  /* 0x002c080e01007387 */ /* 0x000fe40000100a00 */
[----:B------:R5:W-:Y:S01]  /*4cd00*/  STL.64 [R1+0x2c00], R12 ;  /* 0x002c000c01007387 */ /* 0x000be20000100a00 */
[----:B------:R-:W2:Y:S01]  /*4cd10*/  LDL.LU R20, [R1+0xf0] ;  /* 0x0000f00001147983 */ /* 0x000ea20000300800 */
[----:B------:R-:W2:Y:S02]  /*4cd20*/  LDL.LU R21, [R1+0xf4] ;  /* 0x0000f40001157983 */ /* 0x000ea40000300800 */
[----:B------:R-:W2:Y:S02]  /*4cd30*/  LDL.LU R22, [R1+0xf8] ;  /* 0x0000f80001167983 */ /* 0x000ea40000300800 */
[----:B------:R-:W2:Y:S02]  /*4cd40*/  LDL.LU R23, [R1+0xfc] ;  /* 0x0000fc0001177983 */ /* 0x000ea40000300800 */
[----:B--2---:R-:W-:Y:S01]  /*4cd50*/  STL.64 [R1+0x2c18], R22 ;  /* 0x002c181601007387 */ /* 0x004fe20000100a00 */
[----:B------:R0:W-:Y:S02]  /*4cd60*/  STL.64 [R1+0x2c10], R20 ;  /* 0x002c101401007387 */ /* 0x0001e40000100a00 */
[----:B------:R-:W2:Y:S02]  /*4cd70*/  LDL.LU R24, [R1+0x10] ;  /* 0x0000100001187983 */ /* 0x000ea40000300800 */
[----:B------:R-:W2:Y:S01]  /*4cd80*/  LDL.LU R25, [R1+0x14] ;  /* 0x0000140001197983 */ /* 0x000ea20000300800 */
[----:B------:R-:W2:Y:S01]  /*4cd90*/  LDL.LU R26, [R1+0x18] ;  /* 0x00001800011a7983 */ /* 0x000ea20000300800 */
[----:B------:R-:W2:Y:S01]  /*4cda0*/  LDL.LU R27, [R1+0x1c] ;  /* 0x00001c00011b7983 */ /* 0x000ea20000300800 */
[----:B-----5:R-:W-:-:S02]  /*4cdb0*/  MOV R12, R11 ;  /* 0x0000000b000c7202 */ /* 0x020fc40000000f00 */
[----:B---3--:R-:W-:Y:S02]  /*4cdc0*/  MOV R14, R9 ;  /* 0x00000009000e7202 */ /* 0x008fe40000000f00 */
[----:B------:R-:W-:Y:S01]  /*4cdd0*/  MOV R15, R8 ;  /* 0x00000008000f7202 */ /* 0x000fe20000000f00 */
[----:B----4-:R-:W-:Y:S01]  /*4cde0*/  IMAD.MOV.U32 R13, RZ, RZ, R10 ;  /* 0x000000ffff0d7224 */ /* 0x010fe200078e000a */
[----:B--2---:R-:W-:Y:S01]  /*4cdf0*/  STL.64 [R1+0x2c28], R26 ;  /* 0x002c281a01007387 */ /* 0x004fe20000100a00 */
[----:B------:R1:W-:Y:S02]  /*4ce00*/  STL.64 [R1+0x2c20], R24 ;  /* 0x002c201801007387 */ /* 0x0003e40000100a00 */
[----:B------:R-:W2:Y:S02]  /*4ce10*/  LDL.LU R11, [R1+0x2cbc] ;  /* 0x002cbc00010b7983 */ /* 0x000ea40000300800 */
[----:B------:R-:W3:Y:S01]  /*4ce20*/  LDL.LU R10, [R1+0x2cb8] ;  /* 0x002cb800010a7983 */ /* 0x000ee20000300800 */
[----:B------:R-:W4:Y:S01]  /*4ce30*/  LDL.LU R9, [R1+0x2cb4] ;  /* 0x002cb40001097983 */ /* 0x000f220000300800 */
[----:B------:R-:W5:Y:S02]  /*4ce40*/  LDL.LU R8, [R1+0x2cb0] ;  /* 0x002cb00001087983 */ /* 0x000f640000300800 */
[----:B------:R-:W-:Y:S02]  /*4ce50*/  STL.64 [R1+0x2c38], R14 ;  /* 0x002c380e01007387 */ /* 0x000fe40000100a00 */
[----:B------:R-:W-:Y:S01]  /*4ce60*/  STL.64 [R1+0x2c30], R12 ;  /* 0x002c300c01007387 */ /* 0x000fe20000100a00 */
[----:B0-----:R-:W2:Y:S01]  /*4ce70*/  LDL.LU R20, [R1+0x110] ;  /* 0x0001100001147983 */ /* 0x001ea20000300800 */
[----:B------:R-:W2:Y:S02]  /*4ce80*/  LDL.LU R21, [R1+0x114] ;  /* 0x0001140001157983 */ /* 0x000ea40000300800 */
[----:B------:R-:W2:Y:S02]  /*4ce90*/  LDL.LU R22, [R1+0x118] ;  /* 0x0001180001167983 */ /* 0x000ea40000300800 */
[----:B------:R-:W2:Y:S02]  /*4cea0*/  LDL.LU R23, [R1+0x11c] ;  /* 0x00011c0001177983 */ /* 0x000ea40000300800 */
[----:B--2---:R3:W-:Y:S01]  /*4ceb0*/  STL.64 [R1+0x2c48], R22 ;  /* 0x002c481601007387 */ /* 0x0047e20000100a00 */
[----:B------:R5:W-:Y:S02]  /*4cec0*/  STL.64 [R1+0x2c40], R20 ;  /* 0x002c401401007387 */ /* 0x000be40000100a00 */
[----:B-1----:R-:W2:Y:S02]  /*4ced0*/  LDL.LU R24, [R1+0x30] ;  /* 0x0000300001187983 */ /* 0x002ea40000300800 */
[----:B------:R-:W2:Y:S01]  /*4cee0*/  LDL.LU R25, [R1+0x34] ;  /* 0x0000340001197983 */ /* 0x000ea20000300800 */
[----:B------:R-:W2:Y:S01]  /*4cef0*/  LDL.LU R26, [R1+0x38] ;  /* 0x00003800011a7983 */ /* 0x000ea20000300800 */
[----:B------:R-:W2:Y:S01]  /*4cf00*/  LDL.LU R27, [R1+0x3c] ;  /* 0x00003c00011b7983 */ /* 0x000ea20000300800 */
[----:B---3--:R-:W-:Y:S01]  /*4cf10*/  MOV R22, R10 ;  /* 0x0000000a00167202 */ /* 0x008fe20000000f00 */
[----:B-----5:R-:W-:-:S02]  /*4cf20*/  IMAD.MOV.U32 R20, RZ, RZ, R8 ;  /* 0x000000ffff147224 */ /* 0x020fc400078e0008 */
[----:B------:R-:W-:Y:S01]  /*4cf30*/  IMAD.MOV.U32 R23, RZ, RZ, R11 ;  /* 0x000000ffff177224 */ /* 0x000fe200078e000b */
[----:B----4-:R-:W-:Y:S01]  /*4cf40*/  MOV R21, R9 ;  /* 0x0000000900157202 */ /* 0x010fe20000000f00 */
[----:B--2---:R-:W-:Y:S01]  /*4cf50*/  STL.64 [R1+0x2c58], R26 ;  /* 0x002c581a01007387 */ /* 0x004fe20000100a00 */
[----:B------:R-:W-:Y:S02]  /*4cf60*/  STL.64 [R1+0x2c50], R24 ;  /* 0x002c501801007387 */ /* 0x000fe40000100a00 */
[----:B------:R-:W2:Y:S02]  /*4cf70*/  LDL.LU R8, [R1+0x2cac] ;  /* 0x002cac0001087983 */ /* 0x000ea40000300800 */
[----:B------:R-:W3:Y:S01]  /*4cf80*/  LDL.LU R9, [R1+0x2ca8] ;  /* 0x002ca80001097983 */ /* 0x000ee20000300800 */
[----:B------:R-:W4:Y:S01]  /*4cf90*/  LDL.LU R10, [R1+0x2ca4] ;  /* 0x002ca400010a7983 */ /* 0x000f220000300800 */
[----:B------:R-:W5:Y:S02]  /*4cfa0*/  LDL.LU R11, [R1+0x2ca0] ;  /* 0x002ca000010b7983 */ /* 0x000f640000300800 */
[----:B------:R-:W-:Y:S02]  /*4cfb0*/  STL.64 [R1+0x2c68], R22 ;  /* 0x002c681601007387 */ /* 0x000fe40000100a00 */
[----:B------:R0:W-:Y:S02]  /*4cfc0*/  STL.64 [R1+0x2c60], R20 ;  /* 0x002c601401007387 */ /* 0x0001e40000100a00 */
[----:B0-----:R-:W2:Y:S01]  /*4cfd0*/  LDL.LU R20, [R1+0x50] ;  /* 0x0000500001147983 */ /* 0x001ea20000300800 */
[----:B------:R-:W2:Y:S02]  /*4cfe0*/  LDL.LU R21, [R1+0x54] ;  /* 0x0000540001157983 */ /* 0x000ea40000300800 */
[----:B------:R-:W2:Y:S02]  /*4cff0*/  LDL.LU R22, [R1+0x58] ;  /* 0x0000580001167983 */ /* 0x000ea40000300800 */
[----:B------:R-:W2:Y:S02]  /*4d000*/  LDL.LU R23, [R1+0x5c] ;  /* 0x00005c0001177983 */ /* 0x000ea40000300800 */
[----:B--2---:R-:W-:Y:S01]  /*4d010*/  STL.64 [R1+0x2c88], R22 ;  /* 0x002c881601007387 */ /* 0x004fe20000100a00 */
[----:B------:R-:W-:Y:S02]  /*4d020*/  STL.64 [R1+0x2c80], R20 ;  /* 0x002c801401007387 */ /* 0x000fe40000100a00 */
[----:B------:R-:W2:Y:S02]  /*4d030*/  LDL.LU R24, [R1+0x130] ;  /* 0x0001300001187983 */ /* 0x000ea40000300800 */
[----:B------:R-:W2:Y:S01]  /*4d040*/  LDL.LU R25, [R1+0x134] ;  /* 0x0001340001197983 */ /* 0x000ea20000300800 */
[----:B------:R-:W2:Y:S01]  /*4d050*/  LDL.LU R26, [R1+0x138] ;  /* 0x00013800011a7983 */ /* 0x000ea20000300800 */
[----:B------:R-:W2:Y:S03]  /*4d060*/  LDL.LU R27, [R1+0x13c] ;  /* 0x00013c00011b7983 */ /* 0x000ea60000300800 */
[----:B--2---:R-:W-:Y:S01]  /*4d070*/  STL.64 [R1+0x2c78], R26 ;  /* 0x002c781a01007387 */ /* 0x004fe20000100a00 */
[----:B------:R0:W-:Y:S03]  /*4d080*/  STL.64 [R1+0x2c70], R24 ;  /* 0x002c701801007387 */ /* 0x0001e60000100a00 */
[----:B0-----:R-:W2:Y:S01]  /*4d090*/  LDL.LU R24, [R1+0x140] ;  /* 0x0001400001187983 */ /* 0x001ea20000300800 */
[----:B------:R-:W2:Y:S02]  /*4d0a0*/  LDL.LU R25, [R1+0x144] ;  /* 0x0001440001197983 */ /* 0x000ea40000300800 */
[----:B------:R-:W2:Y:S02]  /*4d0b0*/  LDL.LU R26, [R1+0x148] ;  /* 0x00014800011a7983 */ /* 0x000ea40000300800 */
[----:B------:R-:W2:Y:S01]  /*4d0c0*/  LDL.LU R27, [R1+0x14c] ;  /* 0x00014c00011b7983 */ /* 0x000ea20000300800 */
[----:B-----5:R-:W-:-:S02]  /*4d0d0*/  MOV R20, R11 ;  /* 0x0000000b00147202 */ /* 0x020fc40000000f00 */
[----:B----4-:R-:W-:Y:S01]  /*4d0e0*/  MOV R21, R10 ;  /* 0x0000000a00157202 */ /* 0x010fe20000000f00 */
        /* <DEDUP_REMOVED lines=16> */
[----:B------:R-:W5:Y:S01]  /*4d1f0*/  LDL.LU R8, [R1+0xd0] ;  /* 0x0000d00001087983 */ /* 0x000f620000300800 */
[----:B------:R-:W5:Y:S02]  /*4d200*/  LDL.LU R9, [R1+0xd4] ;  /* 0x0000d40001097983 */ /* 0x000f640000300800 */
[----:B------:R-:W5:Y:S02]  /*4d210*/  LDL.LU R10, [R1+0xd8] ;  /* 0x0000d800010a7983 */ /* 0x000f640000300800 */
[----:B------:R-:W5:Y:S01]  /*4d220*/  LDL.LU R11, [R1+0xdc] ;  /* 0x0000dc00010b7983 */ /* 0x000f620000300800 */
[----:B------:R-:W-:Y:S01]  /*4d230*/  STL [R1+0x2b0c], R0 ;  /* 0x002b0c0001007387 */ /* 0x000fe20000100800 */
[----:B------:R-:W-:Y:S02]  /*4d240*/  STL [R1+0x2b08], R2 ;  /* 0x002b080201007387 */ /* 0x000fe40000100800 */
[----:B------:R-:W-:Y:S02]  /*4d250*/  STL [R1+0x2b04], R3 ;  /* 0x002b040301007387 */ /* 0x000fe40000100800 */
        /* <DEDUP_REMOVED lines=15> */
[----:B------:R-:W-:Y:S11]  /*4d350*/  @!UPT UIADD3 URZ, URZ, URZ, URZ ;  /* 0x0000003f3f3ff290 */ /* 0x000ff6000fffe03f */
[----:B------:R-:W-:Y:S01]  /*4d360*/  IMAD.MOV.U32 R3, RZ, RZ, R22 ;  /* 0x000000ffff037224 */ /* 0x000fe200078e0016 */
[----:B------:R-:W-:Y:S02]  /*4d370*/  MOV R29, R23 ;  /* 0x00000017001d7202 */ /* 0x000fe40000000f00 */
[----:B------:R-:W-:Y:S02]  /*4d380*/  MOV R0, R20 ;  /* 0x0000001400007202 */ /* 0x000fe40000000f00 */
        /* <DEDUP_REMOVED lines=8> */
[-C--:B--2---:R-:W-:Y:S01]  /*4d410*/  HMMA.16816.F32 R20, R20, R4.reuse, R24 ;  /* 0x000000041414723c */ /* 0x084fe20000001818 */
[----:B------:R-:W3:Y:S01]  /*4d420*/  LDL.LU.64 R26, [R1+0x2c58] ;  /* 0x002c5800011a7983 */ /* 0x000ee20000300a00 */
[----:B------:R-:W3:Y:S11]  /*4d430*/  LDL.LU.64 R24, [R1+0x2c50] ;  /* 0x002c500001187983 */ /* 0x000ef60000300a00 */
[----:B------:R-:W-:Y:S11]  /*4d440*/  @!UPT UIADD3 URZ, URZ, URZ, URZ ;  /* 0x0000003f3f3ff290 */ /* 0x000ff6000fffe03f */
[----:B------:R-:W-:Y:S01]  /*4d450*/  IMAD.MOV.U32 R6, RZ, RZ, R23 ;  /* 0x000000ffff067224 */ /* 0x000fe200078e0017 */
[----:B------:R-:W-:Y:S01]  /*4d460*/  MOV R7, R22 ;  /* 0x0000001600077202 */ /* 0x000fe20000000f00 */
[----:B------:R0:W-:Y:S01]  /*4d470*/  STL.64 [R1+0x130], R20 ;  /* 0x0001301401007387 */ /* 0x0001e20000100a00 */
[----:B------:R-:W2:Y:S03]  /*4d480*/  LDL.LU.64 R22, [R1+0x2c48] ;  /* 0x002c480001167983 */ /* 0x000ea60000300a00 */
[----:B0-----:R-:W2:Y:S01]  /*4d490*/  LDL.LU.64 R20, [R1+0x2c40] ;  /* 0x002c400001147983 */ /* 0x001ea20000300a00 */
[----:B------:R-:W-:Y:S02]  /*4d4a0*/  STL [R1+0x2b2c], R6 ;  /* 0x002b2c0601007387 */ /* 0x000fe40000100800 */
[----:B------:R-:W-:Y:S01]  /*4d4b0*/  STL [R1+0x2b28], R7 ;  /* 0x002b280701007387 */ /* 0x000fe20000100800 */
[-C--:B---3--:R-:W-:Y:S01]  /*4d4c0*/  HMMA.16816.F32 R24, R24, R4.reuse, R12 ;  /* 0x000000041818723c */ /* 0x088fe2000000180c */
[----:B------:R-:W2:Y:S01]  /*4d4d0*/  LDL.LU.64 R14, [R1+0x2c38] ;  /* 0x002c3800010e7983 */ /* 0x000ea20000300a00 */
[----:B------:R-:W2:Y:S11]  /*4d4e0*/  LDL.LU.64 R12, [R1+0x2c30] ;  /* 0x002c3000010c7983 */ /* 0x000eb60000300a00 */
[----:B------:R-:W-:Y:S10]  /*4d4f0*/  @!UPT UIADD3 URZ, URZ, URZ, URZ ;  /* 0x0000003f3f3ff290 */ /* 0x000ff4000fffe03f */
[----:B------:R-:W-:Y:S01]  /*4d500*/  STL.64 [R1+0x120], R24 ;  /* 0x0001201801007387 */ /* 0x000fe20000100a00 */
[----:B------:R0:W-:Y:S03]  /*4d510*/  STL.64 [R1+0x128], R26 ;  /* 0x0001281a01007387 */ /* 0x0001e60000100a00 */
[----:B0-----:R-:W4:Y:S01]  /*4d520*/  LDL.LU.64 R26, [R1+0x2c28] ;  /* 0x002c2800011a7983 */ /* 0x001f220000300a00 */
[----:B------:R-:W4:Y:S01]  /*4d530*/  LDL.LU.64 R24, [R1+0x2c20] ;  /* 0x002c200001187983 */ /* 0x000f220000300a00 */
[-C--:B--2---:R-:W-:Y:S02]  /*4d540*/  HMMA.16816.F32 R12, R12, R4.reuse, R20 ;  /* 0x000000040c0c723c */ /* 0x084fe40000001814 */
[----:B------:R-:W2:Y:S01]  /*4d550*/  LDL.LU.64 R22, [R1+0x2c18] ;  /* 0x002c180001167983 */ /* 0x000ea20000300a00 */
[----:B------:R-:W2:Y:S11]  /*4d560*/  LDL.LU.64 R20, [R1+0x2c10] ;  /* 0x002c100001147983 */ /* 0x000eb60000300a00 */
[----:B------:R-:W-:Y:S09]  /*4d570*/  @!UPT UIADD3 URZ, URZ, URZ, URZ ;  /* 0x0000003f3f3ff290 */ /* 0x000ff2000fffe03f */
[----:B------:R-:W-:Y:S01]  /*4d580*/  STL.64 [R1+0x110], R12 ;  /* 0x0001100c01007387 */ /* 0x000fe20000100a00 */
[----:B------:R0:W-:Y:S03]  /*4d590*/  STL.64 [R1+0x118], R14 ;  /* 0x0001180e01007387 */ /* 0x0001e60000100a00 */
[----:B0-----:R-:W2:Y:S01]  /*4d5a0*/  LDL.LU.64 R14, [R1+0x2c08] ;  /* 0x002c0800010e7983 */ /* 0x001ea20000300a00 */
[----:B------:R-:W2:Y:S01]  /*4d5b0*/  LDL.LU.64 R12, [R1+0x2c00] ;  /* 0x002c0000010c7983 */ /* 0x000ea20000300a00 */
[-C--:B----4-:R-:W-:Y:S01]  /*4d5c0*/  HMMA.16816.F32 R24, R24, R4.reuse, R16 ;  /* 0x000000041818723c */ /* 0x090fe20000001810 */
[----:B------:R-:W3:Y:S01]  /*4d5d0*/  LDL.LU.64 R18, [R1+0x2bf8] ;  /* 0x002bf80001127983 */ /* 0x000ee20000300a00 */
[----:B------:R-:W3:Y:S11]  /*4d5e0*/  LDL.LU.64 R16, [R1+0x2bf0] ;  /* 0x002bf00001107983 */ /* 0x000ef60000300a00 */
        /* <DEDUP_REMOVED lines=11> */
[----:B0-----:R-:W3:Y:S01]  /*4d6a0*/  LDL.LU.64 R14, [R1+0x2bc8] ;  /* 0x002bc800010e7983 */ /* 0x001ee20000300a00 */
[----:B------:R-:W3:Y:S02]  /*4d6b0*/  LDL.LU.64 R12, [R1+0x2bc0] ;  /* 0x002bc000010c7983 */ /* 0x000ee40000300a00 */
[-C--:B---3--:R-:W-:Y:S01]  /*4d6c0*/  HMMA.16816.F32 R12, R12, R4.reuse, R16 ;  /* 0x000000040c0c723c */ /* 0x088fe20000001810 */
[----:B------:R-:W5:Y:S01]  /*4d6d0*/  LDL.LU.64 R18, [R1+0x2bb8] ;  /* 0x002bb80001127983 */ /* 0x000f620000300a00 */
[----:B------:R-:W5:Y:S11]  /*4d6e0*/  LDL.LU.64 R16, [R1+0x2bb0] ;  /* 0x002bb00001107983 */ /* 0x000f760000300a00 */
[----:B------:R-:W-:Y:S10]  /*4d6f0*/  @!UPT UIADD3 URZ, URZ, URZ, URZ ;  /* 0x0000003f3f3ff290 */ /* 0x000ff4000fffe03f */
[----:B------:R0:W-:Y:S01]  /*4d700*/  STL.64 [R1+0xe0], R12 ;  /* 0x0000e00c01007387 */ /* 0x0001e20000100a00 */
[----:B------:R1:W-:Y:S03]  /*4d710*/  STL.64 [R1+0xe8], R14 ;  /* 0x0000e80e01007387 */ /* 0x0003e60000100a00 */
[----:B0-----:R-:W2:Y:S01]  /*4d720*/  LDL.LU R12, [R1+0xc0] ;  /* 0x0000c000010c7983 */ /* 0x001ea20000300800 */
[----:B------:R-:W2:Y:S02]  /*4d730*/  LDL.LU R13, [R1+0xc4] ;  /* 0x0000c400010d7983 */ /* 0x000ea40000300800 */
[----:B-1----:R-:W2:Y:S02]  /*4d740*/  LDL.LU R14, [R1+0xc8] ;  /* 0x0000c800010e7983 */ /* 0x002ea40000300800 */
[----:B------:R-:W2:Y:S01]  /*4d750*/  LDL.LU R15, [R1+0xcc] ;  /* 0x0000cc00010f7983 */ /* 0x000ea20000300800 */
[-C--:B-----5:R-:W-:Y:S01]  /*4d760*/  HMMA.16816.F32 R16, R16, R4.reuse, R8 ;  /* 0x000000041010723c */ /* 0x0a0fe20000001808 */
[----:B------:R-:W4:Y:S01]  /*4d770*/  LDL.LU.64 R10, [R1+0x2ba8] ;  /* 0x002ba800010a7983 */ /* 0x000f220000300a00 */
[----:B------:R-:W4:Y:S11]  /*4d780*/  LDL.LU.64 R8, [R1+0x2ba0] ;  /* 0x002ba00001087983 */ /* 0x000f360000300a00 */
[----:B------:R-:W-:Y:S10]  /*4d790*/  @!UPT UIADD3 URZ, URZ, URZ, URZ ;  /* 0x0000003f3f3ff290 */ /* 0x000ff4000fffe03f */
[----:B------:R-:W-:Y:S01]  /*4d7a0*/  STL.64 [R1+0xd0], R16 ;  /* 0x0000d01001007387 */ /* 0x000fe20000100a00 */
[----:B------:R-:W-:Y:S01]  /*4d7b0*/  STL.64 [R1+0xd8], R18 ;  /* 0x0000d81201007387 */ /* 0x000fe20000100a00 */
[-C--:B--2---:R-:W-:Y:S11]  /*4d7c0*/  HMMA.16816.F32 R20, R20, R4.reuse, R12 ;  /* 0x000000041414723c */ /* 0x084ff6000000180c */
[----:B------:R-:W-:Y:S11]  /*4d7d0*/  @!UPT UIADD3 URZ, URZ, URZ, URZ ;  /* 0x0000003f3f3ff290 */ /* 0x000ff6000fffe03f */
[----:B------:R-:W-:Y:S02]  /*4d7e0*/  @!UPT UIADD3 URZ, URZ, URZ, URZ ;  /* 0x0000003f3f3ff290 */ /* 0x000fe4000fffe03f */
[----:B------:R-:W-:Y:S02]  /*4d7f0*/  MOV R15, R21 ;  /* 0x00000015000f7202 */ /* 0x000fe40000000f00 */
[----:B------:R-:W-:Y:S01]  /*4d800*/  MOV R14, R22 ;  /* 0x00000016000e7202 */ /* 0x000fe20000000f00 */
[----:B------:R-:W-:Y:S01]  /*4d810*/  IMAD.MOV.U32 R13, RZ, RZ, R23 ;  /* 0x000000ffff0d7224 */ /* 0x000fe200078e0017 */
[----:B------:R-:W-:Y:S02]  /*4d820*/  MOV R12, R20 ;  /* 0x00000014000c7202 */ /* 0x000fe40000000f00 */
[----:B------:R-:W0:Y:S01]  /*4d830*/  LDSM.16.MT88.4 R20, [R29+0x3a000] ;  /* 0x03a000001d14783b */ /* 0x000e220000004200 */
[----:B----4-:R-:W-:Y:S11]  /*4d840*/  HMMA.16816.F32 R8, R24, R4, R8 ;  /* 0x000000041808723c */ /* 0x010ff60000001808 */
[----:B------:R-:W-:Y:S11]  /*4d850*/  @!UPT UIADD3 URZ, URZ, URZ, URZ ;  /* 0x0000003f3f3ff290 */ /* 0x000ff6000fffe03f */
[----:B------:R-:W-:Y:S01]  /*4d860*/  @!UPT UIADD3 URZ, URZ, URZ, URZ ;  /* 0x0000003f3f3ff290 */ /* 0x000fe2000fffe03f */
[----:B------:R-:W-:Y:S01]  /*4d870*/  STL.64 [R1+0x2920], R10 ;  /* 0x0029200a01007387 */ /* 0x000fe20000100a00 */
[----:B------:R-:W-:Y:S02]  /*4d880*/  STL.64 [R1+0x2918], R8 ;  /* 0x0029180801007387 */ /* 0x000fe40000100a00 */
[----:B------:R-:W2:Y:S01]  /*4d890*/  LDL R28, [R1+0xe78] ;  /* 0x000e7800011c7983 */ /* 0x000ea20000100800 */
[----:B0-----:R-:W-:Y:S02]  /*4d8a0*/  MOV R4, R23 ;  /* 0x0000001700047202 */ /* 0x001fe40000000f00 */
[----:B------:R-:W-:Y:S01]  /*4d8b0*/  MOV R5, R22 ;  /* 0x0000001600057202 */ /* 0x000fe20000000f00 */
[----:B------:R-:W0:Y:S04]  /*4d8c0*/  LDSM.16.MT88.4 R8, [R29+0x3a080] ;  /* 0x03a080001d08783b */ /* 0x000e280000004200 */
[----:B------:R-:W-:Y:S01]  /*4d8d0*/  STL [R1+0x2b3c], R4 ;  /* 0x002b3c0401007387 */ /* 0x000fe20000100800 */
[----:B------:R-:W-:Y:S03]  /*4d8e0*/  STL [R1+0x2b38], R5 ;  /* 0x002b380501007387 */ /* 0x000fe60000100800 */
[----:B------:R-:W1:Y:S01]  /*4d8f0*/  LDSM.16.MT88.4 R4, [R29+0x3a100] ;  /* 0x03a100001d04783b */ /* 0x000e620000004200 */
[----:B------:R-:W-:Y:S01]  /*4d900*/  MOV R17, R20 ;  /* 0x0000001400117202 */ /* 0x000fe20000000f00 */
[----:B------:R-:W-:-:S02]  /*4d910*/  IMAD.MOV.U32 R16, RZ, RZ, R21 ;  /* 0x000000ffff107224 */ /* 0x000fc400078e0015 */
[----:B0-----:R-:W-:Y:S01]  /*4d920*/  IMAD.MOV.U32 R21, RZ, RZ, R8 ;  /* 0x000000ffff157224 */ /* 0x001fe200078e0008 */
[----:B------:R-:W-:Y:S02]  /*4d930*/  MOV R20, R9 ;  /* 0x0000000900147202 */ /* 0x000fe40000000f00 */
[----:B-1----:R-:W-:Y:S02]  /*4d940*/  MOV R25, R4 ;  /* 0x0000000400197202 */ /* 0x002fe40000000f00 */
[----:B------:R-:W-:Y:S01]  /*4d950*/  MOV R24, R5 ;  /* 0x0000000500187202 */ /* 0x000fe20000000f00 */
[----:B------:R-:W-:Y:S01]  /*4d960*/  IMAD.MOV.U32 R23, RZ, RZ, R6 ;  /* 0x000000ffff177224 */ /* 0x000fe200078e0006 */
[----:B------:R-:W-:Y:S02]  /*4d970*/  MOV R22, R7 ;  /* 0x0000000700167202 */ /* 0x000fe40000000f00 */
[----:B------:R-:W0:Y:S01]  /*4d980*/  LDSM.16.MT88.4 R4, [R29+0x3a180] ;  /* 0x03a180001d04783b */ /* 0x000e220000004200 */
[----:B------:R-:W-:Y:S01]  /*4d990*/  MOV R19, R10 ;  /* 0x0000000a00137202 */ /* 0x000fe20000000f00 */
[----:B------:R-:W-:-:S02]  /*4d9a0*/  IMAD.MOV.U32 R18, RZ, RZ, R11 ;  /* 0x000000ffff127224 */ /* 0x000fc400078e000b */
[----:B------:R-:W-:Y:S01]  /*4d9b0*/  STL [R1+0x2b34], R16 ;  /* 0x002b341001007387 */ /* 0x000fe20000100800 */
[----:B------:R-:W-:Y:S03]  /*4d9c0*/  STL [R1+0x2b30], R17 ;  /* 0x002b301101007387 */ /* 0x000fe60000100800 */
        /* <DEDUP_REMOVED lines=8> */
[----:B0-----:R-:W-:-:S02]  /*4da50*/  MOV R26, R7 ;  /* 0x00000007001a7202 */ /* 0x001fc40000000f00 */
[----:B------:R-:W-:Y:S01]  /*4da60*/  MOV R27, R6 ;  /* 0x00000006001b7202 */ /* 0x000fe20000000f00 */
[----:B------:R-:W-:Y:S01]  /*4da70*/  IMAD.MOV.U32 R0, RZ, RZ, R5 ;  /* 0x000000ffff007224 */ /* 0x000fe200078e0005 */
[----:B------:R-:W-:Y:S01]  /*4da80*/  MOV R2, R4 ;  /* 0x0000000400027202 */ /* 0x000fe20000000f00 */
[----:B------:R-:W-:Y:S02]  /*4da90*/  STL [R1+0x2b6c], R26 ;  /* 0x002b6c1a01007387 */ /* 0x000fe40000100800 */
[----:B------:R-:W-:Y:S02]  /*4daa0*/  STL [R1+0x2b68], R27 ;  /* 0x002b681b01007387 */ /* 0x000fe40000100800 */
[----:B------:R-:W-:Y:S02]  /*4dab0*/  STL [R1+0x2b64], R0 ;  /* 0x002b640001007387 */ /* 0x000fe40000100800 */
[----:B------:R-:W-:Y:S01]  /*4dac0*/  STL [R1+0x2b60], R2 ;  /* 0x002b600201007387 */ /* 0x000fe20000100800 */
[----:B--2---:R-:W0:Y:S02]  /*4dad0*/  LDSM.16.MT88.4 R8, [R28+0x3a000] ;  /* 0x03a000001c08783b */ /* 0x004e240000004200 */
[----:B0-----:R-:W-:-:S05]  /*4dae0*/  IMAD.MOV.U32 R3, RZ, RZ, R11 ;  /* 0x000000ffff037224 */ /* 0x001fca00078e000b */
[----:B------:R0:W-:Y:S04]  /*4daf0*/  STL [R1+0x2b80], R3 ;  /* 0x002b800301007387 */ /* 0x0001e80000100800 */
[----:B0-----:R-:W2:Y:S01]  /*4db00*/  LDL R3, [R1+0xe74] ;  /* 0x000e740001037983 */ /* 0x001ea20000100800 */
[----:B------:R-:W-:Y:S01]  /*4db10*/  IMAD.MOV.U32 R6, RZ, RZ, R8 ;  /* 0x000000ffff067224 */ /* 0x000fe200078e0008 */
[----:B------:R-:W-:Y:S02]  /*4db20*/  MOV R7, R9 ;  /* 0x0000000900077202 */ /* 0x000fe40000000f00 */
[----:B------:R-:W-:Y:S02]  /*4db30*/  MOV R29, R10 ;  /* 0x0000000a001d7202 */ /* 0x000fe40000000f00 */
[----:B------:R-:W0:Y:S04]  /*4db40*/  LDSM.16.MT88.4 R8, [R28+0x3a080] ;  /* 0x03a080001c08783b */ /* 0x000e280000004200 */
[----:B------:R-:W-:Y:S01]  /*4db50*/  STL [R1+0x2b7c], R29 ;  /* 0x002b7c1d01007387 */ /* 0x000fe20000100800 */
[----:B------:R-:W-:Y:S02]  /*4db60*/  STL [R1+0x2b78], R7 ;  /* 0x002b780701007387 */ /* 0x000fe40000100800 */
[----:B------:R-:W-:Y:S02]  /*4db70*/  STL [R1+0x2b70], R6 ;  /* 0x002b700601007387 */ /* 0x000fe40000100800 */
[----:B0-----:R-:W-:Y:S01]  /*4db80*/  IMAD.MOV.U32 R16, RZ, RZ, R10 ;  /* 0x000000ffff107224 */ /* 0x001fe200078e000a */
[----:B------:R-:W-:-:S02]  /*4db90*/  MOV R17, R11 ;  /* 0x0000000b00117202 */ /* 0x000fc40000000f00 */
[----:B------:R-:W-:Y:S02]  /*4dba0*/  MOV R4, R8 ;  /* 0x0000000800047202 */ /* 0x000fe40000000f00 */
[----:B------:R-:W-:Y:S01]  /*4dbb0*/  MOV R5, R9 ;  /* 0x0000000900057202 */ /* 0x000fe20000000f00 */
[----:B------:R-:W-:Y:S01]  /*4dbc0*/  IMAD.MOV.U32 R10, RZ, RZ, R14 ;  /* 0x000000ffff0a7224 */ /* 0x000fe200078e000e */
[----:B------:R-:W-:Y:S02]  /*4dbd0*/  MOV R11, R13 ;  /* 0x0000000d000b7202 */ /* 0x000fe40000000f00 */
[----:B------:R-:W-:Y:S02]  /*4dbe0*/  MOV R9, R15 ;  /* 0x0000000f00097202 */ /* 0x000fe40000000f00 */
[----:B------:R-:W-:Y:S02]  /*4dbf0*/  MOV R8, R12 ;  /* 0x0000000c00087202 */ /* 0x000fe40000000f00 */
[----:B------:R-:W-:Y:S04]  /*4dc00*/  LDSM.16.MT88.4 R12, [R28+0x3a100] ;  /* 0x03a100001c0c783b */ /* 0x000fe80000004200 */
[----:B------:R-:W-:Y:S01]  /*4dc10*/  STL.64 [R1+0x2b98], R10 ;  /* 0x002b980a01007387 */ /* 0x000fe20000100a00 */
[----:B------:R-:W-:Y:S02]  /*4dc20*/  STL.64 [R1+0x2b90], R8 ;  /* 0x002b900801007387 */ /* 0x000fe40000100a00 */
[----:B------:R-:W-:Y:S02]  /*4dc30*/  STL [R1+0x2b8c], R16 ;  /* 0x002b8c1001007387 */ /* 0x000fe40000100800 */
[----:B------:R-:W-:Y:S01]  /*4dc40*/  STL [R1+0x2b88], R5 ;  /* 0x002b880501007387 */ /* 0x000fe20000100800 */
[----:B------:R-:W-:Y:S02]  /*4dc50*/  STL [R1+0x2b84], R4 ;  /* 0x002b840401007387 */ /* 0x000fe40000100800 */
[----:B------:R-:W0:Y:S02]  /*4dc60*/  LDSM.16.MT88.4 R4, [R28+0x3a180] ;  /* 0x03a180001c04783b */ /* 0x000e240000004200 */
[----:B0-----:R-:W-:-:S02]  /*4dc70*/  MOV R22, R4 ;  /* 0x0000000400167202 */ /* 0x001fc40000000f00 */
[----:B------:R-:W-:Y:S01]  /*4dc80*/  MOV R23, R5 ;  /* 0x0000000500177202 */ /* 0x000fe20000000f00 */
[----:B------:R-:W-:Y:S01]  /*4dc90*/  IMAD.MOV.U32 R24, RZ, RZ, R6 ;  /* 0x000000ffff187224 */ /* 0x000fe200078e0006 */
[----:B------:R-:W-:Y:S01]  /*4dca0*/  MOV R25, R7 ;  /* 0x0000000700197202 */ /* 0x000fe20000000f00 */
[----:B------:R-:W-:Y:S01]  /*4dcb0*/  IMAD.MOV.U32 R18, RZ, RZ, R12 ;  /* 0x000000ffff127224 */ /* 0x000fe200078e000c */
[----:B------:R-:W-:Y:S01]  /*4dcc0*/  MOV R19, R13 ;  /* 0x0000000d00137202 */ /* 0x000fe20000000f00 */
[----:B------:R-:W-:Y:S01]  /*4dcd0*/  IMAD.MOV.U32 R21, RZ, RZ, R15 ;  /* 0x000000ffff157224 */ /* 0x000fe200078e000f */
[----:B------:R-:W-:Y:S01]  /*4dce0*/  MOV R20, R14 ;  /* 0x0000000e00147202 */ /* 0x000fe20000000f00 */
[----:B--2---:R-:W0:Y:S04]  /*4dcf0*/  LDSM.16.MT88.4 R4, [R3+0x3a000] ;  /* 0x03a000000304783b */ /* 0x004e280000004200 */
[----:B------:R-:W1:Y:S01]  /*4dd00*/  LDSM.16.MT88.4 R8, [R3+0x3a100] ;  /* 0x03a100000308783b */ /* 0x000e620000004200 */
[----:B0-----:R-:W-:Y:S01]  /*4dd10*/  MOV R26, R4 ;  /* 0x00000004001a7202 */ /* 0x001fe20000000f00 */
[----:B------:R-:W-:Y:S01]  /*4dd20*/  IMAD.MOV.U32 R27, RZ, RZ, R5 ;  /* 0x000000ffff1b7224 */ /* 0x000fe200078e0005 */
[----:B------:R-:W-:-:S02]  /*4dd30*/  MOV R0, R6 ;  /* 0x0000000600007202 */ /* 0x000fc40000000f00 */
[----:B------:R-:W-:Y:S02]  /*4dd40*/  MOV R2, R7 ;  /* 0x0000000700027202 */ /* 0x000fe40000000f00 */
[----:B------:R-:W0:Y:S01]  /*4dd50*/  LDSM.16.MT88.4 R4, [R3+0x3a080] ;  /* 0x03a080000304783b */ /* 0x000e220000004200 */
[----:B-1----:R-:W-:Y:S01]  /*4dd60*/  MOV R29, R8 ;  /* 0x00000008001d7202 */ /* 0x002fe20000000f00 */
[----:B------:R-:W-:Y:S01]  /*4dd70*/  IMAD.MOV.U32 R28, RZ, RZ, R10 ;  /* 0x000000ffff1c7224 */ /* 0x000fe200078e000a */
[----:B0-----:R-:W-:Y:S01]  /*4dd80*/  MOV R13, R6 ;  /* 0x00000006000d7202 */ /* 0x001fe20000000f00 */
[----:B------:R-:W-:Y:S01]  /*4dd90*/  IMAD.MOV.U32 R12, RZ, RZ, R7 ;  /* 0x000000ffff0c7224 */ /* 0x000fe200078e0007 */
[----:B------:R-:W-:Y:S02]  /*4dda0*/  MOV R7, R9 ;  /* 0x0000000900077202 */ /* 0x000fe40000000f00 */
[----:B------:R-:W-:Y:S02]  /*4ddb0*/  MOV R6, R11 ;  /* 0x0000000b00067202 */ /* 0x000fe40000000f00 */
[----:B------:R-:W0:Y:S01]  /*4ddc0*/  LDSM.16.MT88.4 R8, [R3+0x3a180] ;  /* 0x03a180000308783b */ /* 0x000e220000004200 */
[----:B------:R-:W-:Y:S01]  /*4ddd0*/  IMAD.MOV.U32 R15, RZ, RZ, R4 ;  /* 0x000000ffff0f7224 */ /* 0x000fe200078e0004 */
[----:B------:R-:W-:-:S02]  /*4dde0*/  MOV R14, R5 ;  /* 0x00000005000e7202 */ /* 0x000fc40000000f00 */
[----:B0-----:R-:W-:Y:S02]  /*4ddf0*/  MOV R4, R10 ;  /* 0x0000000a00047202 */ /* 0x001fe40000000f00 */
[----:B------:R-:W-:Y:S02]  /*4de00*/  MOV R3, R11 ;  /* 0x0000000b00037202 */ /* 0x000fe40000000f00 */
[----:B------:R-:W-:Y:S01]  /*4de10*/  MOV R16, R8 ;  /* 0x0000000800107202 */ /* 0x000fe20000000f00 */
[----:B------:R-:W-:Y:S01]  /*4de20*/  IMAD.MOV.U32 R5, RZ, RZ, R9 ;  /* 0x000000ffff057224 */ /* 0x000fe200078e0009 */
        /* <DEDUP_REMOVED lines=14> */
[----:B---3--:R0:W-:Y:S01]  /*4df10*/  STL.64 [R1+0x2950], R10 ;  /* 0x0029500a01007387 */ /* 0x0081e20000100a00 */
[----:B--2---:R1:W-:Y:S01]  /*4df20*/  STL.64 [R1+0x2948], R8 ;  /* 0x0029480801007387 */ /* 0x0043e20000100a00 */
[----:B0-----:R-:W-:Y:S01]  /*4df30*/  MOV R10, R4 ;  /* 0x00000004000a7202 */ /* 0x001fe20000000f00 */
[----:B-1----:R-:W-:-:S02]  /*4df40*/  IMAD.MOV.U32 R8, RZ, RZ, R16 ;  /* 0x000000ffff087224 */ /* 0x002fc400078e0010 */
[----:B------:R-:W-:Y:S01]  /*4df50*/  IMAD.MOV.U32 R11, RZ, RZ, R3 ;  /* 0x000000ffff0b7224 */ /* 0x000fe200078e0003 */
[----:B------:R-:W2:Y:S01]  /*4df60*/  LDL.LU R16, [R1+0x2b8c] ;  /* 0x002b8c0001107983 */ /* 0x000ea20000300800 */
[----:B------:R-:W-:Y:S02]  /*4df70*/  MOV R9, R5 ;  /* 0x0000000500097202 */ /* 0x000fe40000000f00 */
[----:B------:R-:W3:Y:S02]  /*4df80*/  LDL.LU R5, [R1+0x2b88] ;  /* 0x002b880001057983 */ /* 0x000ee40000300800 */
[----:B------:R-:W4:Y:S01]  /*4df90*/  LDL.LU R4, [R1+0x2b84] ;  /* 0x002b840001047983 */ /* 0x000f220000300800 */
[----:B------:R-:W5:Y:S01]  /*4dfa0*/  LDL.LU R3, [R1+0x2b80] ;  /* 0x002b800001037983 */ /* 0x000f620000300800 */
        /* <DEDUP_REMOVED lines=49> */
[----:B------:R0:W-:Y:S02]  /*4e2c0*/  STL.64 [R1+0x29f0], R10 ;  /* 0x0029f00a01007387 */ /* 0x0001e40000100a00 */
[----:B------:R1:W-:Y:S01]  /*4e2d0*/  STL.64 [R1+0x29e8], R8 ;  /* 0x0029e80801007387 */ /* 0x0003e20000100a00 */
[----:B0-----:R-:W-:Y:S02]  /*4e2e0*/  MOV R10, R20 ;  /* 0x00000014000a7202 */ /* 0x001fe40000000f00 */
[----:B-1----:R-:W-:Y:S02]  /*4e2f0*/  MOV R8, R18 ;  /* 0x0000001200087202 */ /* 0x002fe40000000f00 */
[----:B------:R-:W-:Y:S01]  /*4e300*/  MOV R11, R21 ;  /* 0x00000015000b7202 */ /* 0x000fe20000000f00 */
[----:B------:R-:W5:Y:S01]  /*4e310*/  LDL.LU R18, [R1+0x2b4c] ;  /* 0x002b4c0001127983 */ /* 0x000f620000300800 */
[----:B------:R-:W-:-:S02]  /*4e320*/  IMAD.MOV.U32 R9, RZ, RZ, R19 ;  /* 0x000000ffff097224 */ /* 0x000fc400078e0013 */
[----:B------:R-:W5:Y:S02]  /*4e330*/  LDL.LU R19, [R1+0x2b48] ;  /* 0x002b480001137983 */ /* 0x000f640000300800 */
[----:B------:R-:W5:Y:S01]  /*4e340*/  LDL.LU R20, [R1+0x2b44] ;  /* 0x002b440001147983 */ /* 0x000f620000300800 */
[----:B------:R-:W5:Y:S01]  /*4e350*/  LDL.LU R21, [R1+0x2b40] ;  /* 0x002b400001157983 */ /* 0x000f620000300800 */
        /* <DEDUP_REMOVED lines=10> */
[----:B------:R-:W-:Y:S01]  /*4e400*/  IMAD.MOV.U32 R11, RZ, RZ, R17 ;  /* 0x000000ffff0b7224 */ /* 0x000fe200078e0011 */
[----:B------:R-:W4:Y:S01]  /*4e410*/  LDL.LU R4, [R1+0x2b3c] ;  /* 0x002b3c0001047983 */ /* 0x000f220000300800 */
[----:B---3--:R-:W-:-:S02]  /*4e420*/  MOV R9, R5 ;  /* 0x0000000500097202 */ /* 0x008fc40000000f00 */
[----:B------:R-:W3:Y:S02]  /*4e430*/  LDL.LU R5, [R1+0x2b38] ;  /* 0x002b380001057983 */ /* 0x000ee40000300800 */
[----:B------:R-:W3:Y:S01]  /*4e440*/  LDL.LU R16, [R1+0x2b34] ;  /* 0x002b340001107983 */ /* 0x000ee20000300800 */
[----:B------:R-:W3:Y:S01]  /*4e450*/  LDL.LU R17, [R1+0x2b30] ;  /* 0x002b300001117983 */ /* 0x000ee20000300800 */
[----:B------:R-:W-:Y:S02]  /*4e460*/  STL.64 [R1+0x2a30], R10 ;  /* 0x002a300a01007387 */ /* 0x000fe40000100a00 */
[----:B------:R0:W-:Y:S02]  /*4e470*/  STL.64 [R1+0x2a28], R8 ;  /* 0x002a280801007387 */ /* 0x0001e40000100a00 */
[----:B0-----:R-:W-:Y:S02]  /*4e480*/  MOV R8, R6 ;  /* 0x0000000600087202 */ /* 0x001fe40000000f00 */
[----:B------:R-:W-:Y:S01]  /*4e490*/  MOV R9, R7 ;  /* 0x0000000700097202 */ /* 0x000fe20000000f00 */
[----:B--2---:R-:W-:Y:S01]  /*4e4a0*/  STL.64 [R1+0x29c0], R14 ;  /* 0x0029c00e01007387 */ /* 0x004fe20000100a00 */
[----:B------:R0:W-:Y:S03]  /*4e4b0*/  STL.64 [R1+0x29b8], R12 ;  /* 0x0029b80c01007387 */ /* 0x0001e60000100a00 */
[----:B0-----:R-:W2:Y:S01]  /*4e4c0*/  LDL.LU R12, [R1+0x120] ;  /* 0x00012000010c7983 */ /* 0x001ea20000300800 */
[----:B------:R-:W2:Y:S02]  /*4e4d0*/  LDL.LU R13, [R1+0x124] ;  /* 0x00012400010d7983 */ /* 0x000ea40000300800 */
[----:B------:R-:W2:Y:S02]  /*4e4e0*/  LDL.LU R14, [R1+0x128] ;  /* 0x00012800010e7983 */ /* 0x000ea40000300800 */
[----:B------:R-:W2:Y:S01]  /*4e4f0*/  LDL.LU R15, [R1+0x12c] ;  /* 0x00012c00010f7983 */ /* 0x000ea20000300800 */
[----:B------:R-:W3:Y:S01]  /*4e500*/  LDL.LU R6, [R1+0x2b2c] ;  /* 0x002b2c0001067983 */ /* 0x000ee20000300800 */
[----:B------:R-:W3:Y:S02]  /*4e510*/  LDL.LU R7, [R1+0x2b28] ;  /* 0x002b280001077983 */ /* 0x000ee40000300800 */
[----:B------:R-:W-:Y:S01]  /*4e520*/  IMAD.MOV.U32 R10, RZ, RZ, R29 ;  /* 0x000000ffff0a7224 */ /* 0x000fe200078e001d */
[----:B-----5:R-:W-:Y:S01]  /*4e530*/  MOV R11, R3 ;  /* 0x00000003000b7202 */ /* 0x020fe20000000f00 */
[----:B------:R-:W5:Y:S01]  /*4e540*/  LDL.LU R29, [R1+0x2b24] ;  /* 0x002b2400011d7983 */ /* 0x000f620000300800 */
[----:B------:R-:W3:Y:S03]  /*4e550*/  LDL.LU R3, [R1+0x2b20] ;  /* 0x002b200001037983 */ /* 0x000ee60000300800 */
[----:B------:R0:W-:Y:S01]  /*4e560*/  STL.64 [R1+0x2a50], R10 ;  /* 0x002a500a01007387 */ /* 0x0001e20000100a00 */
[----:B------:R1:W-:Y:S01]  /*4e570*/  STL.64 [R1+0x2a48], R8 ;  /* 0x002a480801007387 */ /* 0x0003e20000100a00 */
[----:B0-----:R-:W-:-:S02]  /*4e580*/  MOV R10, R27 ;  /* 0x0000001b000a7202 */ /* 0x001fc40000000f00 */
[----:B------:R-:W-:Y:S02]  /*4e590*/  MOV R11, R26 ;  /* 0x0000001a000b7202 */ /* 0x000fe40000000f00 */
[----:B-1----:R-:W-:Y:S01]  /*4e5a0*/  MOV R8, R2 ;  /* 0x0000000200087202 */ /* 0x002fe20000000f00 */
[----:B------:R-:W-:Y:S01]  /*4e5b0*/  IMAD.MOV.U32 R9, RZ, RZ, R0 ;  /* 0x000000ffff097224 */ /* 0x000fe200078e0000 */
[----:B------:R-:W4:Y:S01]  /*4e5c0*/  LDL.LU R2, [R1+0x2b1c] ;  /* 0x002b1c0001027983 */ /* 0x000f220000300800 */
[----:B------:R-:W4:Y:S02]  /*4e5d0*/  LDL.LU R0, [R1+0x2b18] ;  /* 0x002b180001007983 */ /* 0x000f240000300800 */
[----:B------:R-:W-:Y:S01]  /*4e5e0*/  STL.64 [R1+0x2a70], R10 ;  /* 0x002a700a01007387 */ /* 0x000fe20000100a00 */
[----:B------:R-:W-:Y:S04]  /*4e5f0*/  STL.64 [R1+0x2a68], R8 ;  /* 0x002a680801007387 */ /* 0x000fe80000100a00 */
[----:B--2---:R-:W-:Y:S01]  /*4e600*/  STL.64 [R1+0x29e0], R14 ;  /* 0x0029e00e01007387 */ /* 0x004fe20000100a00 */
[----:B------:R0:W-:Y:S03]  /*4e610*/  STL.64 [R1+0x29d8], R12 ;  /* 0x0029d80c01007387 */ /* 0x0001e60000100a00 */
[----:B0-----:R-:W2:Y:S01]  /*4e620*/  LDL.LU R12, [R1+0x130] ;  /* 0x00013000010c7983 */ /* 0x001ea20000300800 */
[----:B------:R-:W2:Y:S02]  /*4e630*/  LDL.LU R13, [R1+0x134] ;  /* 0x00013400010d7983 */ /* 0x000ea40000300800 */
[----:B---3--:R-:W-:Y:S01]  /*4e640*/  IMAD.MOV.U32 R14, RZ, RZ, R7 ;  /* 0x000000ffff0e7224 */ /* 0x008fe200078e0007 */
[----:B------:R-:W-:Y:S01]  /*4e650*/  MOV R15, R6 ;  /* 0x00000006000f7202 */ /* 0x000fe20000000f00 */
[----:B------:R-:W3:Y:S01]  /*4e660*/  LDL.LU R7, [R1+0x2b14] ;  /* 0x002b140001077983 */ /* 0x000ee20000300800 */
[----:B------:R-:W3:Y:S01]  /*4e670*/  LDL.LU R6, [R1+0x2b10] ;  /* 0x002b100001067983 */ /* 0x000ee20000300800 */
[----:B------:R-:W-:-:S02]  /*4e680*/  MOV R10, R23 ;  /* 0x00000017000a7202 */ /* 0x000fc40000000f00 */
[----:B------:R-:W-:Y:S02]  /*4e690*/  MOV R11, R22 ;  /* 0x00000016000b7202 */ /* 0x000fe40000000f00 */
[----:B------:R-:W-:Y:S01]  /*4e6a0*/  MOV R8, R25 ;  /* 0x0000001900087202 */ /* 0x000fe20000000f00 */
[----:B------:R-:W-:Y:S02]  /*4e6b0*/  IMAD.MOV.U32 R9, RZ, RZ, R24 ;  /* 0x000000ffff097224 */ /* 0x000fe400078e0018 */
[----:B------:R-:W-:Y:S04]  /*4e6c0*/  LDSM.16.MT88.4 R24, [R28+0x3a180] ;  /* 0x03a180001c18783b */ /* 0x000fe80000004200 */
[----:B------:R0:W-:Y:S01]  /*4e6d0*/  STL.64 [R1+0x2a90], R10 ;  /* 0x002a900a01007387 */ /* 0x0001e20000100a00 */
[----:B------:R1:W-:Y:S02]  /*4e6e0*/  STL.64 [R1+0x2a88], R8 ;  /* 0x002a880801007387 */ /* 0x0003e40000100a00 */
[----:B------:R1:W-:Y:S02]  /*4e6f0*/  STL.64 [R1+0x2a00], R14 ;  /* 0x002a000e01007387 */ /* 0x0003e40000100a00 */
[----:B0-----:R-:W-:Y:S01]  /*4e700*/  IMAD.MOV.U32 R10, RZ, RZ, R19 ;  /* 0x000000ffff0a7224 */ /* 0x001fe200078e0013 */
[----:B------:R-:W-:-:S02]  /*4e710*/  MOV R11, R18 ;  /* 0x00000012000b7202 */ /* 0x000fc40000000f00 */
[----:B-1----:R-:W-:Y:S02]  /*4e720*/  MOV R8, R21 ;  /* 0x0000001500087202 */ /* 0x002fe40000000f00 */
[----:B------:R-:W-:Y:S02]  /*4e730*/  MOV R9, R20 ;  /* 0x0000001400097202 */ /* 0x000fe40000000f00 */
[----:B------:R-:W-:Y:S01]  /*4e740*/  MOV R14, R3 ;  /* 0x00000003000e7202 */ /* 0x000fe20000000f00 */
[----:B-----5:R-:W-:Y:S01]  /*4e750*/  IMAD.MOV.U32 R15, RZ, RZ, R29 ;  /* 0x000000ffff0f7224 */ /* 0x020fe200078e001d */
[----:B------:R-:W-:Y:S04]  /*4e760*/  LDSM.16.MT88.4 R20, [R28+0x3a100] ;  /* 0x03a100001c14783b */ /* 0x000fe80000004200 */
[----:B--2---:R4:W-:Y:S02]  /*4e770*/  STL.64 [R1+0x29f8], R12 ;  /* 0x0029f80c01007387 */ /* 0x0049e40000100a00 */
[----:B----4-:R-:W-:Y:S01]  /*4e780*/  IMAD.MOV.U32 R12, RZ, RZ, R0 ;  /* 0x000000ffff0c7224 */ /* 0x010fe200078e0000 */
[----:B------:R-:W-:Y:S01]  /*4e790*/  MOV R13, R2 ;  /* 0x00000002000d7202 */ /* 0x000fe20000000f00 */
[----:B------:R-:W2:Y:S01]  /*4e7a0*/  LDL.LU R0, [R1+0x2b0c] ;  /* 0x002b0c0001007983 */ /* 0x000ea20000300800 */
[----:B------:R-:W4:Y:S02]  /*4e7b0*/  LDL.LU R2, [R1+0x2b08] ;  /* 0x002b080001027983 */ /* 0x000f240000300800 */
[----:B------:R-:W5:Y:S02]  /*4e7c0*/  LDL.LU R3, [R1+0x2b04] ;  /* 0x002b040001037983 */ /* 0x000f640000300800 */
[----:B------:R-:W5:Y:S01]  /*4e7d0*/  LDL.LU R29, [R1+0x2b00] ;  /* 0x002b0000011d7983 */ /* 0x000f620000300800 */
[----:B------:R-:W-:Y:S01]  /*4e7e0*/  STL.64 [R1+0x2ab0], R10 ;  /* 0x002ab00a01007387 */ /* 0x000fe20000100a00 */
[----:B------:R-:W-:Y:S02]  /*4e7f0*/  STL.64 [R1+0x2aa8], R8 ;  /* 0x002aa80801007387 */ /* 0x000fe40000100a00 */
[----:B------:R-:W-:Y:S02]  /*4e800*/  STL.64 [R1+0x2a20], R14 ;  /* 0x002a200e01007387 */ /* 0x000fe40000100a00 */
[----:B------:R0:W-:Y:S02]  /*4e810*/  STL.64 [R1+0x2a18], R12 ;  /* 0x002a180c01007387 */ /* 0x0001e40000100a00 */
[----:B0-----:R-:W5:Y:S01]  /*4e820*/  LDL.LU R12, [R1+0x150] ;  /* 0x00015000010c7983 */ /* 0x001f620000300800 */
[----:B------:R-:W5:Y:S02]  /*4e830*/  LDL.LU R13, [R1+0x154] ;  /* 0x00015400010d7983 */ /* 0x000f640000300800 */
[----:B---3--:R-:W-:Y:S01]  /*4e840*/  IMAD.MOV.U32 R14, RZ, RZ, R6 ;  /* 0x000000ffff0e7224 */ /* 0x008fe200078e0006 */
[----:B------:R-:W-:Y:S01]  /*4e850*/  MOV R15, R7 ;  /* 0x00000007000f7202 */ /* 0x000fe20000000f00 */
[----:B------:R-:W3:Y:S01]  /*4e860*/  LDL.LU R6, [R1+0x2afc] ;  /* 0x002afc0001067983 */ /* 0x000ee20000300800 */
[----:B------:R-:W3:Y:S03]  /*4e870*/  LDL.LU R7, [R1+0x2af8] ;  /* 0x002af80001077983 */ /* 0x000ee60000300800 */
[----:B------:R2:W-:Y:S02]  /*4e880*/  STL.64 [R1+0x2a40], R14 ;  /* 0x002a400e01007387 */ /* 0x0005e40000100a00 */
[----:B--2---:R-:W-:-:S02]  /*4e890*/  MOV R15, R0 ;  /* 0x00000000000f7202 */ /* 0x004fc40000000f00 */
[----:B----4-:R-:W-:Y:S01]  /*4e8a0*/  MOV R14, R2 ;  /* 0x00000002000e7202 */ /* 0x010fe20000000f00 */
[----:B-----5:R0:W-:Y:S02]  /*4e8b0*/  STL.64 [R1+0x2a38], R12 ;  /* 0x002a380c01007387 */ /* 0x0201e40000100a00 */
[----:B0-----:R-:W-:Y:S01]  /*4e8c0*/  MOV R12, R29 ;  /* 0x0000001d000c7202 */ /* 0x001fe20000000f00 */
[----:B------:R-:W-:Y:S01]  /*4e8d0*/  IMAD.MOV.U32 R13, RZ, RZ, R3 ;  /* 0x000000ffff0d7224 */ /* 0x000fe200078e0003 */
[----:B------:R-:W2:Y:S01]  /*4e8e0*/  LDL.LU R29, [R1+0x2af4] ;  /* 0x002af400011d7983 */ /* 0x000ea20000300800 */
[----:B------:R-:W4:Y:S02]  /*4e8f0*/  LDL.LU R3, [R1+0x2af0] ;  /* 0x002af00001037983 */ /* 0x000f240000300800 */
[----:B------:R-:W5:Y:S02]  /*4e900*/  LDL.LU R2, [R1+0x2aec] ;  /* 0x002aec0001027983 */ /* 0x000f640000300800 */
[----:B------:R-:W5:Y:S01]  /*4e910*/  LDL.LU R0, [R1+0x2ae8] ;  /* 0x002ae80001007983 */ /* 0x000f620000300800 */
[----:B------:R-:W-:Y:S01]  /*4e920*/  STL.64 [R1+0x2a60], R14 ;  /* 0x002a600e01007387 */ /* 0x000fe20000100a00 */
[----:B------:R0:W-:Y:S03]  /*4e930*/  STL.64 [R1+0x2a58], R12 ;  /* 0x002a580c01007387 */ /* 0x0001e60000100a00 */
        /* <DEDUP_REMOVED lines=23> */
[----:B------:R-:W3:Y:S01]  /*4eab0*/  LDL.LU R7, [R1+0x2ac8] ;  /* 0x002ac80001077983 */ /* 0x000ee20000300800 */
[----:B------:R-:W-:-:S02]  /*4eac0*/  MOV R8, R17 ;  /* 0x0000001100087202 */ /* 0x000fc40000000f00 */
[----:B------:R2:W-:Y:S01]  /*4ead0*/  STL.64 [R1+0x2ac0], R14 ;  /* 0x002ac00e01007387 */ /* 0x0005e20000100a00 */
[----:B------:R-:W-:Y:S01]  /*4eae0*/  IMAD.MOV.U32 R9, RZ, RZ, R16 ;  /* 0x000000ffff097224 */ /* 0x000fe200078e0010 */
[----:B------:R-:W-:Y:S02]  /*4eaf0*/  MOV R10, R5 ;  /* 0x00000005000a7202 */ /* 0x000fe40000000f00 */
[----:B------:R-:W-:Y:S01]  /*4eb00*/  MOV R11, R4 ;  /* 0x00000004000b7202 */ /* 0x000fe20000000f00 */
[----:B------:R-:W0:Y:S01]  /*4eb10*/  LDSM.16.MT88.4 R16, [R28+0x3a080] ;  /* 0x03a080001c10783b */ /* 0x000e220000004200 */
[----:B--2---:R-:W-:Y:S02]  /*4eb20*/  MOV R15, R0 ;  /* 0x00000000000f7202 */ /* 0x004fe40000000f00 */
[----:B----4-:R-:W-:Y:S01]  /*4eb30*/  MOV R14, R2 ;  /* 0x00000002000e7202 */ /* 0x010fe20000000f00 */
[----:B-----5:R1:W-:Y:S02]  /*4eb40*/  STL.64 [R1+0x2ab8], R12 ;  /* 0x002ab80c01007387 */ /* 0x0203e40000100a00 */
[----:B-1----:R-:W-:Y:S01]  /*4eb50*/  MOV R12, R29 ;  /* 0x0000001d000c7202 */ /* 0x002fe20000000f00 */
[----:B------:R-:W-:-:S07]  /*4eb60*/  IMAD.MOV.U32 R13, RZ, RZ, R3 ;  /* 0x000000ffff0d7224 */ /* 0x000fce00078e0003 */
[-C--:B---3--:R-:W-:Y:S01]  /*4eb70*/  HMMA.16816.F32 R8, R8, R6.reuse, R12 ;  /* 0x000000060808723c */ /* 0x088fe2000000180c */
[----:B------:R-:W-:Y:S01]  /*4eb80*/  STL [R1+0x28f8], R28 ;  /* 0x0028f81c01007387 */ /* 0x000fe20000100800 */
[----:B------:R-:W2:Y:S02]  /*4eb90*/  LDL.LU.64 R14, [R1+0x2ac0] ;  /* 0x002ac000010e7983 */ /* 0x000ea40000300a00 */
[----:B------:R-:W2:Y:S11]  /*4eba0*/  LDL.LU.64 R12, [R1+0x2ab8] ;  /* 0x002ab800010c7983 */ /* 0x000eb60000300a00 */
[----:B------:R-:W-:Y:S08]  /*4ebb0*/  @!UPT UIADD3 URZ, URZ, URZ, URZ ;  /* 0x0000003f3f3ff290 */ /* 0x000ff0000fffe03f */
[----:B------:R-:W-:Y:S01]  /*4ebc0*/  STL.64 [R1+0x1a0], R8 ;  /* 0x0001a00801007387 */ /* 0x000fe20000100a00 */
[----:B------:R1:W-:Y:S02]  /*4ebd0*/  STL [R1+0x1a8], R10 ;  /* 0x0001a80a01007387 */ /* 0x0003e40000100800 */
[----:B------:R-:W-:Y:S02]  /*4ebe0*/  IMAD.MOV.U32 R29, RZ, RZ, R11 ;  /* 0x000000ffff1d7224 */ /* 0x000fe400078e000b */
[----:B-1----:R-:W2:Y:S01]  /*4ebf0*/  LDL.LU.64 R10, [R1+0x2ab0] ;  /* 0x002ab000010a7983 */ /* 0x002ea20000300a00 */
[----:B------:R-:W2:Y:S02]  /*4ec00*/  LDL.LU.64 R8, [R1+0x2aa8] ;  /* 0x002aa80001087983 */ /* 0x000ea40000300a00 */
        /* <DEDUP_REMOVED lines=54> */
[----:B------:R1:W-:Y:S02]  /*4ef70*/  STL [R1+0x289c], R29 ;  /* 0x00289c1d01007387 */ /* 0x0003e40000100800 */
[----:B-1----:R-:W3:Y:S01]  /*4ef80*/  LDL R29, [R1+0x3a0] ;  /* 0x0003a000011d7983 */ /* 0x002ee20000100800 */
[-C--:B--2---:R-:W-:Y:S03]  /*4ef90*/  HMMA.16816.F32 R8, R8, R6.reuse, R12 ;  /* 0x000000060808723c */ /* 0x084fe6000000180c */
[----:B------:R-:W2:Y:S01]  /*4efa0*/  LDL.LU.64 R14, [R1+0x29e0] ;  /* 0x0029e000010e7983 */ /* 0x000ea20000300a00 */
[----:B------:R-:W2:Y:S11]  /*4efb0*/  LDL.LU.64 R12, [R1+0x29d8] ;  /* 0x0029d800010c7983 */ /* 0x000eb60000300a00 */
[----:B------:R-:W-:Y:S08]  /*4efc0*/  @!UPT UIADD3 URZ, URZ, URZ, URZ ;  /* 0x0000003f3f3ff290 */ /* 0x000ff0000fffe03f */
        /* <DEDUP_REMOVED lines=43> */
[----:B------:R-:W0:Y:S01]  /*4f280*/  LDL.LU.64 R10, [R1+0x2940] ;  /* 0x00294000010a7983 */ /* 0x000e220000300a00 */
[----:B------:R-:W0:Y:S02]  /*4f290*/  LDL.LU.64 R8, [R1+0x2938] ;  /* 0x0029380001087983 */ /* 0x000e240000300a00 */
[-C--:B0-----:R-:W-:Y:S11]  /*4f2a0*/  HMMA.16816.F32 R8, R16, R6.reuse, R8 ;  /* 0x000000061008723c */ /* 0x081ff60000001808 */
        /* <DEDUP_REMOVED lines=8> */
[----:B--2---:R-:W-:Y:S01]  /*4f330*/  HMMA.16816.F32 R20, R20, R6, R8 ;  /* 0x000000061414723c */ /* 0x004fe20000001808 */
[----:B------:R-:W2:Y:S01]  /*4f340*/  LDL.LU.64 R10, [R1+0x2920] ;  /* 0x00292000010a7983 */ /* 0x000ea20000300a00 */
[----:B------:R-:W2:Y:S11]  /*4f350*/  LDL.LU.64 R8, [R1+0x2918] ;  /* 0x0029180001087983 */ /* 0x000eb60000300a00 */
[----:B------:R-:W-:Y:S10]  /*4f360*/  @!UPT UIADD3 URZ, URZ, URZ, URZ ;  /* 0x0000003f3f3ff290 */ /* 0x000ff4000fffe03f */
[----:B------:R0:W-:Y:S04]  /*4f370*/  STL [R1+0xc0], R20 ;  /* 0x0000c01401007387 */ /* 0x0001e80000100800 */
[----:B0-----:R-:W4:Y:S01]  /*4f380*/  LDL R20, [R1+0x1228] ;  /* 0x0012280001147983 */ /* 0x001f220000100800 */
[----:B------:R-:W-:Y:S02]  /*4f390*/  MOV R2, R22 ;  /* 0x0000001600027202 */ /* 0x000fe40000000f00 */
[----:B------:R-:W-:Y:S01]  /*4f3a0*/  MOV R0, R23 ;  /* 0x0000001700007202 */ /* 0x000fe20000000f00 */
[----:B------:R-:W-:Y:S01]  /*4f3b0*/  MOV R22, R5 ;  /* 0x0000000500167202 */ /* 0x000fe20000000f00 */
[----:B------:R-:W-:Y:S01]  /*4f3c0*/  MOV R23, R4 ;  /* 0x0000000400177202 */ /* 0x000fe20000000f00 */
[----:B------:R-:W-:-:S02]  /*4f3d0*/  IMAD.MOV.U32 R3, RZ, RZ, R21 ;  /* 0x000000ffff037224 */ /* 0x000fc400078e0015 */
[----:B------:R-:W-:Y:S01]  /*4f3e0*/  IMAD.MOV.U32 R21, RZ, RZ, R16 ;  /* 0x000000ffff157224 */ /* 0x000fe200078e0010 */
[----:B------:R-:W-:Y:S01]  /*4f3f0*/  STL [R1+0x28a8], R0 ;  /* 0x0028a80001007387 */ /* 0x000fe20000100800 */
[----:B------:R-:W-:Y:S02]  /*4f400*/  STL [R1+0x28a4], R2 ;  /* 0x0028a40201007387 */ /* 0x000fe40000100800 */
[----:B------:R-:W-:Y:S01]  /*4f410*/  STL [R1+0x28a0], R3 ;  /* 0x0028a00301007387 */ /* 0x000fe20000100800 */
[----:B--2---:R-:W-:Y:S01]  /*4f420*/  HMMA.16816.F32 R4, R24, R6, R8 ;  /* 0x000000061804723c */ /* 0x004fe20000001808 */
[----:B---3--:R-:W0:Y:S11]  /*4f430*/  LDSM.16.MT88.4 R8, [R29+0x3c000] ;  /* 0x03c000001d08783b */ /* 0x008e360000004200 */
[----:B------:R-:W-:Y:S11]  /*4f440*/  @!UPT UIADD3 URZ, URZ, URZ, URZ ;  /* 0x0000003f3f3ff290 */ /* 0x000ff6000fffe03f */
[----:B------:R-:W-:Y:S01]  /*4f450*/  STL.64 [R1+0x26f8], R6 ;  /* 0x0026f80601007387 */ /* 0x000fe20000100a00 */
[----:B------:R1:W-:Y:S02]  /*4f460*/  STL.64 [R1+0x26f0], R4 ;  /* 0x0026f00401007387 */ /* 0x0003e40000100a00 */
[----:B0-----:R-:W-:Y:S01]  /*4f470*/  IMAD.MOV.U32 R16, RZ, RZ, R11 ;  /* 0x000000ffff107224 */ /* 0x001fe200078e000b */
[----:B------:R-:W-:Y:S02]  /*4f480*/  MOV R17, R10 ;  /* 0x0000000a00117202 */ /* 0x000fe40000000f00 */
[----:B------:R-:W-:Y:S01]  /*4f490*/  MOV R18, R9 ;  /* 0x0000000900127202 */ /* 0x000fe20000000f00 */
[----:B------:R-:W-:Y:S01]  /*4f4a0*/  IMAD.MOV.U32 R19, RZ, RZ, R8 ;  /* 0x000000ffff137224 */ /* 0x000fe200078e0008 */
[----:B------:R-:W-:Y:S01]  /*4f4b0*/  STL [R1+0x28b8], R16 ;  /* 0x0028b81001007387 */ /* 0x000fe20000100800 */
[----:B------:R-:W-:Y:S02]  /*4f4c0*/  STL [R1+0x28b4], R17 ;  /* 0x0028b41101007387 */ /* 0x000fe40000100800 */
[----:B------:R-:W-:Y:S02]  /*4f4d0*/  STL [R1+0x28b0], R18 ;  /* 0x0028b01201007387 */ /* 0x000fe40000100800 */
[----:B------:R-:W-:Y:S01]  /*4f4e0*/  STL [R1+0x28ac], R19 ;  /* 0x0028ac1301007387 */ /* 0x000fe20000100800 */
[----:B-1----:R-:W2:Y:S04]  /*4f4f0*/  LDL R4, [R1+0xe78] ;  /* 0x000e780001047983 */ /* 0x002ea80000100800 */
[----:B----4-:R-:W0:Y:S04]  /*4f500*/  LDSM.16.M88.4 R8, [R20+0x40380] ;  /* 0x040380001408783b */ /* 0x010e280000000200 */
[----:B------:R-:W1:Y:S01]  /*4f510*/  LDSM.16.MT88.4 R16, [R29+0x3c080] ;  /* 0x03c080001d10783b */ /* 0x000e620000004200 */
[----:B------:R-:W-:-:S03]  /*4f520*/  MOV R7, R21 ;  /* 0x0000001500077202 */ /* 0x000fc60000000f00 */
[----:B0-----:R-:W-:Y:S01]  /*4f530*/  STL [R1+0x28c0], R8 ;  /* 0x0028c00801007387 */ /* 0x001fe20000100800 */
[----:B------:R-:W-:Y:S02]  /*4f540*/  STL [R1+0x28bc], R9 ;  /* 0x0028bc0901007387 */ /* 0x000fe40000100800 */
[----:B------:R0:W-:Y:S02]  /*4f550*/  STL [R1+0x26dc], R10 ;  /* 0x0026dc0a01007387 */ /* 0x0001e40000100800 */
[----:B------:R3:W-:Y:S01]  /*4f560*/  STL [R1+0x26d8], R11 ;  /* 0x0026d80b01007387 */ /* 0x0007e20000100800 */
[----:B-1----:R-:W-:Y:S02]  /*4f570*/  MOV R21, R16 ;  /* 0x0000001000157202 */ /* 0x002fe40000000f00 */
[----:B------:R-:W-:Y:S02]  /*4f580*/  MOV R20, R17 ;  /* 0x0000001100147202 */ /* 0x000fe40000000f00 */
[----:B0-----:R-:W-:Y:S01]  /*4f590*/  MOV R10, R19 ;  /* 0x00000013000a7202 */ /* 0x001fe20000000f00 */
[----:B---3--:R-:W-:-:S02]  /*4f5a0*/  IMAD.MOV.U32 R11, RZ, RZ, R18 ;  /* 0x000000ffff0b7224 */ /* 0x008fc400078e0012 */
[----:B------:R-:W0:Y:S04]  /*4f5b0*/  LDSM.16.MT88.4 R16, [R29+0x3c100] ;  /* 0x03c100001d10783b */ /* 0x000e280000004200 */
[----:B------:R-:W-:Y:S01]  /*4f5c0*/  STL [R1+0x28d0], R10 ;  /* 0x0028d00a01007387 */ /* 0x000fe20000100800 */
[----:B------:R-:W-:Y:S02]  /*4f5d0*/  STL [R1+0x28cc], R11 ;  /* 0x0028cc0b01007387 */ /* 0x000fe40000100800 */
[----:B------:R-:W1:Y:S01]  /*4f5e0*/  LDSM.16.MT88.4 R8, [R29+0x3c180] ;  /* 0x03c180001d08783b */ /* 0x000e620000004200 */
[----:B------:R-:W-:-:S03]  /*4f5f0*/  MOV R2, R22 ;  /* 0x0000001600027202 */ /* 0x000fc60000000f00 */
[----:B------:R-:W-:Y:S01]  /*4f600*/  IMAD.MOV.U32 R0, RZ, RZ, R23 ;  /* 0x000000ffff007224 */ /* 0x000fe200078e0017 */
[----:B------:R-:W-:Y:S01]  /*4f610*/  STL [R1+0x28c8], R20 ;  /* 0x0028c81401007387 */ /* 0x000fe20000100800 */
[----:B------:R-:W-:Y:S01]  /*4f620*/  STL [R1+0x28c4], R21 ;  /* 0x0028c41501007387 */ /* 0x000fe20000100800 */
[----:B0-----:R-:W-:Y:S02]  /*4f630*/  MOV R22, R19 ;  /* 0x0000001300167202 */ /* 0x001fe40000000f00 */
[----:B------:R-:W-:Y:S01]  /*4f640*/  MOV R23, R18 ;  /* 0x0000001200177202 */ /* 0x000fe20000000f00 */
[----:B------:R-:W-:Y:S01]  /*4f650*/  IMAD.MOV.U32 R24, RZ, RZ, R17 ;  /* 0x000000ffff187224 */ /* 0x000fe200078e0011 */
[----:B------:R-:W-:Y:S01]  /*4f660*/  MOV R25, R16 ;  /* 0x0000001000197202 */ /* 0x000fe20000000f00 */
[----:B-1----:R-:W-:Y:S01]  /*4f670*/  IMAD.MOV.U32 R26, RZ, RZ, R11 ;  /* 0x000000ffff1a7224 */ /* 0x002fe200078e000b */
[----:B------:R-:W-:Y:S01]  /*4f680*/  STL [R1+0x28e0], R22 ;  /* 0x0028e01601007387 */ /* 0x000fe20000100800 */
[----:B------:R-:W-:Y:S01]  /*4f690*/  MOV R27, R10 ;  /* 0x0000000a001b7202 */ /* 0x000fe20000000f00 */
[----:B------:R-:W-:Y:S02]  /*4f6a0*/  STL [R1+0x28dc], R23 ;  /* 0x0028dc1701007387 */ /* 0x000fe40000100800 */
[----:B------:R-:W-:Y:S02]  /*4f6b0*/  STL [R1+0x28d8], R24 ;  /* 0x0028d81801007387 */ /* 0x000fe40000100800 */
[----:B------:R-:W-:Y:S01]  /*4f6c0*/  IMAD.MOV.U32 R3, RZ, RZ, R8 ;  /* 0x000000ffff037224 */ /* 0x000fe200078e0008 */
[----:B------:R-:W-:Y:S01]  /*4f6d0*/  MOV R29, R9 ;  /* 0x00000009001d7202 */ /* 0x000fe20000000f00 */
[----:B------:R-:W-:Y:S01]  /*4f6e0*/  STL [R1+0x28d4], R25 ;  /* 0x0028d41901007387 */ /* 0x000fe20000100800 */
[----:B------:R-:W-:Y:S02]  /*4f6f0*/  STL [R1+0x28f0], R26 ;  /* 0x0028f01a01007387 */ /* 0x000fe40000100800 */
[----:B------:R-:W-:Y:S01]  /*4f700*/  STL [R1+0x28ec], R27 ;  /* 0x0028ec1b01007387 */ /* 0x000fe20000100800 */
[----:B------:R-:W-:Y:S01]  /*4f710*/  MOV R5, R7 ;  /* 0x0000000700057202 */ /* 0x000fe20000000f00 */
[----:B------:R-:W-:Y:S01]  /*4f720*/  IMAD.MOV.U32 R7, RZ, RZ, R0 ;  /* 0x000000ffff077224 */ /* 0x000fe200078e0000 */
[----:B------:R-:W-:Y:S01]  /*4f730*/  MOV R6, R2 ;  /* 0x0000000200067202 */ /* 0x000fe20000000f00 */
[----:B------:R-:W-:Y:S01]  /*4f740*/  STL [R1+0x28e8], R29 ;  /* 0x0028e81d01007387 */ /* 0x000fe20000100800 */
[----:B------:R-:W-:Y:S03]  /*4f750*/  STL [R1+0x28e4], R3 ;  /* 0x0028e40301007387 */ /* 0x000fe60000100800 */
[----:B--2---:R-:W0:Y:S04]  /*4f760*/  LDSM.16.MT88.4 R8, [R4+0x3c000] ;  /* 0x03c000000408783b */ /* 0x004e280000004200 */
[----:B------:R-:W1:Y:S04]  /*4f770*/  LDSM.16.MT88.4 R24, [R4+0x3c100] ;  /* 0x03c100000418783b */ /* 0x000e680000004200 */
[----:B------:R-:W2:Y:S01]  /*4f780*/  LDSM.16.MT88.4 R20, [R4+0x3c080] ;  /* 0x03c080000414783b */ /* 0x000ea20000004200 */
[----:B0-----:R-:W-:Y:S01]  /*4f790*/  IMAD.MOV.U32 R0, RZ, RZ, R10 ;  /* 0x000000ffff007224 */ /* 0x001fe200078e000a */
[----:B------:R-:W-:-:S02]  /*4f7a0*/  MOV R19, R9 ;  /* 0x0000000900137202 */ /* 0x000fc40000000f00 */
[----:B------:R-:W-:Y:S02]  /*4f7b0*/  MOV R18, R8 ;  /* 0x0000000800127202 */ /* 0x000fe40000000f00 */
[----:B------:R-:W-:Y:S01]  /*4f7c0*/  MOV R2, R11 ;  /* 0x0000000b00027202 */ /* 0x000fe20000000f00 */
[----:B-1----:R-:W-:Y:S01]  /*4f7d0*/  IMAD.MOV.U32 R10, RZ, RZ, R24 ;  /* 0x000000ffff0a7224 */ /* 0x002fe200078e0018 */
[----:B------:R-:W-:Y:S02]  /*4f7e0*/  MOV R11, R25 ;  /* 0x00000019000b7202 */ /* 0x000fe40000000f00 */
[----:B--2---:R-:W-:Y:S01]  /*4f7f0*/  MOV R8, R20 ;  /* 0x0000001400087202 */ /* 0x004fe20000000f00 */
[----:B------:R-:W-:Y:S01]  /*4f800*/  IMAD.MOV.U32 R9, RZ, RZ, R21 ;  /* 0x000000ffff097224 */ /* 0x000fe200078e0015 */
[----:B------:R-:W-:Y:S01]  /*4f810*/  STL [R1+0x2900], R0 ;  /* 0x0029000001007387 */ /* 0x000fe20000100800 */
[----:B------:R-:W-:Y:S02]  /*4f820*/  STL [R1+0x28fc], R19 ;  /* 0x0028fc1301007387 */ /* 0x000fe40000100800 */
[----:B------:R-:W-:Y:S02]  /*4f830*/  STL [R1+0x28f4], R18 ;  /* 0x0028f41201007387 */ /* 0x000fe40000100800 */
[----:B------:R-:W-:Y:S01]  /*4f840*/  STL.64 [R1+0x2910], R10 ;  /* 0x0029100a01007387 */ /* 0x000fe20000100a00 */
[----:B------:R-:W-:Y:S02]  /*4f850*/  STL.64 [R1+0x2908], R8 ;  /* 0x0029080801007387 */ /* 0x000fe40000100a00 */
[----:B------:R0:W1:Y:S02]  /*4f860*/  LDSM.16.MT88.4 R8, [R4+0x3c180] ;  /* 0x03c180000408783b */ /* 0x0000640000004200 */
[----:B0-----:R-:W-:-:S02]  /*4f870*/  MOV R4, R5 ;  /* 0x0000000500047202 */ /* 0x001fc40000000f00 */
[----:B------:R-:W-:Y:S01]  /*4f880*/  IMAD.MOV.U32 R5, RZ, RZ, R6 ;  /* 0x000000ffff057224 */ /* 0x000fe200078e0006 */
[----:B------:R-:W-:Y:S01]  /*4f890*/  MOV R6, R7 ;  /* 0x0000000700067202 */ /* 0x000fe20000000f00 */
[----:B------:R-:W-:-:S05]  /*4f8a0*/  MOV R7, R28 ;  /* 0x0000001c00077202 */ /* 0x000fca0000000f00 */
[----:B------:R0:W-:Y:S01]  /*4f8b0*/  STL.64 [R1+0x2708], R6 ;  /* 0x0027080601007387 */ /* 0x0001e20000100a00 */
[----:B------:R-:W-:Y:S01]  /*4f8c0*/  STL.64 [R1+0x2700], R4 ;  /* 0x0027000401007387 */ /* 0x000fe20000100a00 */
[----:B0-----:R-:W-:Y:S01]  /*4f8d0*/  MOV R6, R13 ;  /* 0x0000000d00067202 */ /* 0x001fe20000000f00 */
[----:B------:R-:W-:-:S05]  /*4f8e0*/  IMAD.MOV.U32 R7, RZ, RZ, R12 ;  /* 0x000000ffff077224 */ /* 0x000fca00078e000c */
[----:B------:R0:W-:Y:S04]  /*4f8f0*/  STL.64 [R1+0x2718], R6 ;  /* 0x0027180601007387 */ /* 0x0001e80000100a00 */
[----:B0-----:R-:W2:Y:S01]  /*4f900*/  LDL R7, [R1+0xe74] ;  /* 0x000e740001077983 */ /* 0x001ea20000100800 */
[----:B------:R-:W-:Y:S02]  /*4f910*/  MOV R16, R22 ;  /* 0x0000001600107202 */ /* 0x000fe40000000f00 */
[----:B------:R-:W-:Y:S01]  /*4f920*/  MOV R17, R23 ;  /* 0x0000001700117202 */ /* 0x000fe20000000f00 */
[----:B-1----:R-:W-:Y:S01]  /*4f930*/  MOV R22, R8 ;  /* 0x0000000800167202 */ /* 0x002fe20000000f00 */
[----:B------:R-:W-:Y:S01]  /*4f940*/  MOV R23, R9 ;  /* 0x0000000900177202 */ /* 0x000fe20000000f00 */
[----:B------:R-:W-:Y:S01]  /*4f950*/  IMAD.MOV.U32 R24, RZ, RZ, R10 ;  /* 0x000000ffff187224 */ /* 0x000fe200078e000a */
[----:B------:R-:W-:-:S02]  /*4f960*/  MOV R25, R11 ;  /* 0x0000000b00197202 */ /* 0x000fc40000000f00 */
[----:B------:R-:W-:Y:S01]  /*4f970*/  MOV R20, R26 ;  /* 0x0000001a00147202 */ /* 0x000fe20000000f00 */
[----:B------:R-:W-:Y:S02]  /*4f980*/  IMAD.MOV.U32 R21, RZ, RZ, R27 ;  /* 0x000000ffff157224 */ /* 0x000fe400078e001b */
[----:B------:R-:W-:Y:S01]  /*4f990*/  IMAD.MOV.U32 R4, RZ, RZ, R15 ;  /* 0x000000ffff047224 */ /* 0x000fe200078e000f */
[----:B------:R-:W-:-:S05]  /*4f9a0*/  MOV R5, R14 ;  /* 0x0000000e00057202 */ /* 0x000fca0000000f00 */
[----:B------:R-:W-:Y:S04]  /*4f9b0*/  STL.64 [R1+0x2710], R4 ;  /* 0x0027100401007387 */ /* 0x000fe80000100a00 */
[----:B--2---:R-:W0:Y:S02]  /*4f9c0*/  LDSM.16.MT88.4 R8, [R7+0x3c000] ;  /* 0x03c000000708783b */ /* 0x004e240000004200 */
[----:B0-----:R-:W-:Y:S02]  /*4f9d0*/  MOV R26, R8 ;  /* 0x00000008001a7202 */ /* 0x001fe40000000f00 */
        /* <DEDUP_REMOVED lines=9> */
[----:B------:R-:W1:Y:S04]  /*4fa70*/  LDSM.16.MT88.4 R4, [R7+0x3c180] ;  /* 0x03c180000704783b */ /* 0x000e680000004200 */
[----:B0-----:R-:W-:Y:S01]  /*4fa80*/  IMAD.MOV.U32 R0, RZ, RZ, R8 ;  /* 0x000000ffff007224 */ /* 0x001fe200078e0008 */
[----:B------:R-:W-:Y:S01]  /*4fa90*/  MOV R28, R10 ;  /* 0x0000000a001c7202 */ /* 0x000fe20000000f00 */
[----:B------:R-:W-:Y:S01]  /*4faa0*/  IMAD.MOV.U32 R18, RZ, RZ, R11 ;  /* 0x000000ffff127224 */ /* 0x000fe200078e000b */
[----:B------:R-:W-:Y:S01]  /*4fab0*/  MOV R19, R9 ;  /* 0x0000000900137202 */ /* 0x000fe20000000f00 */
[----:B------:R-:W2:Y:S01]  /*4fac0*/  LDL.LU.64 R10, [R1+0x2910] ;  /* 0x00291000010a7983 */ /* 0x000ea20000300a00 */
[----:B------:R-:W3:Y:S02]  /*4fad0*/  LDL.LU.64 R8, [R1+0x2908] ;  /* 0x0029080001087983 */ /* 0x000ee40000300a00 */
[----:B-1----:R-:W-:Y:S02]  /*4fae0*/  STL.64 [R1+0x2738], R6 ;  /* 0x0027380601007387 */ /* 0x002fe40000100a00 */
[----:B------:R0:W-:Y:S02]  /*4faf0*/  STL.64 [R1+0x2730], R4 ;  /* 0x0027300401007387 */ /* 0x0001e40000100a00 */
[----:B0-----:R-:W-:-:S02]  /*4fb00*/  MOV R4, R0 ;  /* 0x0000000000047202 */ /* 0x001fc40000000f00 */
[----:B------:R-:W-:Y:S01]  /*4fb10*/  MOV R5, R19 ;  /* 0x0000001300057202 */ /* 0x000fe20000000f00 */
[----:B------:R-:W4:Y:S01]  /*4fb20*/  LDL.LU R0, [R1+0x2900] ;  /* 0x0029000001007983 */ /* 0x000f220000300800 */
[----:B------:R-:W5:Y:S02]  /*4fb30*/  LDL.LU R19, [R1+0x28fc] ;  /* 0x0028fc0001137983 */ /* 0x000f640000300800 */
        /* <DEDUP_REMOVED lines=38> */
[----:B------:R-:W4:Y:S01]  /*4fda0*/  LDL.LU R22, [R1+0x28e0] ;  /* 0x0028e00001167983 */ /* 0x000f220000300800 */
[----:B------:R-:W-:-:S02]  /*4fdb0*/  MOV R5, R23 ;  /* 0x0000001700057202 */ /* 0x000fc40000000f00 */
[----:B------:R-:W4:Y:S02]  /*4fdc0*/  LDL.LU R23, [R1+0x28dc] ;  /* 0x0028dc0001177983 */ /* 0x000f240000300800 */
[----:B------:R-:W4:Y:S01]  /*4fdd0*/  LDL.LU R24, [R1+0x28d8] ;  /* 0x0028d80001187983 */ /* 0x000f220000300800 */
[----:B------:R-:W4:Y:S01]  /*4fde0*/  LDL.LU R25, [R1+0x28d4] ;  /* 0x0028d40001197983 */ /* 0x000f220000300800 */
        /* <DEDUP_REMOVED lines=10> */
[----:B------:R0:W-:Y:S02]  /*4fe90*/  STL.64 [R1+0x27d8], R6 ;  /* 0x0027d80601007387 */ /* 0x0001e40000100a00 */
[----:B------:R3:W-:Y:S01]  /*4fea0*/  STL.64 [R1+0x27d0], R4 ;  /* 0x0027d00401007387 */ /* 0x0007e20000100a00 */
[----:B0-----:R-:W-:Y:S01]  /*4feb0*/  MOV R6, R16 ;  /* 0x0000001000067202 */ /* 0x001fe20000000f00 */
[----:B---3--:R-:W-:Y:S02]  /*4fec0*/  IMAD.MOV.U32 R4, RZ, RZ, R8 ;  /* 0x000000ffff047224 */ /* 0x008fe400078e0008 */
        /* <DEDUP_REMOVED lines=18> */
[----:B-----5:R-:W-:-:S03]  /*4fff0*/  MOV R5, R19 ;  /* 0x0000001300057202 */ /* 0x020fc60000000f00 */
[----:B------:R-:W5:Y:S01]  /*50000*/  LDL.LU R19, [R1+0x28ac] ;  /* 0x0028ac0001137983 */ /* 0x000f620000300800 */
[----:B------:R-:W3:Y:S03]  /*50010*/  LDL.LU R0, [R1+0x28a8] ;  /* 0x0028a80001007983 */ /* 0x000ee60000300800 */
        /* <DEDUP_REMOVED lines=15> */
[----:B------:R-:W-:Y:S01]  /*50110*/  STL.64 [R1+0x2838], R6 ;  /* 0x0028380601007387 */ /* 0x000fe20000100a00 */
[----:B------:R-:W-:Y:S04]  /*50120*/  STL.64 [R1+0x2830], R4 ;  /* 0x0028300401007387 */ /* 0x000fe80000100a00 */
        /* <DEDUP_REMOVED lines=9> */
[----:B------:R-:W-:Y:S02]  /*501c0*/  MOV R5, R24 ;  /* 0x0000001800057202 */ /* 0x000fe40000000f00 */
[----:B------:R-:W-:Y:S04]  /*501d0*/  LDSM.16.MT88.4 R24, [R28+0x3c180] ;  /* 0x03c180001c18783b */ /* 0x000fe80000004200 */
[----:B------:R0:W-:Y:S01]  /*501e0*/  STL.64 [R1+0x2858], R6 ;  /* 0x0028580601007387 */ /* 0x0001e20000100a00 */
[----:B------:R1:W-:Y:S02]  /*501f0*/  STL.64 [R1+0x2850], R4 ;  /* 0x0028500401007387 */ /* 0x0003e40000100a00 */
[----:B0-----:R-:W-:Y:S01]  /*50200*/  IMAD.MOV.U32 R6, RZ, RZ, R11 ;  /* 0x000000ffff067224 */ /* 0x001fe200078e000b */
[----:B------:R-:W-:-:S02]  /*50210*/  MOV R7, R10 ;  /* 0x0000000a00077202 */ /* 0x000fc40000000f00 */
[----:B-1----:R-:W-:Y:S02]  /*50220*/  MOV R4, R21 ;  /* 0x0000001500047202 */ /* 0x002fe40000000f00 */
        /* <DEDUP_REMOVED lines=8> */
[----:B------:R-:W2:Y:S01]  /*502b0*/  LDL.LU R14, [R1+0x148] ;  /* 0x00014800010e7983 */ /* 0x000ea20000300800 */
[----:B---3--:R-:W-:-:S02]  /*502c0*/  MOV R15, R29 ;  /* 0x0000001d000f7202 */ /* 0x008fc40000000f00 */
[----:B------:R-:W3:Y:S04]  /*502d0*/  LDL.LU R29, [R1+0x2898] ;  /* 0x00289800011d7983 */ /* 0x000ee80000300800 */
        /* <DEDUP_REMOVED lines=32> */
[----:B-----5:R-:W-:Y:S01]  /*504e0*/  IMAD.MOV.U32 R4, RZ, RZ, R19 ;  /* 0x000000ffff047224 */ /* 0x020fe200078e0013 */
[----:B----4-:R-:W-:-:S02]  /*504f0*/  MOV R5, R18 ;  /* 0x0000001200057202 */ /* 0x010fc40000000f00 */
[----:B------:R-:W-:Y:S01]  /*50500*/  MOV R6, R17 ;  /* 0x0000001100067202 */ /* 0x000fe20000000f00 */
[----:B--2---:R-:W-:Y:S01]  /*50510*/  STL.64 [R1+0x2888], R14 ;  /* 0x0028880e01007387 */ /* 0x004fe20000100a00 */
[----:B------:R0:W-:Y:S03]  /*50520*/  STL.64 [R1+0x2880], R12 ;  /* 0x0028800c01007387 */ /* 0x0001e60000100a00 */
[----:B0-----:R-:W2:Y:S01]  /*50530*/  LDL.LU R12, [R1+0x1a0] ;  /* 0x0001a000010c7983 */ /* 0x001ea20000300800 */
[----:B------:R-:W2:Y:S02]  /*50540*/  LDL.LU R13, [R1+0x1a4] ;  /* 0x0001a400010d7983 */ /* 0x000ea40000300800 */
[----:B------:R-:W2:Y:S02]  /*50550*/  LDL.LU R14, [R1+0x1a8] ;  /* 0x0001a800010e7983 */ /* 0x000ea40000300800 */
[----:B------:R-:W-:-:S02]  /*50560*/  IMAD.MOV.U32 R7, RZ, RZ, R16 ;  /* 0x000000ffff077224 */ /* 0x000fc400078e0010 */
[----:B---3--:R-:W-:Y:S01]  /*50570*/  IMAD.MOV.U32 R15, RZ, RZ, R29 ;  /* 0x000000ffff0f7224 */ /* 0x008fe200078e001d */
[----:B------:R-:W-:Y:S04]  /*50580*/  STL [R1+0x26e0], R28 ;  /* 0x0026e01c01007387 */ /* 0x000fe80000100800 */
[----:B------:R-:W0:Y:S02]  /*50590*/  LDSM.16.MT88.4 R16, [R28+0x3c080] ;  /* 0x03c080001c10783b */ /* 0x000e240000004200 */
[-C--:B--2---:R-:W-:Y:S02]  /*505a0*/  HMMA.16816.F32 R4, R4, R8.reuse, R12 ;  /* 0x000000080404723c */ /* 0x084fe4000000180c */
[----:B------:R-:W2:Y:S01]  /*505b0*/  LDL.LU.64 R14, [R1+0x2888] ;  /* 0x00288800010e7983 */ /* 0x000ea20000300a00 */
[----:B------:R-:W2:Y:S11]  /*505c0*/  LDL.LU.64 R12, [R1+0x2880] ;  /* 0x00288000010c7983 */ /* 0x000eb60000300a00 */
[----:B------:R-:W-:Y:S09]  /*505d0*/  @!UPT UIADD3 URZ, URZ, URZ, URZ ;  /* 0x0000003f3f3ff290 */ /* 0x000ff2000fffe03f */
        /* <DEDUP_REMOVED lines=42> */
[----:B------:R1:W-:Y:S01]  /*50880*/  STL [R1+0x190], R4 ;  /* 0x0001900401007387 */ /* 0x0003e20000100800 */
[----:B------:R-:W-:Y:S01]  /*50890*/  IMAD.MOV.U32 R11, RZ, RZ, R6 ;  /* 0x000000ffff0b7224 */ /* 0x000fe200078e0006 */
[----:B------:R-:W-:Y:S02]  /*508a0*/  MOV R29, R7 ;  /* 0x00000007001d7202 */ /* 0x000fe40000000f00 */
[----:B------:R-:W-:Y:S01]  /*508b0*/  MOV R10, R5 ;  /* 0x00000005000a7202 */ /* 0x000fe20000000f00 */
[----:B------:R-:W2:Y:S04]  /*508c0*/  LDL.LU.64 R6, [R1+0x27d8] ;  /* 0x0027d80001067983 */ /* 0x000ea80000300a00 */
[----:B-1----:R-:W2:Y:S01]  /*508d0*/  LDL.LU.64 R4, [R1+0x27d0] ;  /* 0x0027d00001047983 */ /* 0x002ea20000300a00 */
        /* <DEDUP_REMOVED lines=54> */
[----:B------:R-:W-:Y:S01]  /*50c40*/  STL.64 [R1+0x120], R12 ;  /* 0x0001200c01007387 */ /* 0x000fe20000100a00 */
[----:B------:R1:W-:Y:S03]  /*50c50*/  STL.64 [R1+0x128], R14 ;  /* 0x0001280e01007387 */ /* 0x0003e60000100a00 */
[----:B-1----:R-:W2:Y:S01]  /*50c60*/  LDL R15, [R1+0x3a0] ;  /* 0x0003a000010f7983 */ /* 0x002ea20000100800 */
[----:B0-----:R-:W-:Y:S03]  /*50c70*/  HMMA.16816.F32 R16, R16, R8, R4 ;  /* 0x000000081010723c */ /* 0x001fe60000001804 */
[----:B------:R-:W3:Y:S01]  /*50c80*/  LDL.LU.64 R6, [R1+0x26f8] ;  /* 0x0026f80001067983 */ /* 0x000ee20000300a00 */
[----:B------:R-:W3:Y:S11]  /*50c90*/  LDL.LU.64 R4, [R1+0x26f0] ;  /* 0x0026f00001047983 */ /* 0x000ef60000300a00 */
[----:B------:R-:W-:Y:S08]  /*50ca0*/  @!UPT UIADD3 URZ, URZ, URZ, URZ ;  /* 0x0000003f3f3ff290 */ /* 0x000ff0000fffe03f */
[----:B------:R0:W-:Y:S01]  /*50cb0*/  STL.64 [R1+0x110], R16 ;  /* 0x0001101001007387 */ /* 0x0001e20000100a00 */
[----:B------:R1:W-:Y:S03]  /*50cc0*/  STL.64 [R1+0x118], R18 ;  /* 0x0001181201007387 */ /* 0x0003e60000100a00 */
[----:B0-----:R-:W4:Y:S01]  /*50cd0*/  LDL.LU R16, [R1+0xc0] ;  /* 0x0000c00001107983 */ /* 0x001f220000300800 */
[----:B------:R-:W-:Y:S01]  /*50ce0*/  MOV R17, R3 ;  /* 0x0000000300117202 */ /* 0x000fe20000000f00 */
[----:B-1----:R-:W-:Y:S01]  /*50cf0*/  IMAD.MOV.U32 R18, RZ, RZ, R2 ;  /* 0x000000ffff127224 */ /* 0x002fe200078e0002 */
[----:B------:R-:W-:-:S07]  /*50d00*/  MOV R19, R0 ;  /* 0x0000000000137202 */ /* 0x000fce0000000f00 */
[-C--:B----4-:R-:W-:Y:S01]  /*50d10*/  HMMA.16816.F32 R16, R20, R8.reuse, R16 ;  /* 0x000000081410723c */ /* 0x090fe20000001810 */
[----:B------:R-:W4:Y:S07]  /*50d20*/  LDL R23, [R1+0xe78] ;  /* 0x000e780001177983 */ /* 0x000f2e0000100800 */
[----:B---3--:R-:W-:Y:S11]  /*50d30*/  HMMA.16816.F32 R4, R24, R8, R4 ;  /* 0x000000081804723c */ /* 0x008ff60000001804 */
[----:B------:R-:W-:Y:S04]  /*50d40*/  @!UPT UIADD3 URZ, URZ, URZ, URZ ;  /* 0x0000003f3f3ff290 */ /* 0x000fe8000fffe03f */
[----:B------:R-:W-:Y:S01]  /*50d50*/  STL.64 [R1+0xf0], R16 ;  /* 0x0000f01001007387 */ /* 0x000fe20000100a00 */
[----:B------:R-:W-:Y:S02]  /*50d60*/  STL.64 [R1+0xf8], R18 ;  /* 0x0000f81201007387 */ /* 0x000fe40000100a00 */
[----:B------:R-:W3:Y:S06]  /*50d70*/  LDL R9, [R1+0xe74] ;  /* 0x000e740001097983 */ /* 0x000eec0000100800 */
[----:B------:R-:W-:Y:S01]  /*50d80*/  MOV R8, R4 ;  /* 0x0000000400087202 */ /* 0x000fe20000000f00 */
[----:B------:R-:W-:Y:S01]  /*50d90*/  IMAD.MOV.U32 R3, RZ, RZ, R5 ;  /* 0x000000ffff037224 */ /* 0x000fe200078e0005 */
[----:B------:R-:W-:-:S02]  /*50da0*/  MOV R2, R6 ;  /* 0x0000000600027202 */ /* 0x000fc40000000f00 */
[----:B------:R-:W-:Y:S02]  /*50db0*/  MOV R0, R7 ;  /* 0x0000000700007202 */ /* 0x000fe40000000f00 */
[----:B--2---:R-:W0:Y:S04]  /*50dc0*/  LDSM.16.MT88.4 R4, [R15+0x3e000] ;  /* 0x03e000000f04783b */ /* 0x004e280000004200 */
[----:B------:R-:W-:Y:S01]  /*50dd0*/  STL [R1+0x25e0], R0 ;  /* 0x0025e00001007387 */ /* 0x000fe20000100800 */
[----:B------:R-:W-:Y:S02]  /*50de0*/  STL [R1+0x25dc], R2 ;  /* 0x0025dc0201007387 */ /* 0x000fe40000100800 */
[----:B------:R-:W-:Y:S02]  /*50df0*/  STL [R1+0x25d8], R3 ;  /* 0x0025d80301007387 */ /* 0x000fe40000100800 */
[----:B------:R1:W-:Y:S02]  /*50e00*/  STL [R1+0x25b0], R8 ;  /* 0x0025b00801007387 */ /* 0x0003e40000100800 */
[----:B0-----:R-:W-:Y:S01]  /*50e10*/  IMAD.MOV.U32 R11, RZ, RZ, R4 ;  /* 0x000000ffff0b7224 */ /* 0x001fe200078e0004 */
[----:B------:R-:W-:-:S02]  /*50e20*/  MOV R10, R5 ;  /* 0x00000005000a7202 */ /* 0x000fc40000000f00 */
[----:B------:R-:W-:Y:S01]  /*50e30*/  MOV R28, R6 ;  /* 0x00000006001c7202 */ /* 0x000fe20000000f00 */
[----:B-1----:R-:W-:Y:S02]  /*50e40*/  IMAD.MOV.U32 R8, RZ, RZ, R7 ;  /* 0x000000ffff087224 */ /* 0x002fe400078e0007 */
        /* <DEDUP_REMOVED lines=15> */
[----:B----4-:R-:W0:Y:S04]  /*50f40*/  LDSM.16.MT88.4 R4, [R23+0x3e000] ;  /* 0x03e000001704783b */ /* 0x010e280000004200 */
[----:B0-----:R0:W-:Y:S01]  /*50f50*/  STL.64 [R1+0x2650], R6 ;  /* 0x0026500601007387 */ /* 0x0011e20000100a00 */
[----:B------:R1:W-:Y:S01]  /*50f60*/  STL.64 [R1+0x2648], R4 ;  /* 0x0026480401007387 */ /* 0x0003e20000100a00 */
[----:B0-----:R-:W-:-:S02]  /*50f70*/  MOV R6, R15 ;  /* 0x0000000f00067202 */ /* 0x001fc40000000f00 */
[----:B------:R-:W-:Y:S01]  /*50f80*/  MOV R7, R14 ;  /* 0x0000000e00077202 */ /* 0x000fe20000000f00 */
[----:B-1----:R-:W-:Y:S01]  /*50f90*/  IMAD.MOV.U32 R5, RZ, RZ, R13 ;  /* 0x000000ffff057224 */ /* 0x002fe200078e000d */
[----:B------:R-:W-:Y:S02]  /*50fa0*/  MOV R4, R12 ;  /* 0x0000000c00047202 */ /* 0x000fe40000000f00 */
[----:B------:R-:W0:Y:S04]  /*50fb0*/  LDSM.16.MT88.4 R12, [R23+0x3e080] ;  /* 0x03e08000170c783b */ /* 0x000e280000004200 */
[----:B0-----:R0:W-:Y:S02]  /*50fc0*/  STL [R1+0x2634], R12 ;  /* 0x0026340c01007387 */ /* 0x0011e40000100800 */
[----:B0-----:R-:W-:-:S02]  /*50fd0*/  MOV R12, R16 ;  /* 0x00000010000c7202 */ /* 0x001fc40000000f00 */
[----:B------:R-:W0:Y:S04]  /*50fe0*/  LDSM.16.MT88.4 R16, [R23+0x3e100] ;  /* 0x03e100001710783b */ /* 0x000e280000004200 */
[----:B------:R-:W-:Y:S01]  /*50ff0*/  STL [R1+0x2630], R13 ;  /* 0x0026300d01007387 */ /* 0x000fe20000100800 */
[----:B------:R1:W-:Y:S02]  /*51000*/  STL [R1+0x262c], R14 ;  /* 0x00262c0e01007387 */ /* 0x0003e40000100800 */
[----:B------:R-:W-:Y:S02]  /*51010*/  STL [R1+0x2628], R15 ;  /* 0x0026280f01007387 */ /* 0x000fe40000100800 */
[----:B------:R-:W2:Y:S01]  /*51020*/  LDSM.16.MT88.4 R20, [R23+0x3e180] ;  /* 0x03e180001714783b */ /* 0x000ea20000004200 */
[----:B-1----:R-:W-:Y:S01]  /*51030*/  MOV R14, R24 ;  /* 0x00000018000e7202 */ /* 0x002fe20000000f00 */
[----:B0-----:R0:W-:Y:S02]  /*51040*/  STL.64 [R1+0x2620], R18 ;  /* 0x0026201201007387 */ /* 0x0011e40000100a00 */
[----:B------:R1:W-:Y:S01]  /*51050*/  STL.64 [R1+0x2618], R16 ;  /* 0x0026181001007387 */ /* 0x0003e20000100a00 */
[----:B0-----:R-:W-:-:S02]  /*51060*/  MOV R18, R26 ;  /* 0x0000001a00127202 */ /* 0x001fc40000000f00 */
[----:B-1----:R-:W-:Y:S01]  /*51070*/  MOV R17, R27 ;  /* 0x0000001b00117202 */ /* 0x002fe20000000f00 */
[----:B------:R-:W-:Y:S02]  /*51080*/  IMAD.MOV.U32 R19, RZ, RZ, R25 ;  /* 0x000000ffff137224 */ /* 0x000fe400078e0019 */
[----:B---3--:R-:W0:Y:S04]  /*51090*/  LDSM.16.MT88.4 R24, [R9+0x3e000] ;  /* 0x03e000000918783b */ /* 0x008e280000004200 */
[----:B--2---:R-:W-:Y:S01]  /*510a0*/  STL.64 [R1+0x2640], R22 ;  /* 0x0026401601007387 */ /* 0x004fe20000100a00 */
[----:B------:R-:W-:Y:S02]  /*510b0*/  STL.64 [R1+0x2638], R20 ;  /* 0x0026381401007387 */ /* 0x000fe40000100a00 */
[----:B------:R-:W1:Y:S01]  /*510c0*/  LDSM.16.MT88.4 R20, [R9+0x3e100] ;  /* 0x03e100000914783b */ /* 0x000e620000004200 */
[----:B0-----:R-:W-:Y:S03]  /*510d0*/  STL [R1+0x2604], R24 ;  /* 0x0026041801007387 */ /* 0x001fe60000100800 */
[----:B------:R-:W-:Y:S02]  /*510e0*/  STL [R1+0x2600], R25 ;  /* 0x0026001901007387 */ /* 0x000fe40000100800 */
[----:B------:R-:W-:Y:S02]  /*510f0*/  STL [R1+0x25fc], R26 ;  /* 0x0025fc1a01007387 */ /* 0x000fe40000100800 */
[----:B------:R-:W-:Y:S02]  /*51100*/  STL [R1+0x25f8], R27 ;  /* 0x0025f81b01007387 */ /* 0x000fe40000100800 */
[----:B------:R-:W0:Y:S01]  /*51110*/  LDSM.16.MT88.4 R24, [R9+0x3e080] ;  /* 0x03e080000918783b */ /* 0x000e220000004200 */
[----:B------:R-:W-:Y:S01]  /*51120*/  IMAD.MOV.U32 R16, RZ, RZ, R12 ;  /* 0x000000ffff107224 */ /* 0x000fe200078e000c */
[----:B------:R-:W-:Y:S01]  /*51130*/  MOV R15, R0 ;  /* 0x00000000000f7202 */ /* 0x000fe20000000f00 */
[----:B------:R-:W-:Y:S01]  /*51140*/  IMAD.MOV.U32 R12, RZ, RZ, R2 ;  /* 0x000000ffff0c7224 */ /* 0x000fe200078e0002 */
[----:B-1----:R-:W-:-:S02]  /*51150*/  MOV R0, R21 ;  /* 0x0000001500007202 */ /* 0x002fc40000000f00 */
[----:B------:R-:W-:Y:S01]  /*51160*/  MOV R13, R3 ;  /* 0x00000003000d7202 */ /* 0x000fe20000000f00 */
[----:B------:R-:W-:Y:S01]  /*51170*/  IMAD.MOV.U32 R2, RZ, RZ, R22 ;  /* 0x000000ffff027224 */ /* 0x000fe200078e0016 */
[----:B------:R-:W-:Y:S01]  /*51180*/  MOV R3, R23 ;  /* 0x0000001700037202 */ /* 0x000fe20000000f00 */
[----:B0-----:R-:W-:Y:S01]  /*51190*/  STL.64 [R1+0x40], R24 ;  /* 0x0000401801007387 */ /* 0x001fe20000100a00 */
[----:B------:R-:W-:Y:S02]  /*511a0*/  STL.64 [R1+0x48], R26 ;  /* 0x0000481a01007387 */ /* 0x000fe40000100a00 */
[----:B------:R0:W-:Y:S02]  /*511b0*/  STL [R1+0x50], R20 ;  /* 0x0000501401007387 */ /* 0x0001e40000100800 */
[----:B0-----:R-:W2:Y:S01]  /*511c0*/  LDL.LU R20, [R1+0x1a0] ;  /* 0x0001a00001147983 */ /* 0x001ea20000300800 */
[----:B------:R-:W2:Y:S02]  /*511d0*/  LDL.LU R21, [R1+0x1a4] ;  /* 0x0001a40001157983 */ /* 0x000ea40000300800 */
[----:B------:R-:W3:Y:S02]  /*511e0*/  LDL.LU R22, [R1+0x1a8] ;  /* 0x0001a80001167983 */ /* 0x000ee40000300800 */
[----:B------:R-:W3:Y:S02]  /*511f0*/  LDL.LU R23, [R1+0x1ac] ;  /* 0x0001ac0001177983 */ /* 0x000ee40000300800 */
[----:B---3--:R-:W-:Y:S01]  /*51200*/  STL.64 [R1+0x2660], R22 ;  /* 0x0026601601007387 */ /* 0x008fe20000100a00 */
[----:B--2---:R-:W-:Y:S02]  /*51210*/  STL.64 [R1+0x2658], R20 ;  /* 0x0026581401007387 */ /* 0x004fe40000100a00 */
[----:B------:R0:W-:Y:S02]  /*51220*/  STL.64 [R1+0x2670], R6 ;  /* 0x0026700601007387 */ /* 0x0001e40000100a00 */
[----:B------:R1:W-:Y:S01]  /*51230*/  STL.64 [R1+0x2668], R4 ;  /* 0x0026680401007387 */ /* 0x0003e20000100a00 */
[----:B0-----:R-:W-:-:S02]  /*51240*/  MOV R6, R18 ;  /* 0x0000001200067202 */ /* 0x001fc40000000f00 */
[----:B------:R-:W-:Y:S02]  /*51250*/  MOV R7, R19 ;  /* 0x0000001300077202 */ /* 0x000fe40000000f00 */
[----:B-1----:R-:W-:Y:S01]  /*51260*/  MOV R4, R16 ;  /* 0x0000001000047202 */ /* 0x002fe20000000f00 */
[----:B------:R-:W-:Y:S02]  /*51270*/  IMAD.MOV.U32 R5, RZ, RZ, R17 ;  /* 0x000000ffff057224 */ /* 0x000fe400078e0011 */
[----:B------:R0:W-:Y:S03]  /*51280*/  STL.64 [R1+0x2690], R6 ;  /* 0x0026900601007387 */ /* 0x0001e60000100a00 */
[----:B------:R1:W-:Y:S02]  /*51290*/  STL.64 [R1+0x2688], R4 ;  /* 0x0026880401007387 */ /* 0x0003e40000100a00 */
[----:B------:R-:W2:Y:S02]  /*512a0*/  LDL.LU R20, [R1+0x90] ;  /* 0x0000900001147983 */ /* 0x000ea40000300800 */
[----:B------:R-:W2:Y:S01]  /*512b0*/  LDL.LU R21, [R1+0x94] ;  /* 0x0000940001157983 */ /* 0x000ea20000300800 */
[----:B------:R-:W3:Y:S01]  /*512c0*/  LDL.LU R22, [R1+0x98] ;  /* 0x0000980001167983 */ /* 0x000ee20000300800 */
[----:B------:R-:W3:Y:S01]  /*512d0*/  LDL.LU R23, [R1+0x9c] ;  /* 0x00009c0001177983 */ /* 0x000ee20000300800 */
[----:B0-----:R-:W-:Y:S01]  /*512e0*/  MOV R6, R13 ;  /* 0x0000000d00067202 */ /* 0x001fe20000000f00 */
[----:B------:R-:W-:-:S02]  /*512f0*/  IMAD.MOV.U32 R7, RZ, RZ, R12 ;  /* 0x000000ffff077224 */ /* 0x000fc400078e000c */
[----:B-1----:R-:W-:Y:S01]  /*51300*/  IMAD.MOV.U32 R4, RZ, RZ, R15 ;  /* 0x000000ffff047224 */ /* 0x002fe200078e000f */
[----:B------:R-:W-:Y:S02]  /*51310*/  MOV R5, R14 ;  /* 0x0000000e00057202 */ /* 0x000fe40000000f00 */
[----:B------:R-:W-:Y:S03]  /*51320*/  STL.64 [R1+0x26b0], R6 ;  /* 0x0026b00601007387 */ /* 0x000fe60000100a00 */
[----:B------:R0:W-:Y:S02]  /*51330*/  STL.64 [R1+0x26a8], R4 ;  /* 0x0026a80401007387 */ /* 0x0001e40000100a00 */
[----:B0-----:R-:W-:Y:S02]  /*51340*/  MOV R4, R11 ;  /* 0x0000000b00047202 */ /* 0x001fe40000000f00 */
[----:B------:R-:W-:Y:S01]  /*51350*/  MOV R5, R10 ;  /* 0x0000000a00057202 */ /* 0x000fe20000000f00 */
[----:B------:R-:W-:Y:S01]  /*51360*/  IMAD.MOV.U32 R6, RZ, RZ, R28 ;  /* 0x000000ffff067224 */ /* 0x000fe200078e001c */
[----:B---3--:R-:W-:Y:S01]  /*51370*/  STL.64 [R1+0x2680], R22 ;  /* 0x0026801601007387 */ /* 0x008fe20000100a00 */
[----:B--2---:R0:W-:Y:S03]  /*51380*/  STL.64 [R1+0x2678], R20 ;  /* 0x0026781401007387 */ /* 0x0041e60000100a00 */
[----:B0-----:R-:W2:Y:S01]  /*51390*/  LDL.LU R20, [R1+0xb0] ;  /* 0x0000b00001147983 */ /* 0x001ea20000300800 */
[----:B------:R-:W2:Y:S02]  /*513a0*/  LDL.LU R21, [R1+0xb4] ;  /* 0x0000b40001157983 */ /* 0x000ea40000300800 */
[----:B------:R-:W3:Y:S02]  /*513b0*/  LDL.LU R22, [R1+0xb8] ;  /* 0x0000b80001167983 */ /* 0x000ee40000300800 */
[----:B------:R-:W3:Y:S01]  /*513c0*/  LDL.LU R23, [R1+0xbc] ;  /* 0x0000bc0001177983 */ /* 0x000ee20000300800 */
[----:B------:R-:W4:Y:S01]  /*513d0*/  LDL.LU R11, [R1+0x26ec] ;  /* 0x0026ec00010b7983 */ /* 0x000f220000300800 */
[----:B------:R-:W5:Y:S02]  /*513e0*/  LDL.LU R10, [R1+0x26e8] ;  /* 0x0026e800010a7983 */ /* 0x000f640000300800 */
[----:B------:R-:W4:Y:S01]  /*513f0*/  LDL.LU R28, [R1+0x26e4] ;  /* 0x0026e400011c7983 */ /* 0x000f220000300800 */
[----:B------:R-:W-:-:S05]  /*51400*/  MOV R7, R8 ;  /* 0x0000000800077202 */ /* 0x000fca0000000f00 */
[----:B------:R-:W-:Y:S01]  /*51410*/  STL.64 [R1+0x26d0], R6 ;  /* 0x0026d00601007387 */ /* 0x000fe20000100a00 */
[----:B------:R-:W-:Y:S02]  /*51420*/  STL.64 [R1+0x26c8], R4 ;  /* 0x0026c80401007387 */ /* 0x000fe40000100a00 */
[----:B------:R-:W0:Y:S01]  /*51430*/  LDSM.16.MT88.4 R4, [R9+0x3e180] ;  /* 0x03e180000904783b */ /* 0x000e220000004200 */
[----:B---3--:R-:W-:Y:S03]  /*51440*/  STL.64 [R1+0x26a0], R22 ;  /* 0x0026a01601007387 */ /* 0x008fe60000100a00 */
[----:B--2---:R1:W-:Y:S02]  /*51450*/  STL.64 [R1+0x2698], R20 ;  /* 0x0026981401007387 */ /* 0x0043e40000100a00 */
[----:B-1----:R-:W2:Y:S01]  /*51460*/  LDL.LU R20, [R1+0x1b0] ;  /* 0x0001b00001147983 */ /* 0x002ea20000300800 */
[----:B------:R-:W2:Y:S02]  /*51470*/  LDL.LU R21, [R1+0x1b4] ;  /* 0x0001b40001157983 */ /* 0x000ea40000300800 */
[----:B------:R-:W3:Y:S01]  /*51480*/  LDL.LU R22, [R1+0x1b8] ;  /* 0x0001b80001167983 */ /* 0x000ee20000300800 */
[----:B----4-:R-:W-:-:S02]  /*51490*/  MOV R23, R28 ;  /* 0x0000001c00177202 */ /* 0x010fc40000000f00 */
[----:B------:R-:W4:Y:S01]  /*514a0*/  LDL.LU R28, [R1+0x26e0] ;  /* 0x0026e000011c7983 */ /* 0x000f220000300800 */
[----:B-----5:R-:W-:Y:S01]  /*514b0*/  IMAD.MOV.U32 R17, RZ, RZ, R10 ;  /* 0x000000ffff117224 */ /* 0x020fe200078e000a */
[----:B------:R-:W-:Y:S02]  /*514c0*/  MOV R18, R11 ;  /* 0x0000000b00127202 */ /* 0x000fe40000000f00 */
[----:B------:R-:W-:Y:S01]  /*514d0*/  MOV R19, R29 ;  /* 0x0000001d00137202 */ /* 0x000fe20000000f00 */
[----:B---3--:R-:W-:Y:S01]  /*514e0*/  STL.64 [R1+0x26c0], R22 ;  /* 0x0026c01601007387 */ /* 0x008fe20000100a00 */
[----:B--2---:R1:W-:Y:S03]  /*514f0*/  STL.64 [R1+0x26b8], R20 ;  /* 0x0026b81401007387 */ /* 0x0043e60000100a00 */
[----:B-1----:R-:W2:Y:S01]  /*51500*/  LDL.LU R20, [R1+0x1c0] ;  /* 0x0001c00001147983 */ /* 0x002ea20000300800 */
[----:B------:R-:W2:Y:S02]  /*51510*/  LDL.LU R21, [R1+0x1c4] ;  /* 0x0001c40001157983 */ /* 0x000ea40000300800 */
[----:B------:R-:W2:Y:S02]  /*51520*/  LDL.LU R22, [R1+0x1c8] ;  /* 0x0001c80001167983 */ /* 0x000ea40000300800 */
[----:B------:R-:W2:Y:S01]  /*51530*/  LDL.LU R23, [R1+0x1cc] ;  /* 0x0001cc0001177983 */ /* 0x000ea20000300800 */
[----:B------:R-:W-:Y:S01]  /*51540*/  STL [R1+0x2610], R3 ;  /* 0x0026100301007387 */ /* 0x000fe20000100800 */
[----:B------:R-:W-:Y:S02]  /*51550*/  STL [R1+0x260c], R2 ;  /* 0x00260c0201007387 */ /* 0x000fe40000100800 */
[----:B------:R-:W-:Y:S02]  /*51560*/  STL [R1+0x2608], R0 ;  /* 0x0026080001007387 */ /* 0x000fe40000100800 */
[----:B------:R-:W3:Y:S01]  /*51570*/  LDL.LU R16, [R1+0x190] ;  /* 0x0001900001107983 */ /* 0x000ee20000300800 */
[----:B0-----:R-:W-:Y:S01]  /*51580*/  STL.64 [R1+0x70], R4 ;  /* 0x0000700401007387 */ /* 0x001fe20000100a00 */
[----:B------:R-:W-:Y:S02]  /*51590*/  STL.64 [R1+0x78], R6 ;  /* 0x0000780601007387 */ /* 0x000fe40000100a00 */
[----:B----4-:R-:W0:Y:S04]  /*515a0*/  LDSM.16.MT88.4 R4, [R28+0x3e000] ;  /* 0x03e000001c04783b */ /* 0x010e280000004200 */
[----:B------:R-:W2:Y:S01]  /*515b0*/  LDL.LU R10, [R1+0x26dc] ;  /* 0x0026dc00010a7983 */ /* 0x000ea20000300800 */
[----:B------:R-:W2:Y:S01]  /*515c0*/  LDL.LU R11, [R1+0x26d8] ;  /* 0x0026d800010b7983 */ /* 0x000ea20000300800 */
[----:B0-----:R-:W-:Y:S01]  /*515d0*/  IMAD.MOV.U32 R3, RZ, RZ, R5 ;  /* 0x000000ffff037224 */ /* 0x001fe200078e0005 */
[----:B------:R-:W-:-:S02]  /*515e0*/  MOV R2, R6 ;  /* 0x0000000600027202 */ /* 0x000fc40000000f00 */
[----:B------:R-:W-:Y:S01]  /*515f0*/  STL [R1+0x60], R4 ;  /* 0x0000600401007387 */ /* 0x000fe20000100800 */
[----:B------:R-:W-:Y:S02]  /*51600*/  MOV R0, R7 ;  /* 0x0000000700007202 */ /* 0x000fe40000000f00 */
[----:B------:R-:W0:Y:S04]  /*51610*/  LDSM.16.MT88.4 R4, [R28+0x3e080] ;  /* 0x03e080001c04783b */ /* 0x000e280000004200 */
[----:B0-----:R-:W-:Y:S01]  /*51620*/  IMAD.MOV.U32 R12, RZ, RZ, R4 ;  /* 0x000000ffff0c7224 */ /* 0x001fe200078e0004 */
[----:B------:R-:W-:Y:S02]  /*51630*/  MOV R13, R5 ;  /* 0x00000005000d7202 */ /* 0x000fe40000000f00 */
[----:B------:R-:W-:Y:S01]  /*51640*/  MOV R14, R6 ;  /* 0x00000006000e7202 */ /* 0x000fe20000000f00 */
[----:B------:R-:W-:-:S02]  /*51650*/  IMAD.MOV.U32 R15, RZ, RZ, R7 ;  /* 0x000000ffff0f7224 */ /* 0x000fc400078e0007 */
[----:B------:R-:W0:Y:S02]  /*51660*/  LDSM.16.MT88.4 R4, [R28+0x3e100] ;  /* 0x03e100001c04783b */ /* 0x000e240000004200 */
[----:B0-----:R-:W-:Y:S02]  /*51670*/  MOV R24, R4 ;  /* 0x0000000400187202 */ /* 0x001fe40000000f00 */
[----:B------:R-:W-:Y:S01]  /*51680*/  MOV R25, R5 ;  /* 0x0000000500197202 */ /* 0x000fe20000000f00 */
[----:B------:R-:W-:Y:S01]  /*51690*/  IMAD.MOV.U32 R26, RZ, RZ, R6 ;  /* 0x000000ffff1a7224 */ /* 0x000fe200078e0006 */
[----:B------:R-:W-:Y:S02]  /*516a0*/  MOV R27, R7 ;  /* 0x00000007001b7202 */ /* 0x000fe40000000f00 */
[----:B------:R-:W0:Y:S01]  /*516b0*/  LDSM.16.MT88.4 R4, [R28+0x3e180] ;  /* 0x03e180001c04783b */ /* 0x000e220000004200 */
[----:B------:R-:W-:Y:S01]  /*516c0*/  BAR.SYNC.DEFER_BLOCKING 0x0 ;  /* 0x0000000000007b1d */ /* 0x000fe20000010000 */
[----:B0-----:R-:W-:-:S02]  /*516d0*/  MOV R28, R6 ;  /* 0x00000006001c7202 */ /* 0x001fc40000000f00 */
[----:B------:R-:W-:Y:S02]  /*516e0*/  MOV R9, R7 ;  /* 0x0000000700097202 */ /* 0x000fe40000000f00 */
[----:B------:R-:W-:Y:S01]  /*516f0*/  MOV R8, R4 ;  /* 0x0000000400087202 */ /* 0x000fe20000000f00 */
[----:B------:R-:W-:Y:S01]  /*51700*/  IMAD.MOV.U32 R29, RZ, RZ, R5 ;  /* 0x000000ffff1d7224 */ /* 0x000fe200078e0005 */
[----:B------:R-:W2:Y:S01]  /*51710*/  LDL.LU.64 R6, [R1+0x26d0] ;  /* 0x0026d00001067983 */ /* 0x000ea20000300a00 */
        /* <DEDUP_REMOVED lines=37> */
[----:B------:R0:W-:Y:S01]  /*51970*/  STL.64 [R1+0x30], R4 ;  /* 0x0000300401007387 */ /* 0x0001e20000100a00 */
[----:B------:R1:W-:Y:S02]  /*51980*/  STL.64 [R1+0x38], R6 ;  /* 0x0000380601007387 */ /* 0x0003e40000100a00 */
[----:B0-----:R-:W-:Y:S01]  /*51990*/  IMAD.MOV.U32 R4, RZ, RZ, R12 ;  /* 0x000000ffff047224 */ /* 0x001fe200078e000c */
[----:B------:R-:W-:Y:S01]  /*519a0*/  MOV R5, R13 ;  /* 0x0000000d00057202 */ /* 0x000fe20000000f00 */
[----:B------:R-:W3:Y:S01]  /*519b0*/  LDL.LU R12, [R1+0x2634] ;  /* 0x00263400010c7983 */ /* 0x000ee20000300800 */
[----:B------:R-:W3:Y:S01]  /*519c0*/  LDL.LU R13, [R1+0x2630] ;  /* 0x00263000010d7983 */ /* 0x000ee20000300800 */
[----:B-1----:R-:W-:Y:S01]  /*519d0*/  MOV R6, R14 ;  /* 0x0000000e00067202 */ /* 0x002fe20000000f00 */
[----:B------:R-:W-:Y:S01]  /*519e0*/  IMAD.MOV.U32 R7, RZ, RZ, R15 ;  /* 0x000000ffff077224 */ /* 0x000fe200078e000f */
[----:B------:R-:W3:Y:S01]  /*519f0*/  LDL.LU R14, [R1+0x262c] ;  /* 0x00262c00010e7983 */ /* 0x000ee20000300800 */
[----:B------:R-:W3:Y:S03]  /*51a00*/  LDL.LU R15, [R1+0x2628] ;  /* 0x00262800010f7983 */ /* 0x000ee60000300800 */
[----:B------:R-:W-:Y:S01]  /*51a10*/  STL.64 [R1+0x2588], R6 ;  /* 0x0025880601007387 */ /* 0x000fe20000100a00 */
[----:B------:R0:W-:Y:S03]  /*51a20*/  STL.64 [R1+0x2580], R4 ;  /* 0x0025800401007387 */ /* 0x0001e60000100a00 */
[----:B0-----:R-:W2:Y:S01]  /*51a30*/  LDL.LU R4, [R1+0x170] ;  /* 0x0001700001047983 */ /* 0x001ea20000300800 */
[----:B------:R-:W2:Y:S02]  /*51a40*/  LDL.LU R5, [R1+0x174] ;  /* 0x0001740001057983 */ /* 0x000ea40000300800 */
[----:B------:R-:W2:Y:S02]  /*51a50*/  LDL.LU R6, [R1+0x178] ;  /* 0x0001780001067983 */ /* 0x000ea40000300800 */
[----:B------:R-:W2:Y:S01]  /*51a60*/  LDL.LU R7, [R1+0x17c] ;  /* 0x00017c0001077983 */ /* 0x000ea20000300800 */
[-C--:B---3--:R-:W-:Y:S01]  /*51a70*/  HMMA.16816.F32 R12, R12, R10.reuse, R16 ;  /* 0x0000000a0c0c723c */ /* 0x088fe20000001810 */
[----:B------:R-:W3:Y:S01]  /*51a80*/  LDL.LU.64 R18, [R1+0x2620] ;  /* 0x0026200001127983 */ /* 0x000ee20000300a00 */
[----:B------:R-:W3:Y:S11]  /*51a90*/  LDL.LU.64 R16, [R1+0x2618] ;  /* 0x0026180001107983 */ /* 0x000ef60000300a00 */
[----:B------:R-:W-:Y:S10]  /*51aa0*/  @!UPT UIADD3 URZ, URZ, URZ, URZ ;  /* 0x0000003f3f3ff290 */ /* 0x000ff4000fffe03f */
[----:B------:R0:W-:Y:S01]  /*51ab0*/  STL.64 [R1+0x20], R12 ;  /* 0x0000200c01007387 */ /* 0x0001e20000100a00 */
[----:B------:R1:W-:Y:S03]  /*51ac0*/  STL.64 [R1+0x28], R14 ;  /* 0x0000280e01007387 */ /* 0x0003e60000100a00 */
[----:B0-----:R-:W3:Y:S01]  /*51ad0*/  LDL.LU R12, [R1+0x180] ;  /* 0x00018000010c7983 */ /* 0x001ee20000300800 */
[----:B------:R-:W3:Y:S02]  /*51ae0*/  LDL.LU R13, [R1+0x184] ;  /* 0x00018400010d7983 */ /* 0x000ee40000300800 */
[----:B-1----:R-:W3:Y:S02]  /*51af0*/  LDL.LU R14, [R1+0x188] ;  /* 0x00018800010e7983 */ /* 0x002ee40000300800 */
[----:B------:R-:W3:Y:S01]  /*51b00*/  LDL.LU R15, [R1+0x18c] ;  /* 0x00018c00010f7983 */ /* 0x000ee20000300800 */
[-C--:B--2---:R-:W-:Y:S08]  /*51b10*/  HMMA.16816.F32 R4, R20, R10.reuse, R4 ;  /* 0x0000000a1404723c */ /* 0x084ff00000001804 */
[----:B---3--:R-:W-:Y:S01]  /*51b20*/  HMMA.16816.F32 R16, R16, R10, R12 ;  /* 0x0000000a1010723c */ /* 0x008fe2000000180c */
[----:B------:R-:W2:Y:S06]  /*51b30*/  LDL.LU R12, [R1+0x60] ;  /* 0x00006000010c7983 */ /* 0x000eac0000300800 */
[----:B------:R-:W-:Y:S01]  /*51b40*/  MOV R14, R2 ;  /* 0x00000002000e7202 */ /* 0x000fe20000000f00 */
[----:B------:R-:W-:Y:S01]  /*51b50*/  IMAD.MOV.U32 R15, RZ, RZ, R0 ;  /* 0x000000ffff0f7224 */ /* 0x000fe200078e0000 */
[----:B------:R-:W-:Y:S11]  /*51b60*/  MOV R13, R3 ;  /* 0x00000003000d7202 */ /* 0x000ff60000000f00 */
[----:B------:R-:W-:Y:S03]  /*51b70*/  @!UPT UIADD3 URZ, URZ, URZ, URZ ;  /* 0x0000003f3f3ff290 */ /* 0x000fe6000fffe03f */
[----:B------:R-:W-:Y:S01]  /*51b80*/  STL.64 [R1+0x10], R16 ;  /* 0x0000101001007387 */ /* 0x000fe20000100a00 */
[----:B------:R-:W-:Y:S02]  /*51b90*/  STL.64 [R1+0x18], R18 ;  /* 0x0000181201007387 */ /* 0x000fe40000100a00 */
[----:B------:R-:W-:Y:S02]  /*51ba0*/  STL.64 [R1+0x170], R4 ;  /* 0x0001700401007387 */ /* 0x000fe40000100a00 */
[----:B------:R-:W-:Y:S01]  /*51bb0*/  STL.64 [R1+0x178], R6 ;  /* 0x0001780601007387 */ /* 0x000fe20000100a00 */
[----:B------:R-:W3:Y:S01]  /*51bc0*/  LDL.LU R3, [R1+0x2610] ;  /* 0x0026100001037983 */ /* 0x000ee20000300800 */
[----:B------:R-:W4:Y:S02]  /*51bd0*/  LDL.LU R2, [R1+0x260c] ;  /* 0x00260c0001027983 */ /* 0x000f240000300800 */
[----:B------:R-:W5:Y:S02]  /*51be0*/  LDL.LU R0, [R1+0x2608] ;  /* 0x0026080001007983 */ /* 0x000f640000300800 */
[----:B------:R-:W-:Y:S01]  /*51bf0*/  STL.64 [R1+0x2598], R14 ;  /* 0x0025980e01007387 */ /* 0x000fe20000100a00 */
[----:B--2---:R0:W-:Y:S04]  /*51c00*/  STL.64 [R1+0x2590], R12 ;  /* 0x0025900c01007387 */ /* 0x0041e80000100a00 */
[----:B0-----:R-:W2:Y:S01]  /*51c10*/  LDL.LU R12, [R1+0x70] ;  /* 0x00007000010c7983 */ /* 0x001ea20000300800 */
[----:B------:R-:W2:Y:S02]  /*51c20*/  LDL.LU R13, [R1+0x74] ;  /* 0x00007400010d7983 */ /* 0x000ea40000300800 */
[----:B------:R-:W2:Y:S02]  /*51c30*/  LDL.LU R14, [R1+0x78] ;  /* 0x00007800010e7983 */ /* 0x000ea40000300800 */
[----:B------:R-:W2:Y:S01]  /*51c40*/  LDL.LU R15, [R1+0x7c] ;  /* 0x00007c00010f7983 */ /* 0x000ea20000300800 */
[----:B------:R-:W2:Y:S01]  /*51c50*/  LDL.LU R16, [R1+0x40] ;  /* 0x0000400001107983 */ /* 0x000ea20000300800 */
        /* <DEDUP_REMOVED lines=9> */
[----:B------:R-:W-:Y:S01]  /*51cf0*/  STL.64 [R1+0x25c0], R14 ;  /* 0x0025c00e01007387 */ /* 0x000fe20000100a00 */
[----:B------:R0:W-:Y:S02]  /*51d00*/  STL.64 [R1+0x25b8], R12 ;  /* 0x0025b80c01007387 */ /* 0x0001e40000100a00 */
[----:B------:R-:W2:Y:S02]  /*51d10*/  LDL.LU R4, [R1+0x120] ;  /* 0x0001200001047983 */ /* 0x000ea40000300800 */
[----:B------:R-:W2:Y:S01]  /*51d20*/  LDL.LU R5, [R1+0x124] ;  /* 0x0001240001057983 */ /* 0x000ea20000300800 */
[----:B------:R-:W2:Y:S01]  /*51d30*/  LDL.LU R6, [R1+0x128] ;  /* 0x0001280001067983 */ /* 0x000ea20000300800 */
[----:B------:R-:W2:Y:S03]  /*51d40*/  LDL.LU R7, [R1+0x12c] ;  /* 0x00012c0001077983 */ /* 0x000ea60000300800 */
[----:B0-----:R-:W2:Y:S01]  /*51d50*/  LDL.LU R12, [R1+0x140] ;  /* 0x00014000010c7983 */ /* 0x001ea20000300800 */
[----:B------:R-:W2:Y:S02]  /*51d60*/  LDL.LU R13, [R1+0x144] ;  /* 0x00014400010d7983 */ /* 0x000ea40000300800 */
[----:B------:R-:W2:Y:S02]  /*51d70*/  LDL.LU R14, [R1+0x148] ;  /* 0x00014800010e7983 */ /* 0x000ea40000300800 */
[----:B------:R-:W2:Y:S01]  /*51d80*/  LDL.LU R15, [R1+0x14c] ;  /* 0x00014c00010f7983 */ /* 0x000ea20000300800 */
[----:B------:R-:W-:-:S02]  /*51d90*/  MOV R20, R24 ;  /* 0x0000001800147202 */ /* 0x000fc40000000f00 */
[----:B------:R-:W-:Y:S01]  /*51da0*/  MOV R21, R25 ;  /* 0x0000001900157202 */ /* 0x000fe20000000f00 */
        /* <DEDUP_REMOVED lines=8> */
[----:B------:R-:W-:Y:S01]  /*51e30*/  STL.64 [R1+0x25a8], R6 ;  /* 0x0025a80601007387 */ /* 0x000fe20000100a00 */
[----:B------:R0:W-:Y:S03]  /*51e40*/  STL.64 [R1+0x25a0], R4 ;  /* 0x0025a00401007387 */ /* 0x0001e60000100a00 */
[----:B0-----:R-:W2:Y:S01]  /*51e50*/  LDL.LU R4, [R1+0x130] ;  /* 0x0001300001047983 */ /* 0x001ea20000300800 */
[----:B------:R-:W2:Y:S02]  /*51e60*/  LDL.LU R5, [R1+0x134] ;  /* 0x0001340001057983 */ /* 0x000ea40000300800 */
[----:B------:R-:W2:Y:S02]  /*51e70*/  LDL.LU R6, [R1+0x138] ;  /* 0x0001380001067983 */ /* 0x000ea40000300800 */
[----:B------:R-:W2:Y:S01]  /*51e80*/  LDL.LU R7, [R1+0x13c] ;  /* 0x00013c0001077983 */ /* 0x000ea20000300800 */
[----:B------:R-:W2:Y:S01]  /*51e90*/  LDL.LU R24, [R1+0x2604] ;  /* 0x0026040001187983 */ /* 0x000ea20000300800 */
[----:B------:R-:W2:Y:S02]  /*51ea0*/  LDL.LU R25, [R1+0x2600] ;  /* 0x0026000001197983 */ /* 0x000ea40000300800 */
[----:B------:R-:W2:Y:S02]  /*51eb0*/  LDL.LU R26, [R1+0x25fc] ;  /* 0x0025fc00011a7983 */ /* 0x000ea40000300800 */
[----:B------:R-:W2:Y:S01]  /*51ec0*/  LDL.LU R27, [R1+0x25f8] ;  /* 0x0025f800011b7983 */ /* 0x000ea20000300800 */
[----:B------:R-:W-:Y:S01]  /*51ed0*/  STL.64 [R1+0x2578], R22 ;  /* 0x0025781601007387 */ /* 0x000fe20000100a00 */
[----:B------:R0:W-:Y:S03]  /*51ee0*/  STL.64 [R1+0x2570], R20 ;  /* 0x0025701401007387 */ /* 0x0001e60000100a00 */
[----:B0-----:R-:W3:Y:S01]  /*51ef0*/  LDL.LU R20, [R1+0x110] ;  /* 0x0001100001147983 */ /* 0x001ee20000300800 */
[----:B------:R-:W3:Y:S02]  /*51f00*/  LDL.LU R21, [R1+0x114] ;  /* 0x0001140001157983 */ /* 0x000ee40000300800 */
[----:B------:R-:W3:Y:S02]  /*51f10*/  LDL.LU R22, [R1+0x118] ;  /* 0x0001180001167983 */ /* 0x000ee40000300800 */
[----:B------:R-:W3:Y:S01]  /*51f20*/  LDL.LU R23, [R1+0x11c] ;  /* 0x00011c0001177983 */ /* 0x000ee20000300800 */
[-C--:B--2---:R-:W-:Y:S01]  /*51f30*/  HMMA.16816.F32 R24, R24, R10.reuse, R16 ;  /* 0x0000000a1818723c */ /* 0x084fe20000001810 */
[----:B------:R-:W2:Y:S01]  /*51f40*/  LDL.LU.64 R18, [R1+0x25f0] ;  /* 0x0025f00001127983 */ /* 0x000ea20000300a00 */
[----:B------:R-:W2:Y:S11]  /*51f50*/  LDL.LU.64 R16, [R1+0x25e8] ;  /* 0x0025e80001107983 */ /* 0x000eb60000300a00 */
[----:B------:R-:W-:Y:S10]  /*51f60*/  @!UPT UIADD3 URZ, URZ, URZ, URZ ;  /* 0x0000003f3f3ff290 */ /* 0x000ff4000fffe03f */
[----:B------:R0:W-:Y:S01]  /*51f70*/  STL.64 [R1], R24 ;  /* 0x0000001801007387 */ /* 0x0001e20000100a00 */
[----:B------:R4:W-:Y:S03]  /*51f80*/  STL.64 [R1+0x8], R26 ;  /* 0x0000081a01007387 */ /* 0x0009e60000100a00 */
[----:B0-----:R-:W2:Y:S01]  /*51f90*/  LDL.LU R24, [R1+0x50] ;  /* 0x0000500001187983 */ /* 0x001ea20000300800 */
[----:B-----5:R-:W-:Y:S02]  /*51fa0*/  MOV R25, R0 ;  /* 0x0000000000197202 */ /* 0x020fe40000000f00 */
[----:B------:R-:W5:Y:S02]  /*51fb0*/  LDL.LU R0, [R1+0x25e0] ;  /* 0x0025e00001007983 */ /* 0x000f640000300800 */
[----:B----4-:R-:W-:Y:S01]  /*51fc0*/  IMAD.MOV.U32 R26, RZ, RZ, R2 ;  /* 0x000000ffff1a7224 */ /* 0x010fe200078e0002 */
[----:B---3--:R-:W-:Y:S01]  /*51fd0*/  MOV R27, R3 ;  /* 0x00000003001b7202 */ /* 0x008fe20000000f00 */
[----:B------:R-:W3:Y:S01]  /*51fe0*/  LDL.LU R2, [R1+0x25dc] ;  /* 0x0025dc0001027983 */ /* 0x000ee20000300800 */
[----:B------:R-:W4:Y:S01]  /*51ff0*/  LDL.LU R3, [R1+0x25d8] ;  /* 0x0025d80001037983 */ /* 0x000f220000300800 */
[-C--:B--2---:R-:W-:Y:S02]  /*52000*/  HMMA.16816.F32 R16, R16, R10.reuse, R12 ;  /* 0x0000000a1010723c */ /* 0x084fe4000000180c */
[----:B------:R-:W2:Y:S01]  /*52010*/  LDL.LU.64 R14, [R1+0x25d0] ;  /* 0x0025d000010e7983 */ /* 0x000ea20000300a00 */
[----:B------:R-:W2:Y:S11]  /*52020*/  LDL.LU.64 R12, [R1+0x25c8] ;  /* 0x0025c800010c7983 */ /* 0x000eb60000300a00 */
[----:B------:R-:W-:Y:S09]  /*52030*/  @!UPT UIADD3 URZ, URZ, URZ, URZ ;  /* 0x0000003f3f3ff290 */ /* 0x000ff2000fffe03f */
[----:B------:R-:W-:Y:S01]  /*52040*/  STL [R1+0x2568], R17 ;  /* 0x0025681101007387 */ /* 0x000fe20000100800 */
[----:B------:R-:W-:Y:S02]  /*52050*/  STL [R1+0x2564], R18 ;  /* 0x0025641201007387 */ /* 0x000fe40000100800 */
[----:B------:R-:W-:Y:S02]  /*52060*/  STL [R1+0x2560], R19 ;  /* 0x0025601301007387 */ /* 0x000fe40000100800 */
[----:B------:R0:W-:Y:S02]  /*52070*/  STL [R1+0x256c], R16 ;  /* 0x00256c1001007387 */ /* 0x0001e40000100800 */
        /* <DEDUP_REMOVED lines=8> */
[----:B------:R0:W-:Y:S01]  /*52100*/  STL [R1+0x2530], R24 ;  /* 0x0025301801007387 */ /* 0x0001e20000100800 */
[----:B------:R-:W-:Y:S02]  /*52110*/  STL [R1+0x252c], R25 ;  /* 0x00252c1901007387 */ /* 0x000fe40000100800 */
[----:B------:R-:W-:Y:S02]  /*52120*/  STL [R1+0x2528], R26 ;  /* 0x0025281a01007387 */ /* 0x000fe40000100800 */
[----:B------:R-:W-:Y:S01]  /*52130*/  STL [R1+0x2524], R27 ;  /* 0x0025241b01007387 */ /* 0x000fe20000100800 */
[----:B0-----:R-:W-:Y:S02]  /*52140*/  MOV R24, R8 ;  /* 0x0000000800187202 */ /* 0x001fe40000000f00 */
[----:B------:R-:W3:Y:S01]  /*52150*/  LDL.LU R8, [R1+0x25b0] ;  /* 0x0025b00001087983 */ /* 0x000ee20000300800 */
[-C--:B--2---:R-:W-:Y:S03]  /*52160*/  HMMA.16816.F32 R12, R12, R10.reuse, R4 ;  /* 0x0000000a0c0c723c */ /* 0x084fe60000001804 */
[----:B------:R-:W2:Y:S01]  /*52170*/  LDL.LU.64 R6, [R1+0x25a8] ;  /* 0x0025a80001067983 */ /* 0x000ea20000300a00 */
[----:B------:R-:W2:Y:S11]  /*52180*/  LDL.LU.64 R4, [R1+0x25a0] ;  /* 0x0025a00001047983 */ /* 0x000eb60000300a00 */
[----:B------:R-:W-:Y:S08]  /*52190*/  @!UPT UIADD3 URZ, URZ, URZ, URZ ;  /* 0x0000003f3f3ff290 */ /* 0x000ff0000fffe03f */
[----:B------:R-:W-:Y:S01]  /*521a0*/  STL.64 [R1+0x50], R12 ;  /* 0x0000500c01007387 */ /* 0x000fe20000100a00 */
[----:B------:R0:W-:Y:S03]  /*521b0*/  STL.64 [R1+0x58], R14 ;  /* 0x0000580e01007387 */ /* 0x0001e60000100a00 */
[----:B0-----:R-:W2:Y:S01]  /*521c0*/  LDL.LU.64 R14, [R1+0x2598] ;  /* 0x00259800010e7983 */ /* 0x001ea20000300a00 */
[----:B------:R-:W2:Y:S02]  /*521d0*/  LDL.LU.64 R12, [R1+0x2590] ;  /* 0x00259000010c7983 */ /* 0x000ea40000300a00 */
[-C--:B--2---:R-:W-:Y:S01]  /*521e0*/  HMMA.16816.F32 R12, R12, R10.reuse, R4 ;  /* 0x0000000a0c0c723c */ /* 0x084fe20000001804 */
[----:B------:R-:W2:Y:S01]  /*521f0*/  LDL.LU.64 R6, [R1+0x2588] ;  /* 0x0025880001067983 */ /* 0x000ea20000300a00 */
[----:B------:R-:W2:Y:S06]  /*52200*/  LDL.LU.64 R4, [R1+0x2580] ;  /* 0x0025800001047983 */ /* 0x000eac0000300a00 */
[----:B--2---:R-:W-:Y:S01]  /*52210*/  HMMA.16816.F32 R4, R4, R10, R20 ;  /* 0x0000000a0404723c */ /* 0x004fe20000001814 */
[----:B------:R-:W3:Y:S01]  /*52220*/  LDL.LU.64 R22, [R1+0x2578] ;  /* 0x0025780001167983 */ /* 0x000ee20000300a00 */
[----:B------:R-:W3:Y:S02]  /*52230*/  LDL.LU.64 R20, [R1+0x2570] ;  /* 0x0025700001147983 */ /* 0x000ee40000300a00 */
[----:B------:R-:W-:-:S02]  /*52240*/  IMAD.MOV.U32 R25, RZ, RZ, R29 ;  /* 0x000000ffff197224 */ /* 0x000fc400078e001d */
[----:B------:R-:W0:Y:S01]  /*52250*/  S2R R29, SR_TID.X ;  /* 0x00000000001d7919 */ /* 0x000e220000002100 */
[----:B------:R-:W-:Y:S02]  /*52260*/  MOV R26, R28 ;  /* 0x0000001c001a7202 */ /* 0x000fe40000000f00 */
[----:B------:R-:W-:Y:S01]  /*52270*/  MOV R27, R9 ;  /* 0x00000009001b7202 */ /* 0x000fe20000000f00 */
[----:B---3--:R-:W-:Y:S01]  /*52280*/  HMMA.16816.F32 R20, R20, R10, R16 ;  /* 0x0000000a1414723c */ /* 0x008fe20000001810 */
[----:B------:R-:W2:Y:S11]  /*52290*/  LDL.LU R16, [R1+0x256c] ;  /* 0x00256c0001107983 */ /* 0x000eb60000300800 */
[----:B------:R-:W-:Y:S11]  /*522a0*/  @!UPT UIADD3 URZ, URZ, URZ, URZ ;  /* 0x0000003f3f3ff290 */ /* 0x000ff6000fffe03f */
[----:B------:R-:W-:Y:S01]  /*522b0*/  STL [R1+0x2540], R20 ;  /* 0x0025401401007387 */ /* 0x000fe20000100800 */
[----:B------:R4:W-:Y:S02]  /*522c0*/  STL [R1+0x253c], R21 ;  /* 0x00253c1501007387 */ /* 0x0009e40000100800 */
[----:B----4-:R-:W-:Y:S02]  /*522d0*/  MOV R21, R3 ;  /* 0x0000000300157202 */ /* 0x010fe40000000f00 */
[----:B------:R-:W1:Y:S04]  /*522e0*/  S2R R3, SR_TID.X ;  /* 0x0000000000037919 */ /* 0x000e680000002100 */
[----:B------:R3:W-:Y:S01]  /*522f0*/  STL [R1+0x2538], R22 ;  /* 0x0025381601007387 */ /* 0x0007e20000100800 */
[----:B------:R5:W-:Y:S01]  /*52300*/  STL [R1+0x2534], R23 ;  /* 0x0025341701007387 */ /* 0x000be20000100800 */
[----:B---3--:R-:W-:Y:S01]  /*52310*/  MOV R22, R2 ;  /* 0x0000000200167202 */ /* 0x008fe20000000f00 */
[----:B-----5:R-:W-:Y:S01]  /*52320*/  IMAD.MOV.U32 R23, RZ, RZ, R0 ;  /* 0x000000ffff177224 */ /* 0x020fe200078e0000 */
[----:B------:R-:W3:Y:S01]  /*52330*/  S2R R2, SR_CTAID.X ;  /* 0x0000000000027919 */ /* 0x000ee20000002500 */
[C---:B-1----:R-:W-:Y:S01]  /*52340*/  LOP3.LUT R0, R3.reuse, 0x3, RZ, 0xc0, !PT ;  /* 0x0000000303007812 */ /* 0x042fe200078ec0ff */
[----:B------:R-:W-:-:S04]  /*52350*/  LOP3.LUT R3, R3, 0x1c, RZ, 0xc0, !PT ;  /* 0x0000001c03037812 */ /* 0x000fc800078ec0ff */
[----:B------:R-:W-:Y:S02]  /*52360*/  LEA.HI R28, R3, 0xb8, RZ, 0x1e ;  /* 0x000000b8031c7811 */ /* 0x000fe400078ff0ff */
[----:B------:R-:W1:Y:S01]  /*52370*/  S2R R3, SR_CTAID.X ;  /* 0x0000000000037919 */ /* 0x000e620000002500 */
[----:B------:R-:W-:Y:S01]  /*52380*/  SHF.L.U32 R17, R0, 0x1, RZ ;  /* 0x0000000100117819 */ /* 0x000fe200000006ff */
[C---:B0-----:R-:W-:Y:S01]  /*52390*/  LOP3.LUT R0, R29.reuse, 0x60, RZ, 0xc0, !PT ;  /* 0x000000601d007812 */ /* 0x041fe200078ec0ff */
[----:B------:R-:W-:Y:S02]  /*523a0*/  LOP3.LUT R29, R29, 0x1c, RZ, 0xc0, !PT ;  /* 0x0000001c1d1d7812 */ /* 0x000fe400078ec0ff */
[----:B---3--:R-:W-:-:S05]  /*523b0*/  SHF.L.U32 R2, R2, 0x8, RZ ;  /* 0x0000000802027819 */ /* 0x008fca00000006ff */
[----:B------:R-:W-:Y:S01]  /*523c0*/  IMAD.IADD R2, R2, 0x1, R28 ;  /* 0x0000000102027824 */ /* 0x000fe200078e021c */
[----:B------:R-:W-:Y:S02]  /*523d0*/  LEA.HI R28, R29, 0xb0, RZ, 0x1e ;  /* 0x000000b01d1c7811 */ /* 0x000fe400078ff0ff */
[----:B------:R-:W0:Y:S04]  /*523e0*/  S2R R29, SR_TID.X ;  /* 0x00000000001d7919 */ /* 0x000e280000002100 */
[----:B------:R-:W3:Y:S01]  /*523f0*/  S2R R19, SR_CTAID.X ;  /* 0x0000000000137919 */ /* 0x000ee20000002500 */
[----:B-1----:R-:W-:-:S05]  /*52400*/  SHF.L.U32 R3, R3, 0x8, RZ ;  /* 0x0000000803037819 */ /* 0x002fca00000006ff */
[----:B------:R-:W-:Y:S02]  /*52410*/  IMAD.IADD R18, R3, 0x1, R28 ;  /* 0x0000000103127824 */ /* 0x000fe400078e021c */
[----:B------:R-:W1:Y:S01]  /*52420*/  S2R R3, SR_CTAID.X ;  /* 0x0000000000037919 */ /* 0x000e620000002500 */
[----:B------:R-:W-:Y:S01]  /*52430*/  LEA.HI R0, R0, R17, RZ, 0x1e ;  /* 0x0000001100007211 */ /* 0x000fe200078ff0ff */
[----:B------:R-:W-:-:S03]  /*52440*/  IMAD.MOV.U32 R20, RZ, RZ, R8 ;  /* 0x000000ffff147224 */ /* 0x000fc600078e0008 */
[----:B------:R-:W-:Y:S02]  /*52450*/  IADD3 R0, P1, R0, UR4, RZ ;  /* 0x0000000400007c10 */ /* 0x000fe4000ff3e0ff */
[----:B0-----:R-:W-:Y:S02]  /*52460*/  LOP3.LUT R29, R29, 0x1c, RZ, 0xc0, !PT ;  /* 0x0000001c1d1d7812 */ /* 0x001fe400078ec0ff */
[----:B---3--:R-:W-:Y:S02]  /*52470*/  SHF.L.U32 R17, R19, 0x8, RZ ;  /* 0x0000000813117819 */ /* 0x008fe400000006ff */
[C---:B------:R-:W-:Y:S02]  /*52480*/  ISETP.GT.U32.AND P0, PT, R0.reuse, R2, PT ;  /* 0x000000020000720c */ /* 0x040fe40003f04070 */
[C---:B------:R-:W-:Y:S01]  /*52490*/  LEA.HI R28, R29.reuse, 0xa8, RZ, 0x1e ;  /* 0x000000a81d1c7811 */ /* 0x040fe200078ff0ff */
[----:B------:R-:W-:Y:S01]  /*524a0*/  LEA.HI R29, R29, 0xa0, RZ, 0x1e ;  /* 0x000000a01d1d7811 */ /* 0x000fe200078ff0ff */
[----:B------:R-:W-:Y:S01]  /*524b0*/  IADD3.X R2, RZ, UR5, RZ, P1, !PT ;  /* 0x00000005ff027c10 */ /* 0x000fe20008ffe4ff */
[----:B------:R-:W-:Y:S01]  /*524c0*/  HMMA.16816.F32 R8, R24, R10, R20 ;  /* 0x0000000a1808723c */ /* 0x000fe20000001814 */
[----:B------:R-:W-:-:S02]  /*524d0*/  ISETP.GT.U32.AND P1, PT, R0, R18, PT ;  /* 0x000000120000720c */ /* 0x000fc40003f24070 */
[----:B------:R-:W-:Y:S02]  /*524e0*/  ISETP.GT.U32.AND.EX P0, PT, R2, RZ, PT, P0 ;  /* 0x000000ff0200720c */ /* 0x000fe40003f04100 */
[----:B-1----:R-:W-:Y:S02]  /*524f0*/  SHF.L.U32 R3, R3, 0x8, RZ ;  /* 0x0000000803037819 */ /* 0x002fe400000006ff */
[----:B------:R-:W-:Y:S02]  /*52500*/  IADD3 R26, R17, R29, RZ ;  /* 0x0000001d111a7210 */ /* 0x000fe40007ffe0ff */
[----:B------:R-:W0:Y:S01]  /*52510*/  S2R R29, SR_TID.X ;  /* 0x00000000001d7919 */ /* 0x000e220000002100 */
[----:B------:R-:W-:Y:S01]  /*52520*/  IMAD.IADD R18, R3, 0x1, R28 ;  /* 0x0000000103127824 */ /* 0x000fe200078e021c */
[----:B------:R-:W-:-:S04]  /*52530*/  SEL R28, RZ, 0x1, !P0 ;  /* 0x00000001ff1c7807 */ /* 0x000fc80004000000 */
[----:B------:R-:W-:Y:S02]  /*52540*/  ISETP.GT.U32.AND P0, PT, R0, R18, PT ;  /* 0x000000120000720c */ /* 0x000fe40003f04070 */
[----:B------:R-:W1:Y:S01]  /*52550*/  S2R R18, SR_TID.X ;  /* 0x0000000000127919 */ /* 0x000e620000002100 */
[----:B------:R-:W-:-:S04]  /*52560*/  ISETP.GT.U32.AND.EX P1, PT, R2, RZ, PT, P1 ;  /* 0x000000ff0200720c */ /* 0x000fc80003f24110 */
[----:B------:R-:W-:Y:S01]  /*52570*/  SEL R3, RZ, 0x1fffe, !P1 ;  /* 0x0001fffeff037807 */ /* 0x000fe20004800000 */
[----:B------:R-:W-:Y:S01]  /*52580*/  ISETP.GT.U32.AND P1, PT, R0, R26, PT ;  /* 0x0000001a0000720c */ /* 0x000fe20003f24070 */
[----:B------:R-:W-:Y:S02]  /*52590*/  ISETP.GT.U32.AND.EX P0, PT, R2, RZ, PT, P0 ;  /* 0x000000ff0200720c */ /* 0x000fe40003f04100 */
[----:B------:R-:W-:Y:S02]  /*525a0*/  IADD3 R3, R28, R3, RZ ;  /* 0x000000031c037210 */ /* 0x000fe40007ffe0ff */
[----:B------:R-:W-:Y:S02]  /*525b0*/  ISETP.GT.U32.AND.EX P1, PT, R2, RZ, PT, P1 ;  /* 0x000000ff0200720c */ /* 0x000fe40003f24110 */
[----:B0-----:R-:W-:Y:S02]  /*525c0*/  LOP3.LUT R24, R29, 0x1c, RZ, 0xc0, !PT ;  /* 0x0000001c1d187812 */ /* 0x001fe400078ec0ff */
[----:B------:R-:W-:Y:S01]  /*525d0*/  LOP3.LUT R3, R3, 0x3, RZ, 0xc0, !PT ;  /* 0x0000000303037812 */ /* 0x000fe200078ec0ff */
[----:B------:R-:W-:Y:S01]  /*525e0*/  SEL R29, RZ, 0x4, !P0 ;  /* 0x00000004ff1d7807 */ /* 0x000fe20004000000 */
[----:B------:R-:W-:-:S02]  /*525f0*/  SEL R28, RZ, 0x7fff8, !P1 ;  /* 0x0007fff8ff1c7807 */ /* 0x000fc40004800000 */
[----:B------:R-:W-:Y:S02]  /*52600*/  LEA.HI R25, R24, 0x90, RZ, 0x1e ;  /* 0x0000009018197811 */ /* 0x000fe400078ff0ff */
[----:B------:R-:W-:Y:S02]  /*52610*/  IADD3 R23, R3, R28, R29 ;  /* 0x0000001c03177210 */ /* 0x000fe40007ffe01d */
[C---:B-1----:R-:W-:Y:S01]  /*52620*/  LOP3.LUT R24, R18.reuse, 0x1c, RZ, 0xc0, !PT ;  /* 0x0000001c12187812 */ /* 0x042fe200078ec0ff */
[----:B------:R-:W-:Y:S01]  /*52630*/  STL [R1+0x2544], R8 ;  /* 0x0025440801007387 */ /* 0x000fe20000100800 */
[----:B------:R-:W-:Y:S02]  /*52640*/  LOP3.LUT R18, R18, 0x1c, RZ, 0xc0, !PT ;  /* 0x0000001c12127812 */ /* 0x000fe400078ec0ff */
[----:B------:R-:W-:Y:S01]  /*52650*/  LEA.HI R24, R24, 0x98, RZ, 0x1e ;  /* 0x0000009818187811 */ /* 0x000fe200078ff0ff */
[----:B------:R-:W-:Y:S01]  /*52660*/  STL [R1+0x2510], R9 ;  /* 0x0025100901007387 */ /* 0x000fe20000100800 */
[----:B------:R0:W-:Y:S02]  /*52670*/  STL [R1+0x2548], R23 ;  /* 0x0025481701007387 */ /* 0x0001e40000100800 */
[----:B0-----:R-:W-:Y:S01]  /*52680*/  IADD3 R23, R17, R24, RZ ;  /* 0x0000001811177210 */ /* 0x001fe20007ffe0ff */
[C---:B------:R-:W-:Y:S01]  /*52690*/  LEA.HI R24, R18.reuse, 0x88, RZ, 0x1e ;  /* 0x0000008812187811 */ /* 0x040fe200078ff0ff */
[----:B------:R-:W-:-:S05]  /*526a0*/  LEA.HI R18, R18, 0x80, RZ, 0x1e ;  /* 0x0000008012127811 */ /* 0x000fca00078ff0ff */
[C---:B------:R-:W-:Y:S02]  /*526b0*/  IMAD.IADD R22, R17.reuse, 0x1, R18 ;  /* 0x0000000111167824 */ /* 0x040fe400078e0212 */
[----:B------:R-:W0:Y:S01]  /*526c0*/  S2R R18, SR_TID.X ;  /* 0x0000000000127919 */ /* 0x000e220000002100 */
[C---:B------:R-:W-:Y:S01]  /*526d0*/  IMAD.IADD R27, R17.reuse, 0x1, R25 ;  /* 0x00000001111b7824 */ /* 0x040fe200078e0219 */
[----:B------:R-:W-:Y:S02]  /*526e0*/  IADD3 R25, R17, R24, RZ ;  /* 0x0000001811197210 */ /* 0x000fe40007ffe0ff */
[C---:B------:R-:W-:Y:S02]  /*526f0*/  ISETP.GT.U32.AND P0, PT, R0.reuse, R23, PT ;  /* 0x000000170000720c */ /* 0x040fe40003f04070 */
[----:B------:R-:W-:Y:S02]  /*52700*/  ISETP.GT.U32.AND P1, PT, R0, R27, PT ;  /* 0x0000001b0000720c */ /* 0x000fe40003f24070 */
[----:B------:R-:W-:-:S02]  /*52710*/  ISETP.GT.U32.AND.EX P0, PT, R2, RZ, PT, P0 ;  /* 0x000000ff0200720c */ /* 0x000fc40003f04100 */
[----:B------:R-:W-:Y:S02]  /*52720*/  ISETP.GT.U32.AND.EX P1, PT, R2, RZ, PT, P1 ;  /* 0x000000ff0200720c */ /* 0x000fe40003f24110 */
[----:B0-----:R-:W-:-:S04]  /*52730*/  LOP3.LUT R18, R18, 0x1c, RZ, 0xc0, !PT ;  /* 0x0000001c12127812 */ /* 0x001fc800078ec0ff */
[C---:B------:R-:W-:Y:S02]  /*52740*/  LEA.HI R20, R18.reuse, 0xf8, RZ, 0x1e ;  /* 0x000000f812147811 */ /* 0x040fe400078ff0ff */
[----:B------:R-:W-:Y:S02]  /*52750*/  LEA.HI R24, R18, 0xf0, RZ, 0x1e ;  /* 0x000000f012187811 */ /* 0x000fe400078ff0ff */
[----:B------:R-:W0:Y:S01]  /*52760*/  S2R R18, SR_TID.X ;  /* 0x0000000000127919 */ /* 0x000e220000002100 */
[----:B------:R-:W-:Y:S02]  /*52770*/  SEL R3, RZ, 0x1fffe, !P1 ;  /* 0x0001fffeff037807 */ /* 0x000fe40004800000 */
[C---:B------:R-:W-:Y:S02]  /*52780*/  ISETP.GT.U32.AND P2, PT, R0.reuse, R25, PT ;  /* 0x000000190000720c */ /* 0x040fe40003f44070 */
[----:B------:R-:W-:Y:S01]  /*52790*/  SEL R28, RZ, 0x1, !P0 ;  /* 0x00000001ff1c7807 */ /* 0x000fe20004000000 */
[----:B------:R-:W-:Y:S01]  /*527a0*/  ISETP.GT.U32.AND P1, PT, R0, R22, PT ;  /* 0x000000160000720c */ /* 0x000fe20003f24070 */
[----:B------:R-:W-:-:S02]  /*527b0*/  ISETP.GT.U32.AND.EX P0, PT, R2, RZ, PT, P2 ;  /* 0x000000ff0200720c */ /* 0x000fc40003f04120 */
[----:B------:R-:W-:Y:S02]  /*527c0*/  IADD3 R3, R28, R3, RZ ;  /* 0x000000031c037210 */ /* 0x000fe40007ffe0ff */
[----:B------:R-:W-:Y:S02]  /*527d0*/  ISETP.GT.U32.AND.EX P1, PT, R2, RZ, PT, P1 ;  /* 0x000000ff0200720c */ /* 0x000fe40003f24110 */
[----:B------:R-:W-:Y:S02]  /*527e0*/  SEL R29, RZ, 0x4, !P0 ;  /* 0x00000004ff1d7807 */ /* 0x000fe40004000000 */
[----:B------:R-:W-:Y:S02]  /*527f0*/  LOP3.LUT R3, R3, 0x3, RZ, 0xc0, !PT ;  /* 0x0000000303037812 */ /* 0x000fe400078ec0ff */
[----:B------:R-:W-:Y:S02]  /*52800*/  SEL R28, RZ, 0x7fff8, !P1 ;  /* 0x0007fff8ff1c7807 */ /* 0x000fe40004800000 */
[C---:B------:R-:W-:Y:S01]  /*52810*/  IADD3 R21, R17.reuse, R20, RZ ;  /* 0x0000001411157210 */ /* 0x040fe20007ffe0ff */
[----:B------:R-:W-:Y:S01]  /*52820*/  IMAD.IADD R20, R17, 0x1, R24 ;  /* 0x0000000111147824 */ /* 0x000fe200078e0218 */
[----:B------:R-:W-:-:S05]  /*52830*/  IADD3 R24, R3, R28, R29 ;  /* 0x0000001c03187210 */ /* 0x000fca0007ffe01d */
[----:B------:R1:W-:Y:S01]  /*52840*/  STL [R1+0x254c], R24 ;  /* 0x00254c1801007387 */ /* 0x0003e20000100800 */
[----:B0-----:R-:W-:Y:S02]  /*52850*/  LOP3.LUT R18, R18, 0x1c, RZ, 0xc0, !PT ;  /* 0x0000001c12127812 */ /* 0x001fe400078ec0ff */
[C---:B------:R-:W-:Y:S02]  /*52860*/  ISETP.GT.U32.AND P2, PT, R0.reuse, R21, PT ;  /* 0x000000150000720c */ /* 0x040fe40003f44070 */
[----:B------:R-:W-:Y:S02]  /*52870*/  ISETP.GT.U32.AND P0, PT, R0, R20, PT ;  /* 0x000000140000720c */ /* 0x000fe40003f04070 */
[----:B-1----:R-:W-:Y:S01]  /*52880*/  SHF.L.U32 R24, R19, 0x8, RZ ;  /* 0x0000000813187819 */ /* 0x002fe200000006ff */
[C---:B------:R-:W-:Y:S01]  /*52890*/  LEA.HI R19, R18.reuse, 0xe8, RZ, 0x1e ;  /* 0x000000e812137811 */ /* 0x040fe200078ff0ff */
[----:B------:R-:W-:Y:S02]  /*528a0*/  LEA.HI R18, R18, 0xe0, RZ, 0x1e ;  /* 0x000000e012127811 */ /* 0x000fe400078ff0ff */
[----:B------:R-:W-:-:S02]  /*528b0*/  ISETP.GT.U32.AND.EX P2, PT, R2, RZ, PT, P2 ;  /* 0x000000ff0200720c */ /* 0x000fc40003f44120 */
[----:B------:R-:W-:Y:S02]  /*528c0*/  ISETP.GT.U32.AND.EX P0, PT, R2, RZ, PT, P0 ;  /* 0x000000ff0200720c */ /* 0x000fe40003f04100 */
[C---:B------:R-:W-:Y:S01]  /*528d0*/  IADD3 R9, R24.reuse, R19, RZ ;  /* 0x0000001318097210 */ /* 0x040fe20007ffe0ff */
[----:B------:R-:W-:Y:S01]  /*528e0*/  IMAD.IADD R8, R24, 0x1, R18 ;  /* 0x0000000118087824 */ /* 0x000fe200078e0212 */
[----:B------:R-:W-:Y:S02]  /*528f0*/  SEL R28, RZ, 0x1, !P2 ;  /* 0x00000001ff1c7807 */ /* 0x000fe40005000000 */
[C---:B------:R-:W-:Y:S02]  /*52900*/  ISETP.GT.U32.AND P1, PT, R0.reuse, R9, PT ;  /* 0x000000090000720c */ /* 0x040fe40003f24070 */
[----:B------:R-:W-:Y:S02]  /*52910*/  SEL R3, RZ, 0x1fffe, !P0 ;  /* 0x0001fffeff037807 */ /* 0x000fe40004000000 */
[----:B------:R-:W-:-:S02]  /*52920*/  ISETP.GT.U32.AND P3, PT, R0, R8, PT ;  /* 0x000000080000720c */ /* 0x000fc40003f64070 */
[----:B------:R-:W-:Y:S02]  /*52930*/  ISETP.GT.U32.AND.EX P0, PT, R2, RZ, PT, P1 ;  /* 0x000000ff0200720c */ /* 0x000fe40003f04110 */
[----:B------:R-:W-:Y:S02]  /*52940*/  IADD3 R3, R28, R3, RZ ;  /* 0x000000031c037210 */ /* 0x000fe40007ffe0ff */
[----:B------:R-:W-:Y:S02]  /*52950*/  ISETP.GT.U32.AND.EX P1, PT, R2, RZ, PT, P3 ;  /* 0x000000ff0200720c */ /* 0x000fe40003f24130 */
[----:B------:R-:W-:Y:S02]  /*52960*/  SEL R29, RZ, 0x4, !P0 ;  /* 0x00000004ff1d7807 */ /* 0x000fe40004000000 */
[----:B------:R-:W-:Y:S02]  /*52970*/  LOP3.LUT R3, R3, 0x3, RZ, 0xc0, !PT ;  /* 0x0000000303037812 */ /* 0x000fe400078ec0ff */
[----:B------:R-:W-:-:S04]  /*52980*/  SEL R28, RZ, 0x7fff8, !P1 ;  /* 0x0007fff8ff1c7807 */ /* 0x000fc80004800000 */
[----:B------:R-:W-:Y:S02]  /*52990*/  IADD3 R18, R3, R28, R29 ;  /* 0x0000001c03127210 */ /* 0x000fe40007ffe01d */
[----:B------:R-:W0:Y:S04]  /*529a0*/  S2R R29, SR_TID.X ;  /* 0x00000000001d7919 */ /* 0x000e280000002100 */
[----:B------:R-:W1:Y:S01]  /*529b0*/  S2R R19, SR_TID.X ;  /* 0x0000000000137919 */ /* 0x000e620000002100 */
[----:B0-----:R-:W-:-:S03]  /*529c0*/  LOP3.LUT R28, R29, 0x1c, RZ, 0xc0, !PT ;  /* 0x0000001c1d1c7812 */ /* 0x001fc600078ec0ff */
[----:B------:R-:W0:Y:S01]  /*529d0*/  S2R R29, SR_CTAID.X ;  /* 0x00000000001d7919 */ /* 0x000e220000002500 */
[C---:B------:R-:W-:Y:S01]  /*529e0*/  LEA.HI R3, R28.reuse, 0xd8, RZ, 0x1e ;  /* 0x000000d81c037811 */ /* 0x040fe200078ff0ff */
[----:B------:R-:W-:Y:S01]  /*529f0*/  LEA.HI R28, R28, 0xd0, RZ, 0x1e ;  /* 0x000000d01c1c7811 */ /* 0x000fe200078ff0ff */
[----:B0-----:R-:W-:-:S04]  /*52a00*/  SHF.L.U32 R29, R29, 0x8, RZ ;  /* 0x000000081d1d7819 */ /* 0x001fc800000006ff */
[C---:B------:R-:W-:Y:S01]  /*52a10*/  IADD3 R28, R29.reuse, R28, RZ ;  /* 0x0000001c1d1c7210 */ /* 0x040fe20007ffe0ff */
[----:B------:R-:W-:Y:S01]  /*52a20*/  IMAD.IADD R3, R29, 0x1, R3 ;  /* 0x000000011d037824 */ /* 0x000fe200078e0203 */
[----:B-1----:R-:W-:Y:S02]  /*52a30*/  LOP3.LUT R29, R19, 0x1c, RZ, 0xc0, !PT ;  /* 0x0000001c131d7812 */ /* 0x002fe400078ec0ff */
[C---:B------:R-:W-:Y:S02]  /*52a40*/  ISETP.GT.U32.AND P1, PT, R0.reuse, R28, PT ;  /* 0x0000001c0000720c */ /* 0x040fe40003f24070 */
[C---:B------:R-:W-:Y:S01]  /*52a50*/  LEA.HI R19, R29.reuse, 0xc8, RZ, 0x1e ;  /* 0x000000c81d137811 */ /* 0x040fe200078ff0ff */
[----:B------:R-:W-:Y:S01]  /*52a60*/  LEA.HI R29, R29, 0xc0, RZ, 0x1e ;  /* 0x000000c01d1d7811 */ /* 0x000fe200078ff0ff */
[----:B------:R-:W-:Y:S02]  /*52a70*/  ISETP.GT.U32.AND P0, PT, R0, R3, PT ;  /* 0x000000030000720c */ /* 0x000fe40003f04070 */
[----:B------:R-:W-:-:S02]  /*52a80*/  ISETP.GT.U32.AND.EX P1, PT, R2, RZ, PT, P1 ;  /* 0x000000ff0200720c */ /* 0x000fc40003f24110 */
[C---:B------:R-:W-:Y:S01]  /*52a90*/  IADD3 R19, R17.reuse, R19, RZ ;  /* 0x0000001311137210 */ /* 0x040fe20007ffe0ff */
[----:B------:R-:W-:Y:S01]  /*52aa0*/  IMAD.IADD R17, R17, 0x1, R29 ;  /* 0x0000000111117824 */ /* 0x000fe200078e021d */
[----:B------:R-:W-:Y:S02]  /*52ab0*/  ISETP.GT.U32.AND.EX P0, PT, R2, RZ, PT, P0 ;  /* 0x000000ff0200720c */ /* 0x000fe40003f04100 */
[----:B------:R-:W-:Y:S02]  /*52ac0*/  SEL R3, RZ, 0x1fffe, !P1 ;  /* 0x0001fffeff037807 */ /* 0x000fe40004800000 */
[C---:B------:R-:W-:Y:S02]  /*52ad0*/  ISETP.GT.U32.AND P3, PT, R0.reuse, R19, PT ;  /* 0x000000130000720c */ /* 0x040fe40003f64070 */
[----:B------:R-:W-:Y:S02]  /*52ae0*/  ISETP.GT.U32.AND P1, PT, R0, R17, PT ;  /* 0x000000110000720c */ /* 0x000fe40003f24070 */
[----:B------:R-:W-:Y:S01]  /*52af0*/  SEL R28, RZ, 0x1, !P0 ;  /* 0x00000001ff1c7807 */ /* 0x000fe20004000000 */
[C---:B------:R-:W-:Y:S01]  /*52b00*/  ISETP.GT.U32.AND.EX P0, PT, R2.reuse, RZ, PT, P3 ;  /* 0x000000ff0200720c */ /* 0x040fe20003f04130 */
[----:B------:R-:W-:-:S02]  /*52b10*/  ISETP.GT.U32.AND.EX P1, PT, R2, RZ, PT, P1 ;  /* 0x000000ff0200720c */ /* 0x000fc40003f24110 */
[----:B------:R-:W-:Y:S02]  /*52b20*/  IADD3 R3, R28, R3, RZ ;  /* 0x000000031c037210 */ /* 0x000fe40007ffe0ff */
[----:B------:R-:W-:Y:S02]  /*52b30*/  SEL R29, RZ, 0x4, !P0 ;  /* 0x00000004ff1d7807 */ /* 0x000fe40004000000 */
[----:B------:R-:W-:Y:S02]  /*52b40*/  SEL R28, RZ, 0x7fff8, !P1 ;  /* 0x0007fff8ff1c7807 */ /* 0x000fe40004800000 */
[----:B------:R-:W-:Y:S01]  /*52b50*/  LOP3.LUT R3, R3, 0x3, RZ, 0xc0, !PT ;  /* 0x0000000303037812 */ /* 0x000fe200078ec0ff */
[----:B------:R-:W0:Y:S03]  /*52b60*/  S2R R17, SR_TID.X ;  /* 0x0000000000117919 */ /* 0x000e260000002100 */
[----:B------:R-:W-:-:S02]  /*52b70*/  IADD3 R19, R3, R28, R29 ;  /* 0x0000001c03137210 */ /* 0x000fc40007ffe01d */
[----:B------:R-:W1:Y:S04]  /*52b80*/  S2R R28, SR_CTAID.X ;  /* 0x00000000001c7919 */ /* 0x000e680000002500 */
[----:B------:R-:W3:Y:S01]  /*52b90*/  S2R R29, SR_TID.X ;  /* 0x00000000001d7919 */ /* 0x000ee20000002100 */
[----:B0-----:R-:W-:Y:S02]  /*52ba0*/  LOP3.LUT R17, R17, 0x1c, RZ, 0xc0, !PT ;  /* 0x0000001c11117812 */ /* 0x001fe400078ec0ff */
[----:B-1----:R-:W-:Y:S01]  /*52bb0*/  SHF.L.U32 R3, R28, 0x8, RZ ;  /* 0x000000081c037819 */ /* 0x002fe200000006ff */
[----:B---3--:R-:W-:Y:S01]  /*52bc0*/  LOP3.LUT R28, R29, 0x1c, RZ, 0xc0, !PT ;  /* 0x0000001c1d1c7812 */ /* 0x008fe200078ec0ff */
[----:B------:R-:W-:-:S03]  /*52bd0*/  LEA.HI R17, R17, 0xb8, RZ, 0x1e ;  /* 0x000000b811117811 */ /* 0x000fc600078ff0ff */
[----:B------:R-:W-:Y:S02]  /*52be0*/  LEA.HI R29, R28, 0xb0, RZ, 0x1e ;  /* 0x000000b01c1d7811 */ /* 0x000fe400078ff0ff */
[----:B------:R-:W-:Y:S02]  /*52bf0*/  IMAD.IADD R3, R3, 0x1, R17 ;  /* 0x0000000103037824 */ /* 0x000fe400078e0211 */
[----:B------:R-:W-:Y:S02]  /*52c00*/  IADD3 R29, R24, R29, RZ ;  /* 0x0000001d181d7210 */ /* 0x000fe40007ffe0ff */
[----:B------:R-:W-:Y:S01]  /*52c10*/  LEA.HI R28, R28, 0xa8, RZ, 0x1e ;  /* 0x000000a81c1c7811 */ /* 0x000fe200078ff0ff */
[----:B------:R-:W3:Y:S01]  /*52c20*/  LDL.LU R17, [R1+0x2568] ;  /* 0x0025680001117983 */ /* 0x000ee20000300800 */
[C---:B------:R-:W-:Y:S02]  /*52c30*/  ISETP.GE.U32.AND P1, PT, R0.reuse, R29, PT ;  /* 0x0000001d0000720c */ /* 0x040fe40003f26070 */
[----:B------:R-:W-:-:S02]  /*52c40*/  ISETP.GE.U32.AND P0, PT, R0, R3, PT ;  /* 0x000000030000720c */ /* 0x000fc40003f06070 */
[----:B------:R-:W-:Y:S02]  /*52c50*/  IADD3 R24, R24, R28, RZ ;  /* 0x0000001c18187210 */ /* 0x000fe40007ffe0ff */
[C---:B------:R-:W-:Y:S02]  /*52c60*/  ISETP.GE.U32.AND.EX P1, PT, R2.reuse, RZ, PT, P1 ;  /* 0x000000ff0200720c */ /* 0x040fe40003f26110 */
[----:B------:R-:W-:Y:S02]  /*52c70*/  ISETP.GE.U32.AND.EX P0, PT, R2, RZ, PT, P0 ;  /* 0x000000ff0200720c */ /* 0x000fe40003f06100 */
[C---:B------:R-:W-:Y:S02]  /*52c80*/  ISETP.GE.U32.AND P3, PT, R0.reuse, R24, PT ;  /* 0x000000180000720c */ /* 0x040fe40003f66070 */
[----:B------:R-:W-:Y:S01]  /*52c90*/  SEL R3, RZ, 0x1fffe, P1 ;  /* 0x0001fffeff037807 */ /* 0x000fe20000800000 */
[----:B------:R-:W-:Y:S01]  /*52ca0*/  ISETP.GE.U32.AND P1, PT, R0, R26, PT ;  /* 0x0000001a0000720c */ /* 0x000fe20003f26070 */
[----:B------:R-:W-:Y:S01]  /*52cb0*/  SEL R28, RZ, 0x1, P0 ;  /* 0x00000001ff1c7807 */ /* 0x000fe20000000000 */
[----:B------:R-:W-:-:S02]  /*52cc0*/  ISETP.GE.U32.AND.EX P0, PT, R2, RZ, PT, P3 ;  /* 0x000000ff0200720c */ /* 0x000fc40003f06130 */
[----:B------:R-:W-:Y:S02]  /*52cd0*/  ISETP.GE.U32.AND.EX P1, PT, R2, RZ, PT, P1 ;  /* 0x000000ff0200720c */ /* 0x000fe40003f26110 */
[----:B------:R-:W-:Y:S01]  /*52ce0*/  IMAD.IADD R3, R28, 0x1, R3 ;  /* 0x000000011c037824 */ /* 0x000fe200078e0203 */
[----:B------:R-:W-:Y:S02]  /*52cf0*/  SEL R29, RZ, 0x4, P0 ;  /* 0x00000004ff1d7807 */ /* 0x000fe40000000000 */
[----:B------:R-:W-:Y:S01]  /*52d00*/  SEL R28, RZ, 0x7fff8, P1 ;  /* 0x0007fff8ff1c7807 */ /* 0x000fe20000800000 */
[C---:B------:R-:W-:Y:S01]  /*52d10*/  ISETP.GE.U32.AND P1, PT, R0.reuse, R27, PT ;  /* 0x0000001b0000720c */ /* 0x040fe20003f26070 */
[----:B------:R-:W-:Y:S02]  /*52d20*/  ISETP.GE.U32.AND P0, PT, R0, R23, PT ;  /* 0x000000170000720c */ /* 0x000fe40003f06070 */
[----:B------:R-:W-:Y:S02]  /*52d30*/  LOP3.LUT R3, R3, 0x3, RZ, 0xc0, !PT ;  /* 0x0000000303037812 */ /* 0x000fe400078ec0ff */
[----:B------:R-:W-:-:S02]  /*52d40*/  ISETP.GE.U32.AND.EX P1, PT, R2, RZ, PT, P1 ;  /* 0x000000ff0200720c */ /* 0x000fc40003f26110 */
[----:B------:R-:W-:Y:S02]  /*52d50*/  ISETP.GE.U32.AND.EX P0, PT, R2, RZ, PT, P0 ;  /* 0x000000ff0200720c */ /* 0x000fe40003f06100 */
[----:B------:R-:W-:Y:S02]  /*52d60*/  IADD3 R26, R3, R28, R29 ;  /* 0x0000001c031a7210 */ /* 0x000fe40007ffe01d */
[C---:B------:R-:W-:Y:S02]  /*52d70*/  ISETP.GE.U32.AND P3, PT, R0.reuse, R25, PT ;  /* 0x000000190000720c */ /* 0x040fe40003f66070 */
[----:B------:R-:W-:Y:S02]  /*52d80*/  SEL R3, RZ, 0x1fffe, P1 ;  /* 0x0001fffeff037807 */ /* 0x000fe40000800000 */
[----:B------:R-:W-:Y:S01]  /*52d90*/  SEL R28, RZ, 0x1, P0 ;  /* 0x00000001ff1c7807 */ /* 0x000fe20000000000 */
[----:B------:R-:W-:Y:S01]  /*52da0*/  ISETP.GE.U32.AND P1, PT, R0, R22, PT ;  /* 0x000000160000720c */ /* 0x000fe20003f26070 */
[----:B------:R-:W-:-:S02]  /*52db0*/  ISETP.GE.U32.AND.EX P0, PT, R2, RZ, PT, P3 ;  /* 0x000000ff0200720c */ /* 0x000fc40003f06130 */
[----:B------:R-:W-:Y:S02]  /*52dc0*/  IADD3 R3, R28, R3, RZ ;  /* 0x000000031c037210 */ /* 0x000fe40007ffe0ff */
[----:B------:R-:W-:Y:S02]  /*52dd0*/  ISETP.GE.U32.AND.EX P1, PT, R2, RZ, PT, P1 ;  /* 0x000000ff0200720c */ /* 0x000fe40003f26110 */
[----:B------:R-:W-:Y:S02]  /*52de0*/  SEL R29, RZ, 0x4, P0 ;  /* 0x00000004ff1d7807 */ /* 0x000fe40000000000 */
[----:B------:R-:W-:Y:S02]  /*52df0*/  LOP3.LUT R3, R3, 0x3, RZ, 0xc0, !PT ;  /* 0x0000000303037812 */ /* 0x000fe400078ec0ff */
[----:B------:R-:W-:-:S04]  /*52e00*/  SEL R28, RZ, 0x7fff8, P1 ;  /* 0x0007fff8ff1c7807 */ /* 0x000fc80000800000 */
[----:B------:R-:W-:Y:S01]  /*52e10*/  IADD3 R27, R3, R28, R29 ;  /* 0x0000001c031b7210 */ /* 0x000fe20007ffe01d */
[----:B------:R0:W-:Y:S04]  /*52e20*/  STL [R1+0x2550], R26 ;  /* 0x0025501a01007387 */ /* 0x0001e80000100800 */
[----:B------:R1:W-:Y:S04]  /*52e30*/  STL [R1+0x2554], R27 ;  /* 0x0025541b01007387 */ /* 0x0003e80000100800 */
[----:B0-----:R-:W4:Y:S01]  /*52e40*/  LDL.LU R26, [R1+0xe0] ;  /* 0x0000e000011a7983 */ /* 0x001f220000300800 */
[C---:B------:R-:W-:Y:S01]  /*52e50*/  ISETP.GE.U32.AND P1, PT, R0.reuse, R9, PT ;  /* 0x000000090000720c */ /* 0x040fe20003f26070 */
[----:B------:R-:W5:Y:S01]  /*52e60*/  LDL.LU R22, [R1+0xe4] ;  /* 0x0000e40001167983 */ /* 0x000f620000300800 */
[C---:B------:R-:W-:Y:S01]  /*52e70*/  ISETP.GE.U32.AND P4, PT, R0.reuse, R21, PT ;  /* 0x000000150000720c */ /* 0x040fe20003f86070 */
[----:B------:R-:W3:Y:S01]  /*52e80*/  LDL.LU R9, [R1+0xe8] ;  /* 0x0000e80001097983 */ /* 0x000ee20000300800 */
[----:B------:R-:W3:Y:S01]  /*52e90*/  LDL.LU R21, [R1+0xec] ;  /* 0x0000ec0001157983 */ /* 0x000ee20000300800 */
[----:B------:R-:W-:Y:S01]  /*52ea0*/  ISETP.GE.U32.AND P0, PT, R0, R20, PT ;  /* 0x000000140000720c */ /* 0x000fe20003f06070 */
[----:B------:R-:W3:Y:S01]  /*52eb0*/  LDL.LU R24, [R1+0x20] ;  /* 0x0000200001187983 */ /* 0x000ee20000300800 */
[----:B------:R-:W3:Y:S01]  /*52ec0*/  LDL.LU R20, [R1+0x24] ;  /* 0x0000240001147983 */ /* 0x000ee20000300800 */
[----:B------:R-:W3:Y:S01]  /*52ed0*/  LDL.LU R23, [R1+0x28] ;  /* 0x0000280001177983 */ /* 0x000ee20000300800 */
[----:B------:R-:W-:-:S02]  /*52ee0*/  ISETP.GE.U32.AND.EX P4, PT, R2, RZ, PT, P4 ;  /* 0x000000ff0200720c */ /* 0x000fc40003f86140 */
[----:B------:R-:W-:Y:S02]  /*52ef0*/  ISETP.GE.U32.AND.EX P0, PT, R2, RZ, PT, P0 ;  /* 0x000000ff0200720c */ /* 0x000fe40003f06100 */
[----:B------:R-:W-:Y:S02]  /*52f00*/  ISETP.GE.U32.AND P3, PT, R0, R8, PT ;  /* 0x000000080000720c */ /* 0x000fe40003f66070 */
[----:B------:R-:W-:Y:S02]  /*52f10*/  SEL R28, RZ, 0x1, P4 ;  /* 0x00000001ff1c7807 */ /* 0x000fe40002000000 */
[----:B------:R-:W-:Y:S01]  /*52f20*/  SEL R3, RZ, 0x1fffe, P0 ;  /* 0x0001fffeff037807 */ /* 0x000fe20000000000 */
[C---:B------:R-:W-:Y:S01]  /*52f30*/  ISETP.GE.U32.AND.EX P0, PT, R2.reuse, RZ, PT, P1 ;  /* 0x000000ff0200720c */ /* 0x040fe20003f06110 */
[----:B------:R-:W-:Y:S01]  /*52f40*/  ISETP.GE.U32.AND.EX P1, PT, R2, RZ, PT, P3 ;  /* 0x000000ff0200720c */ /* 0x000fe20003f26130 */
[----:B------:R-:W5:Y:S01]  /*52f50*/  LDL.LU R8, [R1+0x2c] ;  /* 0x00002c0001087983 */ /* 0x000f620000300800 */
[----:B------:R-:W-:-:S02]  /*52f60*/  IADD3 R3, R28, R3, RZ ;  /* 0x000000031c037210 */ /* 0x000fc40007ffe0ff */
[----:B------:R-:W-:Y:S02]  /*52f70*/  SEL R29, RZ, 0x4, P0 ;  /* 0x00000004ff1d7807 */ /* 0x000fe40000000000 */
[----:B------:R-:W-:Y:S02]  /*52f80*/  SEL R28, RZ, 0x7fff8, P1 ;  /* 0x0007fff8ff1c7807 */ /* 0x000fe40000800000 */
[----:B------:R-:W-:-:S04]  /*52f90*/  LOP3.LUT R3, R3, 0x3, RZ, 0xc0, !PT ;  /* 0x0000000303037812 */ /* 0x000fc800078ec0ff */
[----:B------:R-:W-:Y:S02]  /*52fa0*/  IADD3 R25, R3, R28, R29 ;  /* 0x0000001c03197210 */ /* 0x000fe40007ffe01d */
[----:B------:R-:W0:Y:S04]  /*52fb0*/  S2R R29, SR_TID.X ;  /* 0x00000000001d7919 */ /* 0x000e280000002100 */
[----:B------:R2:W-:Y:S04]  /*52fc0*/  STL [R1+0x2558], R25 ;  /* 0x0025581901007387 */ /* 0x0005e80000100800 */
[----:B-1----:R-:W1:Y:S04]  /*52fd0*/  S2R R27, SR_CTAID.X ;  /* 0x00000000001b7919 */ /* 0x002e680000002500 */
[----:B--2---:R-:W2:Y:S04]  /*52fe0*/  S2R R25, SR_TID.X ;  /* 0x0000000000197919 */ /* 0x004ea80000002100 */
[----:B------:R-:W2:Y:S01]  /*52ff0*/  S2R R28, SR_TID.X ;  /* 0x00000000001c7919 */ /* 0x000ea20000002100 */
[----:B0-----:R-:W-:-:S04]  /*53000*/  LOP3.LUT R29, R29, 0x1c, RZ, 0xc0, !PT ;  /* 0x0000001c1d1d7812 */ /* 0x001fc800078ec0ff */
[----:B------:R-:W-:Y:S01]  /*53010*/  LEA.HI R3, R29, 0xd0, RZ, 0x1e ;  /* 0x000000d01d037811 */ /* 0x000fe200078ff0ff */
[----:B-1----:R-:W-:Y:S01]  /*53020*/  IMAD.SHL.U32 R29, R27, 0x100, RZ ;  /* 0x000001001b1d7824 */ /* 0x002fe200078e00ff */
[----:B--2---:R-:W-:-:S04]  /*53030*/  LOP3.LUT R25, R25, 0x1c, RZ, 0xc0, !PT ;  /* 0x0000001c19197812 */ /* 0x004fc800078ec0ff */
[----:B------:R-:W-:Y:S02]  /*53040*/  LEA.HI R25, R25, 0xd8, RZ, 0x1e ;  /* 0x000000d819197811 */ /* 0x000fe400078ff0ff */
[C---:B------:R-:W-:Y:S02]  /*53050*/  IADD3 R3, R29.reuse, R3, RZ ;  /* 0x000000031d037210 */ /* 0x040fe40007ffe0ff */
[----:B------:R-:W-:Y:S01]  /*53060*/  LOP3.LUT R28, R28, 0x1c, RZ, 0xc0, !PT ;  /* 0x0000001c1c1c7812 */ /* 0x000fe200078ec0ff */
[----:B------:R-:W-:Y:S01]  /*53070*/  IMAD.IADD R25, R29, 0x1, R25 ;  /* 0x000000011d197824 */ /* 0x000fe200078e0219 */
[----:B------:R-:W-:Y:S02]  /*53080*/  ISETP.GE.U32.AND P3, PT, R0, R3, PT ;  /* 0x000000030000720c */ /* 0x000fe40003f66070 */
[----:B------:R-:W-:Y:S02]  /*53090*/  SHF.L.U32 R27, R27, 0x8, RZ ;  /* 0x000000081b1b7819 */ /* 0x000fe400000006ff */
[----:B------:R-:W-:-:S02]  /*530a0*/  LEA.HI R29, R28, 0xc8, RZ, 0x1e ;  /* 0x000000c81c1d7811 */ /* 0x000fc400078ff0ff */
[----:B------:R-:W-:Y:S01]  /*530b0*/  ISETP.GE.U32.AND P1, PT, R0, R25, PT ;  /* 0x000000190000720c */ /* 0x000fe20003f26070 */
[----:B------:R-:W-:Y:S01]  /*530c0*/  LEA.HI R28, R28, 0xc0, RZ, 0x1e ;  /* 0x000000c01c1c7811 */ /* 0x000fe200078ff0ff */
[C---:B------:R-:W-:Y:S02]  /*530d0*/  ISETP.GE.U32.AND.EX P3, PT, R2.reuse, RZ, PT, P3 ;  /* 0x000000ff0200720c */ /* 0x040fe40003f66130 */
[C---:B------:R-:W-:Y:S02]  /*530e0*/  IADD3 R29, R27.reuse, R29, RZ ;  /* 0x0000001d1b1d7210 */ /* 0x040fe40007ffe0ff */
[----:B------:R-:W-:Y:S02]  /*530f0*/  ISETP.GE.U32.AND.EX P1, PT, R2, RZ, PT, P1 ;  /* 0x000000ff0200720c */ /* 0x000fe40003f26110 */
[----:B------:R-:W-:Y:S02]  /*53100*/  IADD3 R27, R27, R28, RZ ;  /* 0x0000001c1b1b7210 */ /* 0x000fe40007ffe0ff */
[----:B------:R-:W-:-:S02]  /*53110*/  SEL R3, RZ, 0x1fffe, P3 ;  /* 0x0001fffeff037807 */ /* 0x000fc40001800000 */
[----:B------:R-:W-:Y:S02]  /*53120*/  SEL R28, RZ, 0x1, P1 ;  /* 0x00000001ff1c7807 */ /* 0x000fe40000800000 */
[C---:B------:R-:W-:Y:S01]  /*53130*/  ISETP.GE.U32.AND P0, PT, R0.reuse, R29, PT ;  /* 0x0000001d0000720c */ /* 0x040fe20003f06070 */
[----:B------:R-:W-:Y:S02]  /*53140*/  ISETP.GE.U32.AND P1, PT, R0, R27, PT ;  /* 0x0000001b0000720c */ /* 0x000fe40003f26070 */
[----:B------:R-:W-:Y:S01]  /*53150*/  IMAD.IADD R3, R28, 0x1, R3 ;  /* 0x000000011c037824 */ /* 0x000fe200078e0203 */
[C---:B------:R-:W-:Y:S02]  /*53160*/  ISETP.GE.U32.AND.EX P0, PT, R2.reuse, RZ, PT, P0 ;  /* 0x000000ff0200720c */ /* 0x040fe40003f06100 */
[----:B------:R-:W-:Y:S02]  /*53170*/  ISETP.GE.U32.AND.EX P1, PT, R2, RZ, PT, P1 ;  /* 0x000000ff0200720c */ /* 0x000fe40003f26110 */
[----:B------:R-:W-:-:S02]  /*53180*/  LOP3.LUT R3, R3, 0x3, RZ, 0xc0, !PT ;  /* 0x0000000303037812 */ /* 0x000fc400078ec0ff */
[----:B------:R-:W-:Y:S02]  /*53190*/  SEL R29, RZ, 0x4, P0 ;  /* 0x00000004ff1d7807 */ /* 0x000fe40000000000 */
[----:B------:R-:W-:-:S04]  /*531a0*/  SEL R28, RZ, 0x7fff8, P1 ;  /* 0x0007fff8ff1c7807 */ /* 0x000fc80000800000 */
[----:B------:R-:W-:Y:S01]  /*531b0*/  IADD3 R29, R3, R28, R29 ;  /* 0x0000001c031d7210 */ /* 0x000fe20007ffe01d */
[----:B------:R-:W-:-:S04]  /*531c0*/  LOP3.LUT R3, R18, 0xf, RZ, 0xc0, !PT ;  /* 0x0000000f12037812 */ /* 0x000fc800078ec0ff */
[----:B------:R0:W-:Y:S01]  /*531d0*/  STL [R1+0x255c], R29 ;  /* 0x00255c1d01007387 */ /* 0x0001e20000100800 */
[----:B------:R-:W2:Y:S03]  /*531e0*/  LDL.LU R18, [R1+0x2564] ;  /* 0x0025640001127983 */ /* 0x000ea60000300800 */
[----:B------:R-:W1:Y:S01]  /*531f0*/  S2R R27, SR_TID.X ;  /* 0x00000000001b7919 */ /* 0x000e620000002100 */
[----:B------:R-:W-:Y:S02]  /*53200*/  LEA R28, R19, R3, 0x4 ;  /* 0x00000003131c7211 */ /* 0x000fe400078e20ff */
[----:B------:R-:W2:Y:S02]  /*53210*/  LDL.LU R19, [R1+0x2560] ;  /* 0x0025600001137983 */ /* 0x000ea40000300800 */
[----:B0-----:R-:W-:Y:S02]  /*53220*/  FMUL R29, R16, c[0x0][0x188] ;  /* 0x00006200101d7a20 */ /* 0x001fe40000400000 */
[----:B------:R-:W-:-:S02]  /*53230*/  FMUL R16, R12, c[0x0][0x188] ;  /* 0x000062000c107a20 */ /* 0x000fc40000400000 */
[----:B------:R-:W-:Y:S02]  /*53240*/  FMUL R12, R4, c[0x0][0x188] ;  /* 0x00006200040c7a20 */ /* 0x000fe40000400000 */
[----:B------:R-:W-:Y:S02]  /*53250*/  FMUL R4, R10, c[0x0][0x188] ;  /* 0x000062000a047a20 */ /* 0x000fe40000400000 */
[----:B------:R-:W0:Y:S02]  /*53260*/  S2R R10, SR_TID.X ;  /* 0x00000000000a7919 */ /* 0x000e240000002100 */
[----:B0-----:R-:W-:-:S04]  /*53270*/  LOP3.LUT R10, R10, 0x1c, RZ, 0xc0, !PT ;  /* 0x0000001c0a0a7812 */ /* 0x001fc800078ec0ff */
[----:B------:R-:W-:Y:S02]  /*53280*/  LEA.HI R10, R10, 0x70, RZ, 0x1e ;  /* 0x000000700a0a7811 */ /* 0x000fe400078ff0ff */
[----:B------:R-:W-:Y:S01]  /*53290*/  FSEL R4, R4, -INF , !P2 ;  /* 0xff80000004047808 */ /* 0x000fe20005000000 */
[----:B------:R-:W-:Y:S02]  /*532a0*/  FMUL R6, R6, c[0x0][0x188] ;  /* 0x0000620006067a20 */ /* 0x000fe40000400000 */
[----:B----4-:R-:W-:Y:S02]  /*532b0*/  FMUL R3, R26, c[0x0][0x188] ;  /* 0x000062001a037a20 */ /* 0x010fe40000400000 */
[----:B------:R-:W0:Y:S04]  /*532c0*/  S2R R26, SR_CTAID.X ;  /* 0x00000000001a7919 */ /* 0x000e280000002500 */
[----:B------:R1:W-:Y:S01]  /*532d0*/  STL [R1+0x6c], R3 ;  /* 0x00006c0301007387 */ /* 0x0003e20000100800 */
[----:B---3--:R-:W-:-:S02]  /*532e0*/  FMUL R25, R23, c[0x0][0x188] ;  /* 0x0000620017197a20 */ /* 0x008fc40000400000 */
[----:B------:R-:W-:Y:S02]  /*532f0*/  FMUL R23, R17, c[0x0][0x188] ;  /* 0x0000620011177a20 */ /* 0x000fe40000400000 */
[----:B------:R-:W-:Y:S01]  /*53300*/  FMUL R17, R13, c[0x0][0x188] ;  /* 0x000062000d117a20 */ /* 0x000fe20000400000 */
[----:B-1----:R-:W-:Y:S01]  /*53310*/  LOP3.LUT R3, R27, 0x1c, RZ, 0xc0, !PT ;  /* 0x0000001c1b037812 */ /* 0x002fe200078ec0ff */
[----:B------:R-:W-:-:S03]  /*53320*/  FMUL R13, R5, c[0x0][0x188] ;  /* 0x00006200050d7a20 */ /* 0x000fc60000400000 */
[----:B------:R-:W-:Y:S02]  /*53330*/  LEA.HI R5, R3, 0x78, RZ, 0x1e ;  /* 0x0000007803057811 */ /* 0x000fe400078ff0ff */
[----:B------:R-:W1:Y:S01]  /*53340*/  S2R R3, SR_CTAID.X ;  /* 0x0000000000037919 */ /* 0x000e620000002500 */
[----:B0-----:R-:W-:-:S03]  /*53350*/  SHF.L.U32 R26, R26, 0x8, RZ ;  /* 0x000000081a1a7819 */ /* 0x001fc600000006ff */
[----:B------:R-:W0:Y:S02]  /*53360*/  S2R R27, SR_CTAID.X ;  /* 0x00000000001b7919 */ /* 0x000e240000002500 */
[----:B------:R-:W-:Y:S02]  /*53370*/  IMAD.IADD R5, R26, 0x1, R5 ;  /* 0x000000011a057824 */ /* 0x000fe400078e0205 */
[----:B------:R-:W3:Y:S03]  /*53380*/  S2R R26, SR_TID.X ;  /* 0x00000000001a7919 */ /* 0x000ee60000002100 */
[----:B------:R-:W-:Y:S02]  /*53390*/  ISETP.GT.U32.AND P0, PT, R0, R5, PT ;  /* 0x000000050000720c */ /* 0x000fe40003f04070 */
[----:B-1----:R-:W-:-:S04]  /*533a0*/  SHF.L.U32 R3, R3, 0x8, RZ ;  /* 0x0000000803037819 */ /* 0x002fc800000006ff */
[----:B------:R-:W-:Y:S01]  /*533b0*/  IADD3 R10, R3, R10, RZ ;  /* 0x0000000a030a7210 */ /* 0x000fe20007ffe0ff */
[----:B0-----:R-:W-:Y:S01]  /*533c0*/  IMAD.SHL.U32 R3, R27, 0x100, RZ ;  /* 0x000001001b037824 */ /* 0x001fe200078e00ff */
[C---:B---3--:R-:W-:Y:S01]  /*533d0*/  LOP3.LUT R5, R26.reuse, 0x1c, RZ, 0xc0, !PT ;  /* 0x0000001c1a057812 */ /* 0x048fe200078ec0ff */
[----:B------:R-:W-:-:S03]  /*533e0*/  LOP3.LUT R26, R26, 0x1c, RZ, 0xc0, !PT ;  /* 0x0000001c1a1a7812 */ /* 0x000fc600078ec0ff */
[----:B------:R-:W-:Y:S02]  /*533f0*/  LEA.HI R5, R5, 0x68, RZ, 0x1e ;  /* 0x0000006805057811 */ /* 0x000fe400078ff0ff */
[----:B------:R-:W-:Y:S02]  /*53400*/  ISETP.GT.U32.AND P1, PT, R0, R10, PT ;  /* 0x0000000a0000720c */ /* 0x000fe40003f24070 */
[----:B------:R-:W-:Y:S02]  /*53410*/  SHF.L.U32 R27, R27, 0x8, RZ ;  /* 0x000000081b1b7819 */ /* 0x000fe400000006ff */
[----:B------:R-:W-:Y:S01]  /*53420*/  IADD3 R10, R3, R5, RZ ;  /* 0x00000005030a7210 */ /* 0x000fe20007ffe0ff */
[----:B------:R-:W-:Y:S02]  /*53430*/  LEA.HI R5, R26, 0x60, RZ, 0x1e ;  /* 0x000000601a057811 */ /* 0x000fe400078ff0ff */
[----:B------:R-:W0:Y:S03]  /*53440*/  S2R R26, SR_TID.X ;  /* 0x00000000001a7919 */ /* 0x000e260000002100 */
[----:B------:R-:W-:-:S02]  /*53450*/  IMAD.IADD R5, R27, 0x1, R5 ;  /* 0x000000011b057824 */ /* 0x000fc400078e0205 */
[----:B------:R-:W1:Y:S03]  /*53460*/  S2R R27, SR_CTAID.X ;  /* 0x00000000001b7919 */ /* 0x000e660000002500 */
[----:B------:R-:W-:Y:S02]  /*53470*/  ISETP.GT.U32.AND P2, PT, R0, R5, PT ;  /* 0x000000050000720c */ /* 0x000fe40003f44070 */
[----:B0-----:R-:W-:-:S04]  /*53480*/  LOP3.LUT R26, R26, 0x1c, RZ, 0xc0, !PT ;  /* 0x0000001c1a1a7812 */ /* 0x001fc800078ec0ff */
[----:B------:R-:W-:Y:S02]  /*53490*/  LEA.HI R5, R26, 0x58, RZ, 0x1e ;  /* 0x000000581a057811 */ /* 0x000fe400078ff0ff */
[----:B-1----:R-:W-:Y:S01]  /*534a0*/  SHF.L.U32 R27, R27, 0x8, RZ ;  /* 0x000000081b1b7819 */ /* 0x002fe200000006ff */
[----:B------:R-:W0:Y:S03]  /*534b0*/  S2R R26, SR_TID.X ;  /* 0x00000000001a7919 */ /* 0x000e260000002100 */
[----:B------:R-:W-:Y:S02]  /*534c0*/  IADD3 R5, R27, R5, RZ ;  /* 0x000000051b057210 */ /* 0x000fe40007ffe0ff */
[----:B------:R-:W1:Y:S01]  /*534d0*/  S2R R27, SR_CTAID.X ;  /* 0x00000000001b7919 */ /* 0x000e620000002500 */
[----:B------:R-:W-:-:S05]  /*534e0*/  FMUL R3, R11, c[0x0][0x188] ;  /* 0x000062000b037a20 */ /* 0x000fca0000400000 */
[----:B------:R-:W-:Y:S01]  /*534f0*/  FSEL R3, R3, -INF , !P4 ;  /* 0xff80000003037808 */ /* 0x000fe20006000000 */
[----:B------:R-:W-:Y:S02]  /*53500*/  ISETP.GT.U32.AND P4, PT, R0, R5, PT ;  /* 0x000000050000720c */ /* 0x000fe40003f84070 */
[----:B------:R-:W3:Y:S01]  /*53510*/  S2R R5, SR_TID.X ;  /* 0x0000000000057919 */ /* 0x000ee20000002100 */
[----:B------:R-:W-:Y:S02]  /*53520*/  ISETP.GT.U32.AND.EX P0, PT, R2, RZ, PT, P0 ;  /* 0x000000ff0200720c */ /* 0x000fe40003f04100 */
[----:B0-----:R-:W-:-:S04]  /*53530*/  LOP3.LUT R26, R26, 0x1c, RZ, 0xc0, !PT ;  /* 0x0000001c1a1a7812 */ /* 0x001fc800078ec0ff */
[----:B------:R-:W-:Y:S01]  /*53540*/  LEA.HI R11, R26, 0x50, RZ, 0x1e ;  /* 0x000000501a0b7811 */ /* 0x000fe200078ff0ff */
[----:B-1----:R-:W-:Y:S01]  /*53550*/  IMAD.SHL.U32 R27, R27, 0x100, RZ ;  /* 0x000001001b1b7824 */ /* 0x002fe200078e00ff */
[----:B------:R-:W0:Y:S04]  /*53560*/  S2R R26, SR_CTAID.X ;  /* 0x00000000001a7919 */ /* 0x000e280000002500 */
[----:B------:R-:W-:Y:S01]  /*53570*/  STL [R1+0x11c], R4 ;  /* 0x00011c0401007387 */ /* 0x000fe20000100800 */
[----:B------:R-:W-:-:S03]  /*53580*/  IADD3 R27, R27, R11, RZ ;  /* 0x0000000b1b1b7210 */ /* 0x000fc60007ffe0ff */
[----:B------:R1:W-:Y:S02]  /*53590*/  STL [R1+0x120], R3 ;  /* 0x0001200301007387 */ /* 0x0003e40000100800 */
[----:B-1----:R-:W-:Y:S01]  /*535a0*/  FSEL R3, R6, -INF , !P0 ;  /* 0xff80000006037808 */ /* 0x002fe20004000000 */
[C---:B------:R-:W-:Y:S02]  /*535b0*/  ISETP.GT.U32.AND P0, PT, R0.reuse, R27, PT ;  /* 0x0000001b0000720c */ /* 0x040fe40003f04070 */
[----:B------:R-:W1:Y:S01]  /*535c0*/  S2R R27, SR_TID.X ;  /* 0x00000000001b7919 */ /* 0x000e620000002100 */
[----:B---3--:R-:W-:Y:S02]  /*535d0*/  LOP3.LUT R5, R5, 0x1c, RZ, 0xc0, !PT ;  /* 0x0000001c05057812 */ /* 0x008fe400078ec0ff */
[----:B------:R-:W-:Y:S02]  /*535e0*/  ISETP.GT.U32.AND P3, PT, R0, R10, PT ;  /* 0x0000000a0000720c */ /* 0x000fe40003f64070 */
[----:B------:R-:W-:Y:S01]  /*535f0*/  ISETP.GT.U32.AND.EX P1, PT, R2, RZ, PT, P1 ;  /* 0x000000ff0200720c */ /* 0x000fe20003f24110 */
[----:B------:R-:W3:Y:S01]  /*53600*/  LDL.LU R10, [R1+0x6c] ;  /* 0x00006c00010a7983 */ /* 0x000ee20000300800 */
[----:B------:R-:W-:-:S02]  /*53610*/  LEA.HI R5, R5, 0x48, RZ, 0x1e ;  /* 0x0000004805057811 */ /* 0x000fc400078ff0ff */
[----:B0-----:R-:W-:Y:S01]  /*53620*/  SHF.L.U32 R26, R26, 0x8, RZ ;  /* 0x000000081a1a7819 */ /* 0x001fe200000006ff */
[----:B------:R0:W-:Y:S04]  /*53630*/  STL [R1+0x118], R3 ;  /* 0x0001180301007387 */ /* 0x0001e80000100800 */
[----:B------:R-:W-:Y:S01]  /*53640*/  IMAD.IADD R5, R26, 0x1, R5 ;  /* 0x000000011a057824 */ /* 0x000fe200078e0205 */
[----:B0-----:R-:W-:-:S04]  /*53650*/  FSEL R3, R12, -INF , !P1 ;  /* 0xff8000000c037808 */ /* 0x001fc80004800000 */
[----:B------:R-:W-:Y:S01]  /*53660*/  ISETP.GT.U32.AND P1, PT, R0, R5, PT ;  /* 0x000000050000720c */ /* 0x000fe20003f24070 */
[----:B-1----:R-:W-:-:S04]  /*53670*/  LOP3.LUT R27, R27, 0x1c, RZ, 0xc0, !PT ;  /* 0x0000001c1b1b7812 */ /* 0x002fc800078ec0ff */
[----:B------:R-:W-:Y:S02]  /*53680*/  LEA.HI R5, R27, 0x40, RZ, 0x1e ;  /* 0x000000401b057811 */ /* 0x000fe400078ff0ff */
[----:B------:R-:W0:Y:S01]  /*53690*/  S2R R27, SR_TID.X ;  /* 0x00000000001b7919 */ /* 0x000e220000002100 */
[----:B--2---:R-:W-:Y:S01]  /*536a0*/  FMUL R18, R18, c[0x0][0x188] ;  /* 0x0000620012127a20 */ /* 0x004fe20000400000 */
[----:B------:R-:W-:Y:S02]  /*536b0*/  ISETP.GT.U32.AND.EX P3, PT, R2, RZ, PT, P3 ;  /* 0x000000ff0200720c */ /* 0x000fe40003f64130 */
[----:B------:R1:W-:Y:S02]  /*536c0*/  STL [R1+0x114], R3 ;  /* 0x0001140301007387 */ /* 0x0003e40000100800 */
[----:B------:R-:W-:Y:S02]  /*536d0*/  FSEL R4, R18, -INF , !P3 ;  /* 0xff80000012047808 */ /* 0x000fe40005800000 */
[----:B-1----:R-:W2:Y:S03]  /*536e0*/  LDL.LU R3, [R1+0x8] ;  /* 0x0000080001037983 */ /* 0x002ea60000300800 */
[----:B------:R1:W-:Y:S01]  /*536f0*/  STL [R1+0x110], R4 ;  /* 0x0001100401007387 */ /* 0x0003e20000100800 */
[----:B0-----:R-:W-:-:S04]  /*53700*/  LOP3.LUT R27, R27, 0x1c, RZ, 0xc0, !PT ;  /* 0x0000001c1b1b7812 */ /* 0x001fc800078ec0ff */
[----:B------:R-:W-:Y:S02]  /*53710*/  LEA.HI R11, R27, 0x38, RZ, 0x1e ;  /* 0x000000381b0b7811 */ /* 0x000fe400078ff0ff */
[----:B------:R-:W4:Y:S04]  /*53720*/  LDL.LU R27, [R1] ;  /* 0x00000000011b7983 */ /* 0x000f280000300800 */
[----:B------:R-:W0:Y:S02]  /*53730*/  S2R R26, SR_CTAID.X ;  /* 0x00000000001a7919 */ /* 0x000e240000002500 */
[----:B0-----:R-:W-:-:S04]  /*53740*/  SHF.L.U32 R26, R26, 0x8, RZ ;  /* 0x000000081a1a7819 */ /* 0x001fc800000006ff */
[----:B------:R-:W-:Y:S02]  /*53750*/  IADD3 R5, R26, R5, RZ ;  /* 0x000000051a057210 */ /* 0x000fe40007ffe0ff */
[----:B------:R-:W0:Y:S02]  /*53760*/  S2R R26, SR_CTAID.X ;  /* 0x00000000001a7919 */ /* 0x000e240000002500 */
[----:B------:R-:W-:Y:S02]  /*53770*/  ISETP.GT.U32.AND P3, PT, R0, R5, PT ;  /* 0x000000050000720c */ /* 0x000fe40003f64070 */
[----:B------:R-:W1:Y:S01]  /*53780*/  S2R R5, SR_TID.X ;  /* 0x0000000000057919 */ /* 0x000e620000002100 */
[----:B0-----:R-:W-:-:S05]  /*53790*/  IMAD.SHL.U32 R26, R26, 0x100, RZ ;  /* 0x000001001a1a7824 */ /* 0x001fca00078e00ff */
[----:B-1----:R-:W-:Y:S02]  /*537a0*/  IADD3 R4, R26, R11, RZ ;  /* 0x0000000b1a047210 */ /* 0x002fe40007ffe0ff */
[----:B------:R-:W0:Y:S01]  /*537b0*/  S2R R26, SR_CTAID.X ;  /* 0x00000000001a7919 */ /* 0x000e220000002500 */
[----:B------:R-:W-:Y:S02]  /*537c0*/  ISETP.GT.U32.AND.EX P2, PT, R2, RZ, PT, P2 ;  /* 0x000000ff0200720c */ /* 0x000fe40003f44120 */
[----:B------:R-:W-:Y:S02]  /*537d0*/  LOP3.LUT R5, R5, 0x1c, RZ, 0xc0, !PT ;  /* 0x0000001c05057812 */ /* 0x000fe400078ec0ff */
[----:B------:R-:W-:Y:S01]  /*537e0*/  FSEL R6, R29, -INF , !P2 ;  /* 0xff8000001d067808 */ /* 0x000fe20005000000 */
[----:B------:R-:W-:Y:S01]  /*537f0*/  ISETP.GT.U32.AND P2, PT, R0, R4, PT ;  /* 0x000000040000720c */ /* 0x000fe20003f44070 */
[----:B------:R-:W-:Y:S02]  /*53800*/  LEA.HI R4, R5, 0x30, RZ, 0x1e ;  /* 0x0000003005047811 */ /* 0x000fe400078ff0ff */
[----:B------:R-:W-:Y:S01]  /*53810*/  ISETP.GT.U32.AND.EX P4, PT, R2, RZ, PT, P4 ;  /* 0x000000ff0200720c */ /* 0x000fe20003f84140 */
[----:B------:R-:W1:Y:S04]  /*53820*/  S2R R5, SR_CTAID.X ;  /* 0x0000000000057919 */ /* 0x000e680000002500 */
[----:B------:R-:W5:Y:S01]  /*53830*/  LDL.LU R29, [R1+0x255c] ;  /* 0x00255c00011d7983 */ /* 0x000f620000300800 */
[----:B0-----:R-:W-:-:S03]  /*53840*/  SHF.L.U32 R11, R26, 0x8, RZ ;  /* 0x000000081a0b7819 */ /* 0x001fc600000006ff */
[----:B------:R-:W0:Y:S04]  /*53850*/  S2R R26, SR_TID.X ;  /* 0x00000000001a7919 */ /* 0x000e280000002100 */
[----:B------:R1:W-:Y:S01]  /*53860*/  STL [R1+0xf8], R6 ;  /* 0x0000f80601007387 */ /* 0x0003e20000100800 */
[----:B------:R-:W-:Y:S02]  /*53870*/  IMAD.IADD R4, R11, 0x1, R4 ;  /* 0x000000010b047824 */ /* 0x000fe400078e0204 */
[----:B------:R-:W-:Y:S01]  /*53880*/  FMUL R24, R24, c[0x0][0x188] ;  /* 0x0000620018187a20 */ /* 0x000fe20000400000 */
[----:B------:R-:W-:Y:S02]  /*53890*/  ISETP.GT.U32.AND.EX P0, PT, R2, RZ, PT, P0 ;  /* 0x000000ff0200720c */ /* 0x000fe40003f04100 */
[----:B-1----:R-:W-:-:S02]  /*538a0*/  SHF.L.U32 R5, R5, 0x8, RZ ;  /* 0x0000000805057819 */ /* 0x002fc400000006ff */
[----:B------:R-:W-:Y:S01]  /*538b0*/  FSEL R6, R25, -INF , !P4 ;  /* 0xff80000019067808 */ /* 0x000fe20006000000 */
[----:B------:R-:W-:Y:S01]  /*538c0*/  ISETP.GT.U32.AND P4, PT, R0, R4, PT ;  /* 0x000000040000720c */ /* 0x000fe20003f84070 */
[----:B------:R-:W5:Y:S03]  /*538d0*/  LDL.LU R25, [R1+0x2558] ;  /* 0x0025580001197983 */ /* 0x000f660000300800 */
[----:B------:R1:W-:Y:S01]  /*538e0*/  STL [R1+0xe4], R6 ;  /* 0x0000e40601007387 */ /* 0x0003e20000100800 */
[----:B0-----:R-:W-:-:S04]  /*538f0*/  LOP3.LUT R26, R26, 0x1c, RZ, 0xc0, !PT ;  /* 0x0000001c1a1a7812 */ /* 0x001fc800078ec0ff */
[----:B------:R-:W-:Y:S02]  /*53900*/  LEA.HI R11, R26, 0x28, RZ, 0x1e ;  /* 0x000000281a0b7811 */ /* 0x000fe400078ff0ff */
[----:B-1----:R-:W-:Y:S01]  /*53910*/  FSEL R6, R24, -INF , !P0 ;  /* 0xff80000018067808 */ /* 0x002fe20004000000 */
[----:B------:R-:W-:Y:S01]  /*53920*/  FMUL R9, R9, c[0x0][0x188] ;  /* 0x0000620009097a20 */ /* 0x000fe20000400000 */
[----:B------:R-:W-:Y:S02]  /*53930*/  ISETP.GT.U32.AND.EX P1, PT, R2, RZ, PT, P1 ;  /* 0x000000ff0200720c */ /* 0x000fe40003f24110 */
[----:B------:R-:W-:Y:S01]  /*53940*/  IADD3 R4, R5, R11, RZ ;  /* 0x0000000b05047210 */ /* 0x000fe20007ffe0ff */
[----:B------:R-:W0:Y:S04]  /*53950*/  S2R R24, SR_CTAID.X ;  /* 0x0000000000187919 */ /* 0x000e280000002500 */
[----:B------:R-:W1:Y:S04]  /*53960*/  S2R R5, SR_TID.X ;  /* 0x0000000000057919 */ /* 0x000e680000002100 */
[----:B------:R-:W5:Y:S01]  /*53970*/  LDL.LU R26, [R1+0x38] ;  /* 0x00003800011a7983 */ /* 0x000f620000300800 */
[----:B------:R-:W-:Y:S01]  /*53980*/  ISETP.GT.U32.AND P0, PT, R0, R4, PT ;  /* 0x000000040000720c */ /* 0x000fe20003f04070 */
[----:B------:R-:W-:-:S02]  /*53990*/  FSEL R4, R9, -INF , !P1 ;  /* 0xff80000009047808 */ /* 0x000fc40004800000 */
[----:B------:R-:W0:Y:S01]  /*539a0*/  S2R R9, SR_CTAID.X ;  /* 0x0000000000097919 */ /* 0x000e220000002500 */
[----:B-1----:R-:W-:Y:S01]  /*539b0*/  LOP3.LUT R11, R5, 0x1c, RZ, 0xc0, !PT ;  /* 0x0000001c050b7812 */ /* 0x002fe200078ec0ff */
[----:B0-----:R-:W-:Y:S02]  /*539c0*/  IMAD.SHL.U32 R5, R24, 0x100, RZ ;  /* 0x0000010018057824 */ /* 0x001fe400078e00ff */
[----:B------:R-:W0:Y:S01]  /*539d0*/  S2R R24, SR_TID.X ;  /* 0x0000000000187919 */ /* 0x000e220000002100 */
[----:B------:R-:W-:-:S03]  /*539e0*/  LEA.HI R11, R11, 0x20, RZ, 0x1e ;  /* 0x000000200b0b7811 */ /* 0x000fc600078ff0ff */
[----:B------:R-:W-:Y:S01]  /*539f0*/  STL [R1+0xc8], R6 ;  /* 0x0000c80601007387 */ /* 0x000fe20000100800 */
[----:B------:R1:W-:Y:S01]  /*53a00*/  STL [R1+0xa8], R4 ;  /* 0x0000a80401007387 */ /* 0x0003e20000100800 */
[----:B------:R-:W-:Y:S02]  /*53a10*/  SHF.L.U32 R9, R9, 0x8, RZ ;  /* 0x0000000809097819 */ /* 0x000fe400000006ff */
[----:B-1----:R-:W-:Y:S02]  /*53a20*/  IADD3 R4, R5, R11, RZ ;  /* 0x0000000b05047210 */ /* 0x002fe40007ffe0ff */
[----:B------:R-:W-:Y:S01]  /*53a30*/  ISETP.GT.U32.AND.EX P3, PT, R2, RZ, PT, P3 ;  /* 0x000000ff0200720c */ /* 0x000fe20003f64130 */
[----:B------:R-:W-:Y:S01]  /*53a40*/  FMUL R14, R14, c[0x0][0x188] ;  /* 0x000062000e0e7a20 */ /* 0x000fe20000400000 */
[----:B------:R-:W-:Y:S02]  /*53a50*/  ISETP.GT.U32.AND.EX P2, PT, R2, RZ, PT, P2 ;  /* 0x000000ff0200720c */ /* 0x000fe40003f44120 */
[----:B0-----:R-:W-:Y:S01]  /*53a60*/  LOP3.LUT R24, R24, 0x1c, RZ, 0xc0, !PT ;  /* 0x0000001c18187812 */ /* 0x001fe200078ec0ff */
[----:B------:R-:W5:Y:S03]  /*53a70*/  LDL.LU R5, [R1+0x30] ;  /* 0x0000300001057983 */ /* 0x000f660000300800 */
[----:B------:R-:W-:-:S02]  /*53a80*/  LEA.HI R11, R24, 0x18, RZ, 0x1e ;  /* 0x00000018180b7811 */ /* 0x000fc400078ff0ff */
[----:B------:R-:W-:Y:S01]  /*53a90*/  ISETP.GT.U32.AND P1, PT, R0, R4, PT ;  /* 0x000000040000720c */ /* 0x000fe20003f24070 */
[----:B------:R-:W0:Y:S02]  /*53aa0*/  S2R R24, SR_TID.X ;  /* 0x0000000000187919 */ /* 0x000e240000002100 */
[----:B------:R-:W-:Y:S02]  /*53ab0*/  IMAD.IADD R4, R9, 0x1, R11 ;  /* 0x0000000109047824 */ /* 0x000fe400078e020b */
[----:B------:R-:W1:Y:S01]  /*53ac0*/  S2R R9, SR_CTAID.X ;  /* 0x0000000000097919 */ /* 0x000e620000002500 */
[----:B0-----:R-:W-:-:S04]  /*53ad0*/  LOP3.LUT R24, R24, 0x1c, RZ, 0xc0, !PT ;  /* 0x0000001c18187812 */ /* 0x001fc800078ec0ff */
[----:B------:R-:W-:Y:S02]  /*53ae0*/  LEA.HI R11, R24, 0x10, RZ, 0x1e ;  /* 0x00000010180b7811 */ /* 0x000fe400078ff0ff */
[----:B-1----:R-:W-:Y:S02]  /*53af0*/  SHF.L.U32 R9, R9, 0x8, RZ ;  /* 0x0000000809097819 */ /* 0x002fe400000006ff */
[----:B------:R-:W-:Y:S02]  /*53b00*/  ISETP.GT.U32.AND.EX P4, PT, R2, RZ, PT, P4 ;  /* 0x000000ff0200720c */ /* 0x000fe40003f84140 */
[----:B---3--:R-:W-:Y:S01]  /*53b10*/  FSEL R6, R10, -INF , !P3 ;  /* 0xff8000000a067808 */ /* 0x008fe20005800000 */
[----:B------:R-:W-:Y:S01]  /*53b20*/  ISETP.GT.U32.AND P3, PT, R0, R4, PT ;  /* 0x000000040000720c */ /* 0x000fe20003f64070 */
[----:B------:R-:W0:Y:S01]  /*53b30*/  S2R R10, SR_TID.X ;  /* 0x00000000000a7919 */ /* 0x000e220000002100 */
[----:B------:R-:W-:Y:S02]  /*53b40*/  IADD3 R4, R9, R11, RZ ;  /* 0x0000000b09047210 */ /* 0x000fe40007ffe0ff */
[----:B------:R-:W1:Y:S01]  /*53b50*/  S2R R9, SR_CTAID.X ;  /* 0x0000000000097919 */ /* 0x000e620000002500 */
[----:B------:R3:W-:Y:S01]  /*53b60*/  STL [R1+0xa0], R6 ;  /* 0x0000a00601007387 */ /* 0x0007e20000100800 */
[----:B------:R-:W-:-:S02]  /*53b70*/  ISETP.GT.U32.AND.EX P0, PT, R2, RZ, PT, P0 ;  /* 0x000000ff0200720c */ /* 0x000fc40003f04100 */
[----:B------:R-:W-:Y:S01]  /*53b80*/  ISETP.GT.U32.AND.EX P1, PT, R2, RZ, PT, P1 ;  /* 0x000000ff0200720c */ /* 0x000fe20003f24110 */
[----:B------:R-:W5:Y:S01]  /*53b90*/  LDL.LU R24, [R1+0x100] ;  /* 0x0001000001187983 */ /* 0x000f620000300800 */
[----:B---3--:R-:W-:Y:S01]  /*53ba0*/  FSEL R6, R14, -INF , !P2 ;  /* 0xff8000000e067808 */ /* 0x008fe20005000000 */
[----:B------:R-:W-:Y:S01]  /*53bb0*/  ISETP.GT.U32.AND P2, PT, R0, R4, PT ;  /* 0x000000040000720c */ /* 0x000fe20003f44070 */
[----:B0-----:R-:W-:Y:S01]  /*53bc0*/  LOP3.LUT R11, R10, 0x1c, RZ, 0xc0, !PT ;  /* 0x0000001c0a0b7812 */ /* 0x001fe200078ec0ff */
[----:B-1----:R-:W-:-:S03]  /*53bd0*/  IMAD.SHL.U32 R9, R9, 0x100, RZ ;  /* 0x0000010009097824 */ /* 0x002fc600078e00ff */
[----:B------:R-:W-:Y:S02]  /*53be0*/  LEA.HI R4, R11, 0x8, RZ, 0x1e ;  /* 0x000000080b047811 */ /* 0x000fe400078ff0ff */
[----:B------:R-:W-:Y:S02]  /*53bf0*/  FSEL R14, R16, -INF , !P4 ;  /* 0xff800000100e7808 */ /* 0x000fe40006000000 */
[----:B------:R-:W-:-:S04]  /*53c00*/  IADD3 R4, R9, R4, RZ ;  /* 0x0000000409047210 */ /* 0x000fc80007ffe0ff */
[----:B------:R-:W-:Y:S01]  /*53c10*/  ISETP.GT.U32.AND P4, PT, R0, R4, PT ;  /* 0x000000040000720c */ /* 0x000fe20003f84070 */
[----:B------:R-:W0:Y:S01]  /*53c20*/  S2R R16, SR_CTAID.X ;  /* 0x0000000000107919 */ /* 0x000e220000002500 */
[----:B----4-:R-:W-:-:S03]  /*53c30*/  FMUL R4, R27, c[0x0][0x188] ;  /* 0x000062001b047a20 */ /* 0x010fc60000400000 */
[----:B------:R-:W1:Y:S01]  /*53c40*/  S2R R27, SR_TID.X ;  /* 0x00000000001b7919 */ /* 0x000e620000002100 */
[----:B--2---:R-:W-:-:S03]  /*53c50*/  FMUL R3, R3, c[0x0][0x188] ;  /* 0x0000620003037a20 */ /* 0x004fc60000400000 */
[----:B------:R-:W-:Y:S01]  /*53c60*/  STL [R1+0x8c], R6 ;  /* 0x00008c0601007387 */ /* 0x000fe20000100800 */
[----:B------:R-:W-:Y:S01]  /*53c70*/  FSEL R4, R4, -INF , !P1 ;  /* 0xff80000004047808 */ /* 0x000fe20004800000 */
[----:B0-----:R-:W-:Y:S01]  /*53c80*/  IMAD.SHL.U32 R16, R16, 0x100, RZ ;  /* 0x0000010010107824 */ /* 0x001fe200078e00ff */
[----:B------:R-:W-:Y:S01]  /*53c90*/  FSEL R18, R3, -INF , !P0 ;  /* 0xff80000003127808 */ /* 0x000fe20004000000 */
[----:B------:R-:W-:Y:S04]  /*53ca0*/  STL [R1+0x84], R14 ;  /* 0x0000840e01007387 */ /* 0x000fe80000100800 */
[----:B------:R-:W-:Y:S01]  /*53cb0*/  STL [R1+0x7c], R18 ;  /* 0x00007c1201007387 */ /* 0x000fe20000100800 */
[----:B-1----:R-:W-:-:S04]  /*53cc0*/  LOP3.LUT R27, R27, 0x1c, RZ, 0xc0, !PT ;  /* 0x0000001c1b1b7812 */ /* 0x002fc800078ec0ff */
[----:B------:R-:W-:-:S04]  /*53cd0*/  LEA.HI R27, R27, 0x78, RZ, 0x1e ;  /* 0x000000781b1b7811 */ /* 0x000fc800078ff0ff */
[----:B------:R-:W-:Y:S02]  /*53ce0*/  IADD3 R16, R16, R27, RZ ;  /* 0x0000001b10107210 */ /* 0x000fe40007ffe0ff */
[----:B------:R-:W2:Y:S01]  /*53cf0*/  LDL.LU R27, [R1+0x2554] ;  /* 0x00255400011b7983 */ /* 0x000ea20000300800 */
[----:B------:R0:W-:Y:S03]  /*53d00*/  STL [R1+0x48], R4 ;  /* 0x0000480401007387 */ /* 0x0001e60000100800 */
[----:B0-----:R-:W3:Y:S01]  /*53d10*/  LDL.LU R4, [R1+0x108] ;  /* 0x0001080001047983 */ /* 0x001ee20000300800 */
[----:B------:R-:W-:Y:S02]  /*53d20*/  ISETP.GT.U32.AND.EX P3, PT, R2, RZ, PT, P3 ;  /* 0x000000ff0200720c */ /* 0x000fe40003f64130 */
[----:B------:R-:W-:Y:S02]  /*53d30*/  ISETP.GE.U32.AND P1, PT, R0, R16, PT ;  /* 0x000000100000720c */ /* 0x000fe40003f26070 */
[C---:B------:R-:W-:Y:S01]  /*53d40*/  LOP3.LUT R9, R10.reuse, 0x1c, RZ, 0xc0, !PT ;  /* 0x0000001c0a097812 */ /* 0x040fe200078ec0ff */
[----:B------:R-:W-:Y:S01]  /*53d50*/  LOP3.LUT R16, R10, 0x1c, RZ, 0xc0, !PT ;  /* 0x0000001c0a107812 */ /* 0x000fe200078ec0ff */
[----:B------:R-:W0:Y:S03]  /*53d60*/  S2R R11, SR_CTAID.X ;  /* 0x00000000000b7919 */ /* 0x000e260000002500 */
[----:B------:R-:W-:-:S02]  /*53d70*/  LEA.HI R16, R16, 0x68, RZ, 0x1e ;  /* 0x0000006810107811 */ /* 0x000fc400078ff0ff */
[C---:B0-----:R-:W-:Y:S01]  /*53d80*/  SHF.L.U32 R6, R11.reuse, 0x8, RZ ;  /* 0x000000080b067819 */ /* 0x041fe200000006ff */
[----:B------:R-:W-:Y:S02]  /*53d90*/  SHF.L.U32 R11, R11, 0x8, RZ ;  /* 0x000000080b0b7819 */ /* 0x000fe400000006ff */
[----:B-----5:R-:W-:Y:S02]  /*53da0*/  FMUL R3, R26, c[0x0][0x188] ;  /* 0x000062001a037a20 */ /* 0x020fe40000400000 */
[----:B------:R-:W0:Y:S03]  /*53db0*/  S2R R26, SR_TID.X ;  /* 0x00000000001a7919 */ /* 0x000e260000002100 */
[----:B------:R-:W-:Y:S02]  /*53dc0*/  FSEL R10, R3, -INF , !P3 ;  /* 0xff800000030a7808 */ /* 0x000fe40005800000 */
[----:B------:R-:W1:Y:S01]  /*53dd0*/  S2R R3, SR_CTAID.X ;  /* 0x0000000000037919 */ /* 0x000e620000002500 */
[----:B0-----:R-:W-:-:S04]  /*53de0*/  LOP3.LUT R26, R26, 0x1c, RZ, 0xc0, !PT ;  /* 0x0000001c1a1a7812 */ /* 0x001fc800078ec0ff */
[----:B------:R-:W-:Y:S02]  /*53df0*/  LEA.HI R26, R26, 0x70, RZ, 0x1e ;  /* 0x000000701a1a7811 */ /* 0x000fe400078ff0ff */
[----:B-1----:R-:W-:-:S05]  /*53e00*/  SHF.L.U32 R3, R3, 0x8, RZ ;  /* 0x0000000803037819 */ /* 0x002fca00000006ff */
[----:B------:R-:W-:Y:S01]  /*53e10*/  IMAD.IADD R3, R3, 0x1, R26 ;  /* 0x0000000103037824 */ /* 0x000fe200078e021a */
[C---:B------:R-:W-:Y:S02]  /*53e20*/  ISETP.GT.U32.AND.EX P2, PT, R2.reuse, RZ, PT, P2 ;  /* 0x000000ff0200720c */ /* 0x040fe40003f44120 */
[----:B------:R-:W-:Y:S01]  /*53e30*/  ISETP.GT.U32.AND.EX P4, PT, R2, RZ, PT, P4 ;  /* 0x000000ff0200720c */ /* 0x000fe20003f84140 */
[----:B------:R-:W-:Y:S01]  /*53e40*/  FMUL R5, R5, c[0x0][0x188] ;  /* 0x0000620005057a20 */ /* 0x000fe20000400000 */
[C---:B------:R-:W-:Y:S01]  /*53e50*/  ISETP.GE.U32.AND P3, PT, R0.reuse, R3, PT ;  /* 0x000000030000720c */ /* 0x040fe20003f66070 */
[----:B------:R-:W-:Y:S01]  /*53e60*/  IADD3 R3, R11, R16, RZ ;  /* 0x000000100b037210 */ /* 0x000fe20007ffe0ff */
[----:B------:R-:W-:Y:S01]  /*53e70*/  LEA.HI R12, R9, R6, RZ, 0x1e ;  /* 0x00000006090c7211 */ /* 0x000fe200078ff0ff */
[----:B------:R-:W0:Y:S01]  /*53e80*/  S2R R16, SR_TID.X ;  /* 0x0000000000107919 */ /* 0x000e220000002100 */
[----:B------:R-:W-:Y:S01]  /*53e90*/  FSEL R11, R5, -INF , !P2 ;  /* 0xff800000050b7808 */ /* 0x000fe20005000000 */
[----:B------:R-:W-:-:S02]  /*53ea0*/  ISETP.GE.U32.AND P2, PT, R0, R3, PT ;  /* 0x000000030000720c */ /* 0x000fc40003f46070 */
[----:B------:R-:W-:Y:S01]  /*53eb0*/  FMUL R7, R7, c[0x0][0x188] ;  /* 0x0000620007077a20 */ /* 0x000fe20000400000 */
[----:B------:R-:W-:Y:S01]  /*53ec0*/  ISETP.GE.U32.AND.EX P1, PT, R2, RZ, PT, P1 ;  /* 0x000000ff0200720c */ /* 0x000fe20003f26110 */
[----:B------:R-:W4:Y:S01]  /*53ed0*/  LDL.LU R26, [R1+0x2550] ;  /* 0x00255000011a7983 */ /* 0x000f220000300800 */
[----:B0-----:R-:W-:-:S04]  /*53ee0*/  LOP3.LUT R16, R16, 0x1c, RZ, 0xc0, !PT ;  /* 0x0000001c10107812 */ /* 0x001fc800078ec0ff */
[----:B------:R-:W-:Y:S01]  /*53ef0*/  LEA.HI R5, R16, 0x58, RZ, 0x1e ;  /* 0x0000005810057811 */ /* 0x000fe200078ff0ff */
[----:B------:R-:W-:Y:S01]  /*53f00*/  FMUL R3, R24, c[0x0][0x188] ;  /* 0x0000620018037a20 */ /* 0x000fe20000400000 */
[----:B------:R-:W-:Y:S02]  /*53f10*/  LEA.HI R24, R16, 0x60, RZ, 0x1e ;  /* 0x0000006010187811 */ /* 0x000fe400078ff0ff */
[----:B------:R-:W-:-:S04]  /*53f20*/  ISETP.GT.U32.AND P0, PT, R0, R12, PT ;  /* 0x0000000c0000720c */ /* 0x000fc80003f04070 */
[----:B------:R-:W-:Y:S01]  /*53f30*/  ISETP.GT.U32.AND.EX P0, PT, R2, RZ, PT, P0 ;  /* 0x000000ff0200720c */ /* 0x000fe20003f04100 */
[----:B------:R-:W-:Y:S01]  /*53f40*/  STL [R1+0x44], R10 ;  /* 0x0000440a01007387 */ /* 0x000fe20000100800 */
[----:B------:R-:W-:Y:S02]  /*53f50*/  STL [R1+0x38], R11 ;  /* 0x0000380b01007387 */ /* 0x000fe40000100800 */
[----:B---3--:R-:W-:-:S05]  /*53f60*/  FMUL R4, R4, c[0x0][0x188] ;  /* 0x0000620004047a20 */ /* 0x008fca0000400000 */
[----:B------:R-:W-:Y:S02]  /*53f70*/  FSEL R16, R4, -INF , !P4 ;  /* 0xff80000004107808 */ /* 0x000fe40006000000 */
[----:B------:R-:W0:Y:S02]  /*53f80*/  S2R R4, SR_CTAID.X ;  /* 0x0000000000047919 */ /* 0x000e240000002500 */
[----:B0-----:R-:W-:-:S05]  /*53f90*/  IMAD.SHL.U32 R4, R4, 0x100, RZ ;  /* 0x0000010004047824 */ /* 0x001fca00078e00ff */
[----:B------:R-:W-:Y:S02]  /*53fa0*/  IADD3 R4, R4, R24, RZ ;  /* 0x0000001804047210 */ /* 0x000fe40007ffe0ff */
[----:B------:R-:W3:Y:S02]  /*53fb0*/  LDL.LU R24, [R1+0x254c] ;  /* 0x00254c0001187983 */ /* 0x000ee40000300800 */
[----:B------:R-:W-:Y:S01]  /*53fc0*/  ISETP.GE.U32.AND P4, PT, R0, R4, PT ;  /* 0x000000040000720c */ /* 0x000fe20003f86070 */
[----:B------:R-:W-:Y:S02]  /*53fd0*/  IADD3 R4, R6, R5, RZ ;  /* 0x0000000506047210 */ /* 0x000fe40007ffe0ff */
[----:B------:R-:W0:Y:S01]  /*53fe0*/  S2R R5, SR_TID.X ;  /* 0x0000000000057919 */ /* 0x000e220000002100 */
[----:B------:R-:W-:Y:S01]  /*53ff0*/  FSEL R6, R3, -INF , !P0 ;  /* 0xff80000003067808 */ /* 0x000fe20004000000 */
[----:B------:R-:W-:Y:S02]  /*54000*/  ISETP.GE.U32.AND P0, PT, R0, R4, PT ;  /* 0x000000040000720c */ /* 0x000fe40003f06070 */
[----:B------:R-:W1:Y:S04]  /*54010*/  S2R R4, SR_CTAID.X ;  /* 0x0000000000047919 */ /* 0x000e680000002500 */
[----:B------:R-:W-:Y:S01]  /*54020*/  STL [R1+0x30], R16 ;  /* 0x0000301001007387 */ /* 0x000fe20000100800 */
[----:B------:R-:W-:Y:S01]  /*54030*/  STL [R1+0x6c], R6 ;  /* 0x00006c0601007387 */ /* 0x000fe20000100800 */
[----:B0-----:R-:W-:-:S04]  /*54040*/  LOP3.LUT R5, R5, 0x1c, RZ, 0xc0, !PT ;  /* 0x0000001c05057812 */ /* 0x001fc800078ec0ff */
[----:B------:R-:W-:Y:S01]  /*54050*/  LEA.HI R3, R5, 0x50, RZ, 0x1e ;  /* 0x0000005005037811 */ /* 0x000fe200078ff0ff */
[----:B------:R-:W-:Y:S02]  /*54060*/  FSEL R5, R7, -INF , !P1 ;  /* 0xff80000007057808 */ /* 0x000fe40004800000 */
[----:B------:R-:W0:Y:S04]  /*54070*/  S2R R7, SR_TID.X ;  /* 0x0000000000077919 */ /* 0x000e280000002100 */
[----:B------:R5:W-:Y:S04]  /*54080*/  STL [R1+0x108], R5 ;  /* 0x0001080501007387 */ /* 0x000be80000100800 */
[----:B-----5:R-:W5:Y:S01]  /*54090*/  S2R R5, SR_CTAID.X ;  /* 0x0000000000057919 */ /* 0x020f620000002500 */
[----:B-1----:R-:W-:-:S05]  /*540a0*/  IMAD.SHL.U32 R4, R4, 0x100, RZ ;  /* 0x0000010004047824 */ /* 0x002fca00078e00ff */
[----:B------:R-:W-:Y:S02]  /*540b0*/  IADD3 R3, R4, R3, RZ ;  /* 0x0000000304037210 */ /* 0x000fe40007ffe0ff */
[----:B------:R-:W-:Y:S01]  /*540c0*/  ISETP.GE.U32.AND.EX P3, PT, R2, RZ, PT, P3 ;  /* 0x000000ff0200720c */ /* 0x000fe20003f66130 */
[----:B------:R-:W2:Y:S01]  /*540d0*/  LDL.LU R4, [R1+0xc] ;  /* 0x00000c0001047983 */ /* 0x000ea20000300800 */
[----:B------:R-:W-:Y:S02]  /*540e0*/  ISETP.GE.U32.AND P1, PT, R0, R3, PT ;  /* 0x000000030000720c */ /* 0x000fe40003f26070 */
[----:B0-----:R-:W-:Y:S01]  /*540f0*/  LOP3.LUT R7, R7, 0x1c, RZ, 0xc0, !PT ;  /* 0x0000001c07077812 */ /* 0x001fe200078ec0ff */
[----:B------:R-:W0:Y:S03]  /*54100*/  S2R R3, SR_TID.X ;  /* 0x0000000000037919 */ /* 0x000e260000002100 */
[----:B------:R-:W-:-:S02]  /*54110*/  LEA.HI R7, R7, 0x48, RZ, 0x1e ;  /* 0x0000004807077811 */ /* 0x000fc400078ff0ff */
[----:B-----5:R-:W-:-:S05]  /*54120*/  SHF.L.U32 R5, R5, 0x8, RZ ;  /* 0x0000000805057819 */ /* 0x020fca00000006ff */
[----:B------:R-:W-:Y:S02]  /*54130*/  IMAD.IADD R7, R5, 0x1, R7 ;  /* 0x0000000105077824 */ /* 0x000fe400078e0207 */
[----:B------:R-:W1:Y:S01]  /*54140*/  S2R R5, SR_CTAID.X ;  /* 0x0000000000057919 */ /* 0x000e620000002500 */
[----:B------:R-:W-:Y:S02]  /*54150*/  FSEL R13, R13, -INF , !P3 ;  /* 0xff8000000d0d7808 */ /* 0x000fe40005800000 */
[----:B------:R-:W-:Y:S02]  /*54160*/  ISETP.GE.U32.AND P3, PT, R0, R7, PT ;  /* 0x000000070000720c */ /* 0x000fe40003f66070 */
[----:B0-----:R-:W-:Y:S01]  /*54170*/  LOP3.LUT R3, R3, 0x1c, RZ, 0xc0, !PT ;  /* 0x0000001c03037812 */ /* 0x001fe200078ec0ff */
[----:B------:R-:W0:Y:S04]  /*54180*/  S2R R7, SR_TID.X ;  /* 0x0000000000077919 */ /* 0x000e280000002100 */
[----:B------:R5:W-:Y:S01]  /*54190*/  STL [R1+0x100], R13 ;  /* 0x0001000d01007387 */ /* 0x000be20000100800 */
[----:B------:R-:W-:Y:S01]  /*541a0*/  FMUL R19, R19, c[0x0][0x188] ;  /* 0x0000620013137a20 */ /* 0x000fe20000400000 */
[----:B------:R-:W-:-:S02]  /*541b0*/  ISETP.GE.U32.AND.EX P2, PT, R2, RZ, PT, P2 ;  /* 0x000000ff0200720c */ /* 0x000fc40003f46120 */
[----:B-----5:R-:W-:Y:S02]  /*541c0*/  LEA.HI R13, R3, 0x40, RZ, 0x1e ;  /* 0x00000040030d7811 */ /* 0x020fe400078ff0ff */
[----:B------:R-:W5:Y:S01]  /*541d0*/  S2R R3, SR_CTAID.X ;  /* 0x0000000000037919 */ /* 0x000f620000002500 */
[----:B-1----:R-:W-:-:S04]  /*541e0*/  SHF.L.U32 R5, R5, 0x8, RZ ;  /* 0x0000000805057819 */ /* 0x002fc800000006ff */
[----:B------:R-:W-:Y:S01]  /*541f0*/  IADD3 R5, R5, R13, RZ ;  /* 0x0000000d05057210 */ /* 0x000fe20007ffe0ff */
[----:B------:R-:W-:-:S03]  /*54200*/  FSEL R13, R19, -INF , !P2 ;  /* 0xff800000130d7808 */ /* 0x000fc60005000000 */
[----:B------:R-:W-:Y:S02]  /*54210*/  ISETP.GE.U32.AND P2, PT, R0, R5, PT ;  /* 0x000000050000720c */ /* 0x000fe40003f46070 */
[----:B------:R-:W1:Y:S01]  /*54220*/  S2R R5, SR_TID.X ;  /* 0x0000000000057919 */ /* 0x000e620000002100 */
[----:B0-----:R-:W-:-:S04]  /*54230*/  LOP3.LUT R7, R7, 0x1c, RZ, 0xc0, !PT ;  /* 0x0000001c07077812 */ /* 0x001fc800078ec0ff */
[----:B------:R-:W-:Y:S02]  /*54240*/  LEA.HI R7, R7, 0x38, RZ, 0x1e ;  /* 0x0000003807077811 */ /* 0x000fe400078ff0ff */
[----:B------:R-:W-:Y:S01]  /*54250*/  ISETP.GE.U32.AND.EX P4, PT, R2, RZ, PT, P4 ;  /* 0x000000ff0200720c */ /* 0x000fe20003f86140 */
[----:B-----5:R-:W-:Y:S01]  /*54260*/  IMAD.SHL.U32 R3, R3, 0x100, RZ ;  /* 0x0000010003037824 */ /* 0x020fe200078e00ff */
[----:B------:R0:W-:Y:S04]  /*54270*/  STL [R1+0xfc], R13 ;  /* 0x0000fc0d01007387 */ /* 0x0001e80000100800 */
[----:B------:R-:W-:Y:S02]  /*54280*/  IADD3 R3, R3, R7, RZ ;  /* 0x0000000703037210 */ /* 0x000fe40007ffe0ff */
[----:B------:R-:W5:Y:S01]  /*54290*/  S2R R7, SR_CTAID.X ;  /* 0x0000000000077919 */ /* 0x000f620000002500 */
[----:B0-----:R-:W-:Y:S01]  /*542a0*/  FSEL R13, R23, -INF , !P4 ;  /* 0xff800000170d7808 */ /* 0x001fe20006000000 */
[----:B------:R-:W-:Y:S01]  /*542b0*/  ISETP.GE.U32.AND P4, PT, R0, R3, PT ;  /* 0x000000030000720c */ /* 0x000fe20003f86070 */
[----:B-1----:R-:W-:Y:S01]  /*542c0*/  LOP3.LUT R5, R5, 0x1c, RZ, 0xc0, !PT ;  /* 0x0000001c05057812 */ /* 0x002fe200078ec0ff */
[----:B------:R-:W0:Y:S04]  /*542d0*/  S2R R3, SR_TID.X ;  /* 0x0000000000037919 */ /* 0x000e280000002100 */
[----:B------:R-:W3:Y:S01]  /*542e0*/  LDL.LU R23, [R1+0x2548] ;  /* 0x0025480001177983 */ /* 0x000ee20000300800 */
[----:B------:R1:W-:Y:S02]  /*542f0*/  STL [R1+0xd8], R13 ;  /* 0x0000d80d01007387 */ /* 0x0003e40000100800 */
[----:B-1----:R-:W-:-:S02]  /*54300*/  LEA.HI R13, R5, 0x30, RZ, 0x1e ;  /* 0x00000030050d7811 */ /* 0x002fc400078ff0ff */
[----:B------:R-:W1:Y:S01]  /*54310*/  S2R R5, SR_CTAID.X ;  /* 0x0000000000057919 */ /* 0x000e620000002500 */
[----:B------:R-:W-:Y:S01]  /*54320*/  FMUL R8, R8, c[0x0][0x188] ;  /* 0x0000620008087a20 */ /* 0x000fe20000400000 */
[----:B-----5:R-:W-:Y:S02]  /*54330*/  SHF.L.U32 R7, R7, 0x8, RZ ;  /* 0x0000000807077819 */ /* 0x020fe400000006ff */
[----:B------:R-:W-:Y:S02]  /*54340*/  ISETP.GE.U32.AND.EX P0, PT, R2, RZ, PT, P0 ;  /* 0x000000ff0200720c */ /* 0x000fe40003f06100 */
[----:B0-----:R-:W-:Y:S01]  /*54350*/  LOP3.LUT R3, R3, 0x1c, RZ, 0xc0, !PT ;  /* 0x0000001c03037812 */ /* 0x001fe200078ec0ff */
[----:B------:R-:W-:-:S03]  /*54360*/  IMAD.IADD R7, R7, 0x1, R13 ;  /* 0x0000000107077824 */ /* 0x000fc600078e020d */
[----:B------:R-:W-:Y:S02]  /*54370*/  LEA.HI R3, R3, 0x28, RZ, 0x1e ;  /* 0x0000002803037811 */ /* 0x000fe400078ff0ff */
[----:B------:R-:W-:Y:S02]  /*54380*/  FSEL R13, R8, -INF , !P0 ;  /* 0xff800000080d7808 */ /* 0x000fe40004000000 */
[----:B------:R-:W5:Y:S01]  /*54390*/  LDL.LU R8, [R1+0x2544] ;  /* 0x0025440001087983 */ /* 0x000f620000300800 */
[----:B-1----:R-:W-:-:S03]  /*543a0*/  SHF.L.U32 R5, R5, 0x8, RZ ;  /* 0x0000000805057819 */ /* 0x002fc600000006ff */
[----:B------:R0:W-:Y:S01]  /*543b0*/  STL [R1+0xac], R13 ;  /* 0x0000ac0d01007387 */ /* 0x0001e20000100800 */
[----:B------:R-:W-:-:S03]  /*543c0*/  IADD3 R5, R5, R3, RZ ;  /* 0x0000000305057210 */ /* 0x000fc60007ffe0ff */
[----:B------:R-:W1:Y:S04]  /*543d0*/  S2R R3, SR_TID.X ;  /* 0x0000000000037919 */ /* 0x000e680000002100 */
[----:B0-----:R-:W0:Y:S01]  /*543e0*/  S2R R13, SR_CTAID.X ;  /* 0x00000000000d7919 */ /* 0x001e220000002500 */
[----:B------:R-:W-:Y:S01]  /*543f0*/  FMUL R20, R20, c[0x0][0x188] ;  /* 0x0000620014147a20 */ /* 0x000fe20000400000 */
[----:B------:R-:W-:Y:S02]  /*54400*/  ISETP.GE.U32.AND.EX P1, PT, R2, RZ, PT, P1 ;  /* 0x000000ff0200720c */ /* 0x000fe40003f26110 */
[----:B------:R-:W-:Y:S02]  /*54410*/  ISETP.GE.U32.AND P0, PT, R0, R7, PT ;  /* 0x000000070000720c */ /* 0x000fe40003f06070 */
[----:B------:R-:W-:Y:S01]  /*54420*/  FSEL R7, R20, -INF , !P1 ;  /* 0xff80000014077808 */ /* 0x000fe20004800000 */
[----:B------:R-:W-:Y:S01]  /*54430*/  ISETP.GE.U32.AND P1, PT, R0, R5, PT ;  /* 0x000000050000720c */ /* 0x000fe20003f26070 */
[----:B------:R-:W5:Y:S03]  /*54440*/  LDL.LU R20, [R1+0x2540] ;  /* 0x0025400001147983 */ /* 0x000f660000300800 */
[----:B------:R1:W-:Y:S02]  /*54450*/  STL [R1+0xa4], R7 ;  /* 0x0000a40701007387 */ /* 0x0003e40000100800 */
[----:B------:R-:W-:Y:S01]  /*54460*/  FMUL R21, R21, c[0x0][0x188] ;  /* 0x0000620015157a20 */ /* 0x000fe20000400000 */
[----:B------:R-:W-:-:S02]  /*54470*/  ISETP.GE.U32.AND.EX P3, PT, R2, RZ, PT, P3 ;  /* 0x000000ff0200720c */ /* 0x000fc40003f66130 */
[C---:B-1----:R-:W-:Y:S02]  /*54480*/  LOP3.LUT R5, R3.reuse, 0x1c, RZ, 0xc0, !PT ;  /* 0x0000001c03057812 */ /* 0x042fe400078ec0ff */
[----:B------:R-:W-:Y:S02]  /*54490*/  LOP3.LUT R7, R3, 0x1c, RZ, 0xc0, !PT ;  /* 0x0000001c03077812 */ /* 0x000fe400078ec0ff */
[----:B------:R-:W-:Y:S01]  /*544a0*/  LEA.HI R19, R5, 0x20, RZ, 0x1e ;  /* 0x0000002005137811 */ /* 0x000fe200078ff0ff */
[C---:B0-----:R-:W-:Y:S01]  /*544b0*/  IMAD.SHL.U32 R3, R13.reuse, 0x100, RZ ;  /* 0x000001000d037824 */ /* 0x041fe200078e00ff */
[----:B------:R-:W-:Y:S02]  /*544c0*/  SHF.L.U32 R13, R13, 0x8, RZ ;  /* 0x000000080d0d7819 */ /* 0x000fe400000006ff */
[----:B------:R-:W-:Y:S01]  /*544d0*/  LEA.HI R5, R7, 0x18, RZ, 0x1e ;  /* 0x0000001807057811 */ /* 0x000fe200078ff0ff */
[----:B------:R-:W-:Y:S02]  /*544e0*/  FMUL R22, R22, c[0x0][0x188] ;  /* 0x0000620016167a20 */ /* 0x000fe40000400000 */
[----:B------:R-:W-:Y:S01]  /*544f0*/  FMUL R15, R15, c[0x0][0x188] ;  /* 0x000062000f0f7a20 */ /* 0x000fe20000400000 */
[----:B------:R-:W-:-:S02]  /*54500*/  IADD3 R13, R13, R19, RZ ;  /* 0x000000130d0d7210 */ /* 0x000fc40007ffe0ff */
[C---:B------:R-:W-:Y:S02]  /*54510*/  ISETP.GE.U32.AND.EX P2, PT, R2.reuse, RZ, PT, P2 ;  /* 0x000000ff0200720c */ /* 0x040fe40003f46120 */
[----:B------:R-:W-:Y:S02]  /*54520*/  LEA.HI R7, R7, 0x10, RZ, 0x1e ;  /* 0x0000001007077811 */ /* 0x000fe400078ff0ff */
[----:B------:R-:W-:Y:S01]  /*54530*/  ISETP.GE.U32.AND.EX P4, PT, R2, RZ, PT, P4 ;  /* 0x000000ff0200720c */ /* 0x000fe20003f86140 */
[----:B------:R-:W-:Y:S02]  /*54540*/  FSEL R19, R21, -INF , !P3 ;  /* 0xff80000015137808 */ /* 0x000fe40005800000 */
[C---:B------:R-:W-:Y:S01]  /*54550*/  IMAD.IADD R5, R3.reuse, 0x1, R5 ;  /* 0x0000000103057824 */ /* 0x040fe200078e0205 */
[----:B------:R-:W-:Y:S01]  /*54560*/  ISETP.GE.U32.AND P3, PT, R0, R13, PT ;  /* 0x0000000d0000720c */ /* 0x000fe20003f66070 */
[----:B------:R-:W-:Y:S01]  /*54570*/  FSEL R13, R22, -INF , !P2 ;  /* 0xff800000160d7808 */ /* 0x000fe20005000000 */
[----:B------:R-:W-:Y:S01]  /*54580*/  IADD3 R3, R3, R7, RZ ;  /* 0x0000000703037210 */ /* 0x000fe20007ffe0ff */
[----:B------:R-:W-:Y:S01]  /*54590*/  FSEL R7, R15, -INF , !P4 ;  /* 0xff8000000f077808 */ /* 0x000fe20006000000 */
[----:B------:R-:W5:Y:S01]  /*545a0*/  LDL.LU R21, [R1+0x253c] ;  /* 0x00253c0001157983 */ /* 0x000f620000300800 */
[----:B------:R0:W-:Y:S02]  /*545b0*/  STL [R1+0x88], R19 ;  /* 0x0000881301007387 */ /* 0x0001e40000100800 */
[----:B------:R-:W5:Y:S02]  /*545c0*/  LDL.LU R22, [R1+0x2538] ;  /* 0x0025380001167983 */ /* 0x000f640000300800 */
[----:B------:R-:W-:Y:S01]  /*545d0*/  STL [R1+0x78], R13 ;  /* 0x0000780d01007387 */ /* 0x000fe20000100800 */
[----:B------:R1:W-:Y:S04]  /*545e0*/  STL [R1+0x74], R7 ;  /* 0x0000740701007387 */ /* 0x0003e80000100800 */
[----:B0-----:R-:W5:Y:S01]  /*545f0*/  LDL.LU R19, [R1+0x4] ;  /* 0x0000040001137983 */ /* 0x001f620000300800 */
[----:B------:R-:W-:-:S02]  /*54600*/  ISETP.GE.U32.AND P2, PT, R0, R5, PT ;  /* 0x000000050000720c */ /* 0x000fc40003f46070 */
[----:B------:R-:W0:Y:S01]  /*54610*/  S2R R5, SR_CTAID.X ;  /* 0x0000000000057919 */ /* 0x000e220000002500 */
[----:B------:R-:W-:Y:S02]  /*54620*/  ISETP.GE.U32.AND P4, PT, R0, R3, PT ;  /* 0x000000030000720c */ /* 0x000fe40003f86070 */
[----:B-1----:R-:W-:Y:S02]  /*54630*/  LEA.HI R7, R9, 0x8, RZ, 0x1e ;  /* 0x0000000809077811 */ /* 0x002fe400078ff0ff */
[C---:B------:R-:W-:Y:S02]  /*54640*/  ISETP.GE.U32.AND.EX P0, PT, R2.reuse, RZ, PT, P0 ;  /* 0x000000ff0200720c */ /* 0x040fe40003f06100 */
[----:B------:R-:W-:Y:S02]  /*54650*/  ISETP.GE.U32.AND.EX P1, PT, R2, RZ, PT, P1 ;  /* 0x000000ff0200720c */ /* 0x000fe40003f26110 */
[----:B------:R-:W-:Y:S01]  /*54660*/  FSEL R13, R17, -INF , !P0 ;  /* 0xff800000110d7808 */ /* 0x000fe20004000000 */
[----:B0-----:R-:W-:-:S05]  /*54670*/  IMAD.SHL.U32 R5, R5, 0x100, RZ ;  /* 0x0000010005057824 */ /* 0x001fca00078e00ff */
[----:B------:R-:W-:-:S04]  /*54680*/  IADD3 R5, R5, R7, RZ ;  /* 0x0000000705057210 */ /* 0x000fc80007ffe0ff */
[----:B------:R-:W-:Y:S02]  /*54690*/  ISETP.GE.U32.AND P0, PT, R0, R5, PT ;  /* 0x000000050000720c */ /* 0x000fe40003f06070 */
[C---:B------:R-:W-:Y:S02]  /*546a0*/  ISETP.GE.U32.AND.EX P3, PT, R2.reuse, RZ, PT, P3 ;  /* 0x000000ff0200720c */ /* 0x040fe40003f66130 */
[C---:B------:R-:W-:Y:S02]  /*546b0*/  ISETP.GE.U32.AND.EX P2, PT, R2.reuse, RZ, PT, P2 ;  /* 0x000000ff0200720c */ /* 0x040fe40003f46120 */
[C---:B------:R-:W-:Y:S02]  /*546c0*/  ISETP.GE.U32.AND.EX P4, PT, R2.reuse, RZ, PT, P4 ;  /* 0x000000ff0200720c */ /* 0x040fe40003f86140 */
[----:B------:R-:W-:Y:S01]  /*546d0*/  ISETP.GE.U32.AND.EX P0, PT, R2, RZ, PT, P0 ;  /* 0x000000ff0200720c */ /* 0x000fe20003f06100 */
[----:B--2---:R-:W-:-:S05]  /*546e0*/  FMUL R4, R4, c[0x0][0x188] ;  /* 0x0000620004047a20 */ /* 0x004fca0000400000 */
[----:B------:R-:W-:Y:S01]  /*546f0*/  FSEL R5, R4, -INF , !P1 ;  /* 0xff80000004057808 */ /* 0x000fe20004800000 */
[----:B------:R-:W-:Y:S01]  /*54700*/  ISETP.GE.U32.AND P1, PT, R0, R12, PT ;  /* 0x0000000c0000720c */ /* 0x000fe20003f26070 */
[----:B------:R-:W-:-:S03]  /*54710*/  LOP3.LUT R0, R25, 0xf, RZ, 0xc0, !PT ;  /* 0x0000000f19007812 */ /* 0x000fc600078ec0ff */
[----:B------:R-:W-:Y:S02]  /*54720*/  ISETP.GE.U32.AND.EX P1, PT, R2, RZ, PT, P1 ;  /* 0x000000ff0200720c */ /* 0x000fe40003f26110 */
[----:B---3--:R-:W-:Y:S02]  /*54730*/  SHF.L.U32 R3, R23, 0x8, RZ ;  /* 0x0000000817037819 */ /* 0x008fe400000006ff */
[----:B------:R-:W2:Y:S01]  /*54740*/  LDL.LU R23, [R1+0x2534] ;  /* 0x0025340001177983 */ /* 0x000ea20000300800 */
[----:B------:R-:W3:Y:S01]  /*54750*/  LDL.LU R9, [R1+0x3c] ;  /* 0x00003c0001097983 */ /* 0x000ee20000300800 */
[----:B------:R-:W-:Y:S01]  /*54760*/  LOP3.LUT R3, R3, 0xf00, RZ, 0xe2, !PT ;  /* 0x00000f0003037812 */ /* 0x000fe200078ee2ff */
[----:B------:R-:W2:Y:S01]  /*54770*/  LDL.LU R7, [R1+0x34] ;  /* 0x0000340001077983 */ /* 0x000ea20000300800 */
[----:B------:R-:W-:Y:S01]  /*54780*/  STL [R1+0x70], R13 ;  /* 0x0000700d01007387 */ /* 0x000fe20000100800 */
[----:B------:R0:W-:Y:S01]  /*54790*/  STL [R1+0x68], R5 ;  /* 0x0000680501007387 */ /* 0x0001e20000100800 */
[----:B------:R-:W-:-:S02]  /*547a0*/  LEA R4, R24, R3, 0xc ;  /* 0x0000000318047211 */ /* 0x000fc400078e60ff */
[----:B------:R-:W2:Y:S01]  /*547b0*/  LDL.LU R24, [R1+0x2530] ;  /* 0x0025300001187983 */ /* 0x000ea20000300800 */
[----:B------:R-:W2:Y:S02]  /*547c0*/  LDL.LU R12, [R1+0x104] ;  /* 0x00010400010c7983 */ /* 0x000ea40000300800 */
[----:B------:R-:W2:Y:S02]  /*547d0*/  LDL.LU R25, [R1+0x252c] ;  /* 0x00252c0001197983 */ /* 0x000ea40000300800 */
[----:B0-----:R-:W-:Y:S01]  /*547e0*/  IMAD R5, R29, 0x10, R0 ;  /* 0x000000101d057824 */ /* 0x001fe200078e0200 */
[----:B----4-:R-:W-:Y:S01]  /*547f0*/  SHF.L.U32 R0, R26, 0x8, RZ ;  /* 0x000000081a007819 */ /* 0x010fe200000006ff */
[----:B------:R-:W4:Y:S01]  /*54800*/  LDL.LU R13, [R1+0x10c] ;  /* 0x00010c00010d7983 */ /* 0x000f220000300800 */
[----:B------:R-:W-:Y:S01]  /*54810*/  LOP3.LUT R3, R28, 0xff, RZ, 0xc0, !PT ;  /* 0x000000ff1c037812 */ /* 0x000fe200078ec0ff */
[----:B------:R-:W4:Y:S01]  /*54820*/  LDL.LU R26, [R1+0x2528] ;  /* 0x00252800011a7983 */ /* 0x000f220000300800 */
[----:B------:R-:W-:Y:S01]  /*54830*/  LOP3.LUT R0, R0, 0xf00, RZ, 0xe2, !PT ;  /* 0x00000f0000007812 */ /* 0x000fe200078ee2ff */
[----:B------:R-:W4:Y:S01]  /*54840*/  LDL.LU R17, [R1+0xb0] ;  /* 0x0000b00001117983 */ /* 0x000f220000300800 */
[----:B------:R-:W-:-:S03]  /*54850*/  IADD3 R4, R4, R3, RZ ;  /* 0x0000000304047210 */ /* 0x000fc60007ffe0ff */
[----:B------:R-:W-:Y:S02]  /*54860*/  IMAD R3, R27, 0x1000, R0 ;  /* 0x000010001b037824 */ /* 0x000fe400078e0200 */
[----:B------:R-:W4:Y:S01]  /*54870*/  LDL.LU R27, [R1+0x2524] ;  /* 0x00252400011b7983 */ /* 0x000f220000300800 */
[----:B------:R-:W4:Y:S01]  /*54880*/  LDL.LU R15, [R1+0xb8] ;  /* 0x0000b800010f7983 */ /* 0x000f220000300800 */
[----:B------:R-:W-:Y:S01]  /*54890*/  LOP3.LUT R2, R4, 0xffff, RZ, 0xc0, !PT ;  /* 0x0000ffff04027812 */ /* 0x000fe200078ec0ff */
[----:B-----5:R-:W-:Y:S02]  /*548a0*/  FMUL R4, R19, c[0x0][0x188] ;  /* 0x0000620013047a20 */ /* 0x020fe40000400000 */
[----:B------:R-:W5:Y:S01]  /*548b0*/  LDL.LU R19, [R1+0x10] ;  /* 0x0000100001137983 */ /* 0x000f620000300800 */
[----:B------:R-:W-:-:S04]  /*548c0*/  LOP3.LUT R0, R5, 0xff, RZ, 0xc0, !PT ;  /* 0x000000ff05007812 */ /* 0x000fc800078ec0ff */
[----:B------:R-:W-:Y:S01]  /*548d0*/  IADD3 R0, R3, R0, RZ ;  /* 0x0000000003007210 */ /* 0x000fe20007ffe0ff */
[--C-:B------:R-:W-:Y:S01]  /*548e0*/  SHF.R.U32.HI R3, RZ, 0xf, R2.reuse ;  /* 0x0000000fff037819 */ /* 0x100fe20000011602 */
[----:B------:R-:W-:Y:S01]  /*548f0*/  FSEL R28, R4, -INF , !P3 ;  /* 0xff800000041c7808 */ /* 0x000fe20005800000 */
[--C-:B------:R-:W-:Y:S02]  /*54900*/  SHF.R.U32.HI R4, RZ, 0xe, R2.reuse ;  /* 0x0000000eff047819 */ /* 0x100fe40000011602 */
[----:B------:R-:W-:Y:S01]  /*54910*/  LOP3.LUT P3, RZ, R3, 0x1, RZ, 0xc0, !PT ;  /* 0x0000000103ff7812 */ /* 0x000fe2000786c0ff */
[----:B---3--:R-:W-:Y:S02]  /*54920*/  FMUL R5, R9, c[0x0][0x188] ;  /* 0x0000620009057a20 */ /* 0x008fe40000400000 */
[----:B------:R-:W3:Y:S01]  /*54930*/  LDL.LU R9, [R1+0x18] ;  /* 0x0000180001097983 */ /* 0x000ee20000300800 */
[----:B--2---:R-:W-:Y:S02]  /*54940*/  FMUL R3, R7, c[0x0][0x188] ;  /* 0x0000620007037a20 */ /* 0x004fe40000400000 */
[----:B------:R-:W-:Y:S01]  /*54950*/  FSEL R7, R5, -INF , !P2 ;  /* 0xff80000005077808 */ /* 0x000fe20005000000 */
[----:B------:R-:W-:Y:S01]  /*54960*/  LOP3.LUT P2, RZ, R4, 0x1, RZ, 0xc0, !PT ;  /* 0x0000000104ff7812 */ /* 0x000fe2000784c0ff */
[--C-:B------:R-:W-:Y:S01]  /*54970*/  SHF.R.U32.HI R4, RZ, 0xd, R2.reuse ;  /* 0x0000000dff047819 */ /* 0x100fe20000011602 */
[----:B------:R-:W-:Y:S01]  /*54980*/  FMUL R5, R12, c[0x0][0x188] ;  /* 0x000062000c057a20 */ /* 0x000fe20000400000 */
[----:B------:R-:W-:Y:S01]  /*54990*/  FSEL R12, R3, -INF , !P4 ;  /* 0xff800000030c7808 */ /* 0x000fe20006000000 */
[--C-:B------:R-:W-:Y:S01]  /*549a0*/  SHF.R.U32.HI R3, RZ, 0xc, R2.reuse ;  /* 0x0000000cff037819 */ /* 0x100fe20000011602 */
[----:B------:R-:W-:Y:S01]  /*549b0*/  LOP3.LUT P4, RZ, R4, 0x1, RZ, 0xc0, !PT ;  /* 0x0000000104ff7812 */ /* 0x000fe2000788c0ff */
[----:B----4-:R-:W-:Y:S01]  /*549c0*/  FMUL R4, R13, c[0x0][0x188] ;  /* 0x000062000d047a20 */ /* 0x010fe20000400000 */
[----:B------:R-:W-:Y:S01]  /*549d0*/  FSEL R13, R5, -INF , !P1 ;  /* 0xff800000050d7808 */ /* 0x000fe20004800000 */
[----:B------:R-:W-:Y:S01]  /*549e0*/  LOP3.LUT P1, RZ, R3, 0x1, RZ, 0xc0, !PT ;  /* 0x0000000103ff7812 */ /* 0x000fe2000782c0ff */
[----:B------:R-:W-:Y:S01]  /*549f0*/  SHF.R.U32.HI R3, RZ, 0xb, R2 ;  /* 0x0000000bff037819 */ /* 0x000fe20000011602 */
[----:B------:R-:W-:Y:S01]  /*54a00*/  STL [R1+0x24], R28 ;  /* 0x0000241c01007387 */ /* 0x000fe20000100800 */
[----:B------:R-:W-:Y:S01]  /*54a10*/  FSEL R29, R4, -INF , !P0 ;  /* 0xff800000041d7808 */ /* 0x000fe20004000000 */
[----:B------:R-:W-:Y:S01]  /*54a20*/  FMUL R5, R17, c[0x0][0x188] ;  /* 0x0000620011057a20 */ /* 0x000fe20000400000 */
[----:B------:R-:W-:Y:S01]  /*54a30*/  LOP3.LUT P0, RZ, R3, 0x1, RZ, 0xc0, !PT ;  /* 0x0000000103ff7812 */ /* 0x000fe2000780c0ff */
[----:B------:R-:W-:Y:S01]  /*54a40*/  STL [R1+0x20], R7 ;  /* 0x0000200701007387 */ /* 0x000fe20000100800 */
[----:B------:R-:W-:Y:S02]  /*54a50*/  STL [R1], R12 ;  /* 0x0000000c01007387 */ /* 0x000fe40000100800 */
[----:B------:R-:W-:Y:S01]  /*54a60*/  FMUL R3, R15, c[0x0][0x188] ;  /* 0x000062000f037a20 */ /* 0x000fe20000400000 */
[----:B------:R-:W-:Y:S01]  /*54a70*/  STL [R1+0x28], R13 ;  /* 0x0000280d01007387 */ /* 0x000fe20000100800 */
[----:B------:R-:W2:Y:S01]  /*54a80*/  LDL.LU R17, [R1+0x90] ;  /* 0x0000900001117983 */ /* 0x000ea20000300800 */
[----:B------:R-:W-:-:S02]  /*54a90*/  FSEL R5, R5, -INF , !P3 ;  /* 0xff80000005057808 */ /* 0x000fc40005800000 */
[----:B------:R-:W-:-:S03]  /*54aa0*/  FSEL R15, R3, -INF , !P2 ;  /* 0xff800000030f7808 */ /* 0x000fc60005000000 */
[----:B------:R-:W-:Y:S02]  /*54ab0*/  STL [R1+0xb0], R5 ;  /* 0x0000b00501007387 */ /* 0x000fe40000100800 */
[----:B------:R0:W-:Y:S02]  /*54ac0*/  STL [R1+0xb8], R15 ;  /* 0x0000b80f01007387 */ /* 0x0001e40000100800 */
[----:B0-----:R-:W4:Y:S01]  /*54ad0*/  LDL.LU R15, [R1+0x98] ;  /* 0x00009800010f7983 */ /* 0x001f220000300800 */
[----:B-----5:R-:W-:-:S03]  /*54ae0*/  FMUL R5, R19, c[0x0][0x188] ;  /* 0x0000620013057a20 */ /* 0x020fc60000400000 */
[----:B------:R-:W5:Y:S01]  /*54af0*/  LDL.LU R19, [R1+0x170] ;  /* 0x0001700001137983 */ /* 0x000f620000300800 */
[----:B------:R-:W-:-:S04]  /*54b00*/  SHF.R.U32.HI R4, RZ, 0xa, R2 ;  /* 0x0000000aff047819 */ /* 0x000fc80000011602 */
[----:B------:R-:W-:Y:S01]  /*54b10*/  LOP3.LUT P3, RZ, R4, 0x1, RZ, 0xc0, !PT ;  /* 0x0000000104ff7812 */ /* 0x000fe2000786c0ff */
[----:B------:R-:W-:-:S04]  /*54b20*/  SHF.R.U32.HI R4, RZ, 0x9, R2 ;  /* 0x00000009ff047819 */ /* 0x000fc80000011602 */
[----:B------:R-:W-:Y:S02]  /*54b30*/  LOP3.LUT P2, RZ, R4, 0x1, RZ, 0xc0, !PT ;  /* 0x0000000104ff7812 */ /* 0x000fe4000784c0ff */
[--C-:B------:R-:W-:Y:S01]  /*54b40*/  SHF.R.U32.HI R3, RZ, 0x8, R2.reuse ;  /* 0x00000008ff037819 */ /* 0x100fe20000011602 */
[----:B---3--:R-:W-:Y:S01]  /*54b50*/  FMUL R4, R9, c[0x0][0x188] ;  /* 0x0000620009047a20 */ /* 0x008fe20000400000 */
[----:B------:R-:W-:Y:S01]  /*54b60*/  FSEL R9, R5, -INF , !P4 ;  /* 0xff80000005097808 */ /* 0x000fe20006000000 */
[----:B------:R-:W-:Y:S01]  /*54b70*/  FMUL R5, R24, c[0x0][0x188] ;  /* 0x0000620018057a20 */ /* 0x000fe20000400000 */
[----:B------:R-:W-:Y:S01]  /*54b80*/  LOP3.LUT P4, RZ, R3, 0x1, RZ, 0xc0, !PT ;  /* 0x0000000103ff7812 */ /* 0x000fe2000788c0ff */
[----:B------:R-:W-:Y:S02]  /*54b90*/  SHF.R.U32.HI R3, RZ, 0x7, R2 ;  /* 0x00000007ff037819 */ /* 0x000fe40000011602 */
[----:B------:R-:W-:Y:S01]  /*54ba0*/  STL [R1+0xc4], R9 ;  /* 0x0000c40901007387 */ /* 0x000fe20000100800 */
[----:B------:R0:W-:Y:S01]  /*54bb0*/  STL [R1+0x251c], R9 ;  /* 0x00251c0901007387 */ /* 0x0001e20000100800 */
[----:B------:R-:W-:Y:S01]  /*54bc0*/  FSEL R5, R5, -INF , !P0 ;  /* 0xff80000005057808 */ /* 0x000fe20004000000 */
[----:B------:R-:W3:Y:S01]  /*54bd0*/  LDL.LU R28, [R1+0x178] ;  /* 0x00017800011c7983 */ /* 0x000ee20000300800 */
[----:B0-----:R-:W-:Y:S01]  /*54be0*/  FSEL R9, R4, -INF , !P1 ;  /* 0xff80000004097808 */ /* 0x001fe20004800000 */
[----:B------:R-:W-:-:S02]  /*54bf0*/  LOP3.LUT P1, RZ, R3, 0x1, RZ, 0xc0, !PT ;  /* 0x0000000103ff7812 */ /* 0x000fc4000782c0ff */
[----:B------:R-:W-:Y:S01]  /*54c00*/  FMUL R3, R26, c[0x0][0x188] ;  /* 0x000062001a037a20 */ /* 0x000fe20000400000 */
[--C-:B------:R-:W-:Y:S01]  /*54c10*/  SHF.R.U32.HI R4, RZ, 0x6, R2.reuse ;  /* 0x00000006ff047819 */ /* 0x100fe20000011602 */
[----:B------:R0:W-:Y:S01]  /*54c20*/  STL [R1+0xcc], R9 ;  /* 0x0000cc0901007387 */ /* 0x0001e20000100800 */
[----:B------:R-:W3:Y:S02]  /*54c30*/  LDL.LU R26, [R1+0x50] ;  /* 0x00005000011a7983 */ /* 0x000ee40000300800 */
[----:B------:R1:W-:Y:S01]  /*54c40*/  STL [R1+0xd4], R5 ;  /* 0x0000d40501007387 */ /* 0x0003e20000100800 */
[----:B------:R-:W-:Y:S01]  /*54c50*/  LOP3.LUT P0, RZ, R4, 0x1, RZ, 0xc0, !PT ;  /* 0x0000000104ff7812 */ /* 0x000fe2000780c0ff */
[----:B------:R-:W-:Y:S01]  /*54c60*/  SHF.R.U32.HI R4, RZ, 0x5, R2 ;  /* 0x00000005ff047819 */ /* 0x000fe20000011602 */
[----:B0-----:R-:W3:Y:S01]  /*54c70*/  LDL.LU R9, [R1+0x58] ;  /* 0x0000580001097983 */ /* 0x001ee20000300800 */
[----:B-1----:R-:W-:Y:S01]  /*54c80*/  FMUL R5, R20, c[0x0][0x188] ;  /* 0x0000620014057a20 */ /* 0x002fe20000400000 */
[----:B------:R-:W-:Y:S01]  /*54c90*/  FSEL R20, R3, -INF , !P3 ;  /* 0xff80000003147808 */ /* 0x000fe20005800000 */
[----:B------:R-:W-:-:S03]  /*54ca0*/  LOP3.LUT P3, RZ, R4, 0x1, RZ, 0xc0, !PT ;  /* 0x0000000104ff7812 */ /* 0x000fc6000786c0ff */
[----:B------:R-:W-:Y:S01]  /*54cb0*/  FSEL R5, R5, -INF , !P2 ;  /* 0xff80000005057808 */ /* 0x000fe20005000000 */
[----:B------:R-:W-:Y:S01]  /*54cc0*/  STL [R1+0xe0], R20 ;  /* 0x0000e01401007387 */ /* 0x000fe20000100800 */
[----:B------:R-:W-:Y:S01]  /*54cd0*/  FMUL R4, R22, c[0x0][0x188] ;  /* 0x0000620016047a20 */ /* 0x000fe20000400000 */
[--C-:B------:R-:W-:Y:S02]  /*54ce0*/  SHF.R.U32.HI R3, RZ, 0x4, R2.reuse ;  /* 0x00000004ff037819 */ /* 0x100fe40000011602 */
[----:B------:R2:W-:Y:S01]  /*54cf0*/  STL [R1+0xe8], R5 ;  /* 0x0000e80501007387 */ /* 0x0005e20000100800 */
[----:B------:R-:W3:Y:S01]  /*54d00*/  LDL.LU R24, [R1+0xb4] ;  /* 0x0000b40001187983 */ /* 0x000ee20000300800 */
[----:B------:R-:W-:Y:S01]  /*54d10*/  LOP3.LUT P2, RZ, R3, 0x1, RZ, 0xc0, !PT ;  /* 0x0000000103ff7812 */ /* 0x000fe2000784c0ff */
[----:B------:R-:W-:Y:S02]  /*54d20*/  SHF.R.U32.HI R3, RZ, 0x3, R2 ;  /* 0x00000003ff037819 */ /* 0x000fe40000011602 */
[----:B--2---:R-:W-:Y:S01]  /*54d30*/  FMUL R5, R17, c[0x0][0x188] ;  /* 0x0000620011057a20 */ /* 0x004fe20000400000 */
[----:B------:R-:W-:Y:S01]  /*54d40*/  FSEL R17, R4, -INF , !P4 ;  /* 0xff80000004117808 */ /* 0x000fe20006000000 */
[----:B------:R-:W-:-:S02]  /*54d50*/  LOP3.LUT P4, RZ, R3, 0x1, RZ, 0xc0, !PT ;  /* 0x0000000103ff7812 */ /* 0x000fc4000788c0ff */
[----:B----4-:R-:W-:Y:S02]  /*54d60*/  FMUL R3, R15, c[0x0][0x188] ;  /* 0x000062000f037a20 */ /* 0x010fe40000400000 */
[----:B------:R0:W-:Y:S01]  /*54d70*/  STL [R1+0xec], R17 ;  /* 0x0000ec1101007387 */ /* 0x0001e20000100800 */
[----:B------:R-:W-:Y:S02]  /*54d80*/  SHF.R.U32.HI R4, RZ, 0x2, R2 ;  /* 0x00000002ff047819 */ /* 0x000fe40000011602 */
[----:B------:R-:W-:Y:S01]  /*54d90*/  FSEL R5, R5, -INF , !P1 ;  /* 0xff80000005057808 */ /* 0x000fe20004800000 */
[----:B0-----:R-:W2:Y:S01]  /*54da0*/  LDL.LU R17, [R1+0xbc] ;  /* 0x0000bc0001117983 */ /* 0x001ea20000300800 */
[----:B------:R-:W4:Y:S01]  /*54db0*/  LDL.LU R15, [R1+0x14] ;  /* 0x00001400010f7983 */ /* 0x000f220000300800 */
[----:B------:R-:W-:Y:S02]  /*54dc0*/  LOP3.LUT P1, RZ, R4, 0x1, RZ, 0xc0, !PT ;  /* 0x0000000104ff7812 */ /* 0x000fe4000782c0ff */
[----:B------:R0:W-:Y:S02]  /*54dd0*/  STL [R1+0xf4], R5 ;  /* 0x0000f40501007387 */ /* 0x0001e40000100800 */
[----:B-----5:R-:W-:-:S02]  /*54de0*/  FMUL R4, R19, c[0x0][0x188] ;  /* 0x0000620013047a20 */ /* 0x020fc40000400000 */
[----:B------:R-:W5:Y:S01]  /*54df0*/  LDL.LU R19, [R1+0x1c] ;  /* 0x00001c0001137983 */ /* 0x000f620000300800 */
[----:B------:R-:W-:Y:S02]  /*54e00*/  SHF.R.U32.HI R2, RZ, 0x1, R2 ;  /* 0x00000001ff027819 */ /* 0x000fe40000011602 */
[----:B------:R-:W-:Y:S02]  /*54e10*/  LOP3.LUT R0, R0, 0xffff, RZ, 0xc0, !PT ;  /* 0x0000ffff00007812 */ /* 0x000fe400078ec0ff */
[----:B------:R-:W-:Y:S02]  /*54e20*/  FSEL R3, R3, -INF , !P0 ;  /* 0xff80000003037808 */ /* 0x000fe40004000000 */
[----:B------:R-:W-:Y:S01]  /*54e30*/  LOP3.LUT P0, RZ, R2, 0x1, RZ, 0xc0, !PT ;  /* 0x0000000102ff7812 */ /* 0x000fe2000780c0ff */
[--C-:B------:R-:W-:Y:S02]  /*54e40*/  SHF.R.U32.HI R2, RZ, 0xf, R0.reuse ;  /* 0x0000000fff027819 */ /* 0x100fe40000011600 */
[----:B------:R3:W-:Y:S01]  /*54e50*/  STL [R1+0xf0], R3 ;  /* 0x0000f00301007387 */ /* 0x0007e20000100800 */
[----:B0-----:R-:W-:-:S02]  /*54e60*/  SHF.R.U32.HI R5, RZ, 0xe, R0 ;  /* 0x0000000eff057819 */ /* 0x001fc40000011600 */
[----:B------:R-:W-:Y:S01]  /*54e70*/  FMNMX R6, R6, R13, !PT ;  /* 0x0000000d06067209 */ /* 0x000fe20007800000 */
[----:B---3--:R-:W-:Y:S01]  /*54e80*/  FMUL R3, R28, c[0x0][0x188] ;  /* 0x000062001c037a20 */ /* 0x008fe20000400000 */
[----:B------:R-:W-:Y:S01]  /*54e90*/  FSEL R28, R4, -INF , !P3 ;  /* 0xff800000041c7808 */ /* 0x000fe20005800000 */
[----:B------:R-:W-:-:S03]  /*54ea0*/  LOP3.LUT P3, RZ, R2, 0x1, RZ, 0xc0, !PT ;  /* 0x0000000102ff7812 */ /* 0x000fc6000786c0ff */
[----:B------:R-:W-:Y:S01]  /*54eb0*/  FSEL R3, R3, -INF , !P2 ;  /* 0xff80000003037808 */ /* 0x000fe20005000000 */
[----:B------:R-:W-:Y:S01]  /*54ec0*/  STL [R1+0xdc], R28 ;  /* 0x0000dc1c01007387 */ /* 0x000fe20000100800 */
[----:B------:R-:W-:-:S03]  /*54ed0*/  FMUL R2, R26, c[0x0][0x188] ;  /* 0x000062001a027a20 */ /* 0x000fc60000400000 */
[----:B------:R-:W-:Y:S01]  /*54ee0*/  STL [R1+0x250c], R28 ;  /* 0x00250c1c01007387 */ /* 0x000fe20000100800 */
[----:B------:R-:W-:Y:S01]  /*54ef0*/  FMUL R4, R9, c[0x0][0x188] ;  /* 0x0000620009047a20 */ /* 0x000fe20000400000 */
[----:B------:R-:W-:Y:S02]  /*54f00*/  FSEL R9, R2, -INF , !P4 ;  /* 0xff80000002097808 */ /* 0x000fe40006000000 */
[----:B------:R0:W-:Y:S02]  /*54f10*/  STL [R1+0xd0], R3 ;  /* 0x0000d00301007387 */ /* 0x0001e40000100800 */
[----:B------:R-:W-:Y:S02]  /*54f20*/  FSEL R4, R4, -INF , !P1 ;  /* 0xff80000004047808 */ /* 0x000fe40004800000 */
[----:B------:R-:W-:Y:S01]  /*54f30*/  STL [R1+0xc0], R9 ;  /* 0x0000c00901007387 */ /* 0x000fe20000100800 */
[----:B------:R-:W-:-:S03]  /*54f40*/  FMUL R2, R8, c[0x0][0x188] ;  /* 0x0000620008027a20 */ /* 0x000fc60000400000 */
[----:B------:R1:W-:Y:S01]  /*54f50*/  STL [R1+0x98], R4 ;  /* 0x0000980401007387 */ /* 0x0003e20000100800 */
[--C-:B0-----:R-:W-:Y:S02]  /*54f60*/  SHF.R.U32.HI R3, RZ, 0xd, R0.reuse ;  /* 0x0000000dff037819 */ /* 0x101fe40000011600 */
[----:B------:R-:W-:Y:S01]  /*54f70*/  FSEL R8, R2, -INF , !P0 ;  /* 0xff80000002087808 */ /* 0x000fe20004000000 */
[----:B-1----:R-:W-:Y:S01]  /*54f80*/  FMUL R4, R24, c[0x0][0x188] ;  /* 0x0000620018047a20 */ /* 0x002fe20000400000 */
[----:B------:R-:W-:Y:S01]  /*54f90*/  LOP3.LUT P4, RZ, R3, 0x1, RZ, 0xc0, !PT ;  /* 0x0000000103ff7812 */ /* 0x000fe2000788c0ff */
[--C-:B------:R-:W-:Y:S01]  /*54fa0*/  SHF.R.U32.HI R3, RZ, 0xb, R0.reuse ;  /* 0x0000000bff037819 */ /* 0x100fe20000011600 */
[----:B------:R-:W-:Y:S02]  /*54fb0*/  LOP3.LUT P2, RZ, R5, 0x1, RZ, 0xc0, !PT ;  /* 0x0000000105ff7812 */ /* 0x000fe4000784c0ff */
[----:B------:R-:W-:Y:S01]  /*54fc0*/  FSEL R4, R4, -INF , P3 ;  /* 0xff80000004047808 */ /* 0x000fe20001800000 */
[----:B------:R-:W-:Y:S01]  /*54fd0*/  SHF.R.U32.HI R5, RZ, 0xc, R0 ;  /* 0x0000000cff057819 */ /* 0x000fe20000011600 */
[----:B------:R-:W-:Y:S01]  /*54fe0*/  STL [R1+0x90], R8 ;  /* 0x0000900801007387 */ /* 0x000fe20000100800 */
[----:B------:R-:W-:-:S02]  /*54ff0*/  LOP3.LUT P0, RZ, R3, 0x1, RZ, 0xc0, !PT ;  /* 0x0000000103ff7812 */ /* 0x000fc4000780c0ff */
[----:B------:R4:W-:Y:S01]  /*55000*/  STL [R1+0x40], R4 ;  /* 0x0000400401007387 */ /* 0x0009e20000100800 */
[--C-:B------:R-:W-:Y:S02]  /*55010*/  SHF.R.U32.HI R3, RZ, 0x9, R0.reuse ;  /* 0x00000009ff037819 */ /* 0x100fe40000011600 */
[----:B------:R-:W-:Y:S01]  /*55020*/  LOP3.LUT P1, RZ, R5, 0x1, RZ, 0xc0, !PT ;  /* 0x0000000105ff7812 */ /* 0x000fe2000782c0ff */
[----:B------:R-:W-:Y:S02]  /*55030*/  SHF.R.U32.HI R5, RZ, 0xa, R0 ;  /* 0x0000000aff057819 */ /* 0x000fe40000011600 */
[----:B--2---:R-:W-:Y:S02]  /*55040*/  FMUL R2, R17, c[0x0][0x188] ;  /* 0x0000620011027a20 */ /* 0x004fe40000400000 */
[----:B----4-:R-:W-:Y:S01]  /*55050*/  FMUL R4, R15, c[0x0][0x188] ;  /* 0x000062000f047a20 */ /* 0x010fe20000400000 */
[----:B------:R-:W-:Y:S02]  /*55060*/  LOP3.LUT P3, RZ, R5, 0x1, RZ, 0xc0, !PT ;  /* 0x0000000105ff7812 */ /* 0x000fe4000786c0ff */
[----:B------:R-:W-:Y:S01]  /*55070*/  FSEL R8, R2, -INF , P2 ;  /* 0xff80000002087808 */ /* 0x000fe20001000000 */
[----:B------:R-:W-:Y:S01]  /*55080*/  LOP3.LUT P2, RZ, R3, 0x1, RZ, 0xc0, !PT ;  /* 0x0000000103ff7812 */ /* 0x000fe2000784c0ff */
[----:B------:R-:W-:-:S02]  /*55090*/  FSEL R3, R4, -INF , P4 ;  /* 0xff80000004037808 */ /* 0x000fc40002000000 */
[----:B------:R-:W-:Y:S01]  /*550a0*/  SHF.R.U32.HI R5, RZ, 0x8, R0 ;  /* 0x00000008ff057819 */ /* 0x000fe20000011600 */
[----:B------:R-:W-:Y:S02]  /*550b0*/  STL [R1+0x4c], R8 ;  /* 0x00004c0801007387 */ /* 0x000fe40000100800 */
[----:B------:R0:W-:Y:S01]  /*550c0*/  STL [R1+0x50], R3 ;  /* 0x0000500301007387 */ /* 0x0001e20000100800 */
[----:B------:R-:W-:Y:S01]  /*550d0*/  LOP3.LUT P4, RZ, R5, 0x1, RZ, 0xc0, !PT ;  /* 0x0000000105ff7812 */ /* 0x000fe2000788c0ff */
[----:B0-----:R-:W-:Y:S02]  /*550e0*/  FMUL R3, R25, c[0x0][0x188] ;  /* 0x0000620019037a20 */ /* 0x001fe40000400000 */
[----:B-----5:R-:W-:-:S03]  /*550f0*/  FMUL R2, R19, c[0x0][0x188] ;  /* 0x0000620013027a20 */ /* 0x020fc60000400000 */
[----:B------:R-:W-:Y:S02]  /*55100*/  FSEL R3, R3, -INF , P0 ;  /* 0xff80000003037808 */ /* 0x000fe40000000000 */
[----:B------:R-:W-:Y:S01]  /*55110*/  FSEL R5, R2, -INF , P1 ;  /* 0xff80000002057808 */ /* 0x000fe20000800000 */
[----:B------:R-:W-:-:S04]  /*55120*/  SHF.R.U32.HI R2, RZ, 0x6, R0 ;  /* 0x00000006ff027819 */ /* 0x000fc80000011600 */
[----:B------:R-:W-:Y:S01]  /*55130*/  LOP3.LUT P0, RZ, R2, 0x1, RZ, 0xc0, !PT ;  /* 0x0000000102ff7812 */ /* 0x000fe2000780c0ff */
[----:B------:R-:W-:Y:S02]  /*55140*/  FMNMX R2, R11, R12, !PT ;  /* 0x0000000c0b027209 */ /* 0x000fe40007800000 */
[----:B------:R-:W-:Y:S01]  /*55150*/  FMUL R11, R27, c[0x0][0x188] ;  /* 0x000062001b0b7a20 */ /* 0x000fe20000400000 */
[----:B------:R-:W-:Y:S01]  /*55160*/  STL [R1+0x58], R5 ;  /* 0x0000580501007387 */ /* 0x000fe20000100800 */
[----:B------:R-:W-:Y:S01]  /*55170*/  STL [R1+0x60], R3 ;  /* 0x0000600301007387 */ /* 0x000fe20000100800 */
[----:B------:R-:W-:Y:S01]  /*55180*/  SHF.R.U32.HI R4, RZ, 0x7, R0 ;  /* 0x00000007ff047819 */ /* 0x000fe20000011600 */
[----:B------:R0:W-:Y:S01]  /*55190*/  STL [R1+0x2500], R29 ;  /* 0x0025001d01007387 */ /* 0x0001e20000100800 */
[----:B------:R-:W2:Y:S01]  /*551a0*/  LDL.LU R20, [R1+0x94] ;  /* 0x0000940001147983 */ /* 0x000ea20000300800 */
[----:B------:R-:W-:Y:S02]  /*551b0*/  FSEL R28, R11, -INF , P3 ;  /* 0xff8000000b1c7808 */ /* 0x000fe40001800000 */
[----:B------:R-:W-:Y:S01]  /*551c0*/  LOP3.LUT P1, RZ, R4, 0x1, RZ, 0xc0, !PT ;  /* 0x0000000104ff7812 */ /* 0x000fe2000782c0ff */
[----:B------:R-:W-:Y:S01]  /*551d0*/  FMNMX R4, R16, R29, !PT ;  /* 0x0000001d10047209 */ /* 0x000fe20007800000 */
[----:B------:R-:W3:Y:S04]  /*551e0*/  LDL R25, [R1+0x78] ;  /* 0x0000780001197983 */ /* 0x000ee80000100800 */
[----:B------:R-:W3:Y:S01]  /*551f0*/  LDL R9, [R1+0xa0] ;  /* 0x0000a00001097983 */ /* 0x000ee20000100800 */
[----:B------:R-:W-:-:S03]  /*55200*/  FMUL R11, R21, c[0x0][0x188] ;  /* 0x00006200150b7a20 */ /* 0x000fc60000400000 */
[----:B------:R-:W4:Y:S04]  /*55210*/  LDL R22, [R1+0x48] ;  /* 0x0000480001167983 */ /* 0x000f280000100800 */
[----:B0-----:R-:W5:Y:S04]  /*55220*/  LDL R29, [R1+0x74] ;  /* 0x00007400011d7983 */ /* 0x001f680000100800 */
[----:B------:R-:W5:Y:S04]  /*55230*/  LDL R13, [R1+0x8c] ;  /* 0x00008c00010d7983 */ /* 0x000f680000100800 */
[----:B------:R-:W4:Y:S04]  /*55240*/  LDL R24, [R1+0x88] ;  /* 0x0000880001187983 */ /* 0x000f280000100800 */
[----:B------:R-:W4:Y:S04]  /*55250*/  LDL R19, [R1+0xa8] ;  /* 0x0000a80001137983 */ /* 0x000f280000100800 */
[----:B------:R-:W4:Y:S01]  /*55260*/  LDL R27, [R1+0x70] ;  /* 0x00007000011b7983 */ /* 0x000f220000100800 */
[----:B------:R-:W4:Y:S02]  /*55270*/  LDL R21, [R1+0x24] ;  /* 0x0000240001157983 */ /* 0x000f240000100800 */
[----:B------:R-:W-:Y:S02]  /*55280*/  STL [R1+0x64], R28 ;  /* 0x0000641c01007387 */ /* 0x000fe40000100800 */
[----:B------:R0:W-:Y:S02]  /*55290*/  STL [R1+0x2514], R28 ;  /* 0x0025141c01007387 */ /* 0x0001e40000100800 */
[----:B0-----:R-:W4:Y:S01]  /*552a0*/  LDL R28, [R1+0x68] ;  /* 0x00006800011c7983 */ /* 0x001f220000100800 */
[----:B------:R-:W4:Y:S03]  /*552b0*/  LDL.LU R26, [R1+0x9c] ;  /* 0x00009c00011a7983 */ /* 0x000f260000300800 */
[----:B------:R-:W0:Y:S01]  /*552c0*/  SHFL.BFLY PT, R8, R6, 0x2, 0x1f ;  /* 0x0c401f0006087f89 */ /* 0x000e2200000e0000 */
[----:B------:R-:W-:-:S02]  /*552d0*/  FMNMX R3, R10, R7, !PT ;  /* 0x000000070a037209 */ /* 0x000fc40007800000 */
[----:B------:R-:W1:Y:S02]  /*552e0*/  SHFL.BFLY PT, R10, R4, 0x2, 0x1f ;  /* 0x0c401f00040a7f89 */ /* 0x000e6400000e0000 */
[----:B------:R-:W1:Y:S01]  /*552f0*/  SHFL.BFLY PT, R7, R2, 0x2, 0x1f ;  /* 0x0c401f0002077f89 */ /* 0x000e6200000e0000 */
[----:B------:R-:W-:Y:S01]  /*55300*/  FSEL R11, R11, -INF , P2 ;  /* 0xff8000000b0b7808 */ /* 0x000fe20001000000 */
[----:B------:R-:W-:Y:S01]  /*55310*/  SHFL.BFLY PT, R5, R3, 0x2, 0x1f ;  /* 0x0c401f0003057f89 */ /* 0x000fe200000e0000 */
[----:B0-----:R-:W-:-:S05]  /*55320*/  FMNMX R15, R6, R8, !PT ;  /* 0x00000008060f7209 */ /* 0x001fca0007800000 */
[----:B------:R-:W0:Y:S01]  /*55330*/  SHFL.BFLY PT, R17, R15, 0x1, 0x1f ;  /* 0x0c201f000f117f89 */ /* 0x000e2200000e0000 */
[----:B------:R-:W-:Y:S01]  /*55340*/  FMUL R6, R23, c[0x0][0x188] ;  /* 0x0000620017067a20 */ /* 0x000fe20000400000 */
[----:B-1----:R-:W-:Y:S01]  /*55350*/  FMNMX R16, R4, R10, !PT ;  /* 0x0000000a04107209 */ /* 0x002fe20007800000 */
[----:B------:R-:W-:-:S03]  /*55360*/  FMNMX R4, R2, R7, !PT ;  /* 0x0000000702047209 */ /* 0x000fc60007800000 */
[----:B------:R-:W-:Y:S01]  /*55370*/  FSEL R6, R6, -INF , P4 ;  /* 0xff80000006067808 */ /* 0x000fe20002000000 */
[----:B------:R-:W-:Y:S04]  /*55380*/  STL [R1+0x80], R11 ;  /* 0x0000800b01007387 */ /* 0x000fe80000100800 */
[----:B------:R-:W-:Y:S01]  /*55390*/  STL [R1+0x3c], R6 ;  /* 0x00003c0601007387 */ /* 0x000fe20000100800 */
[----:B------:R-:W-:Y:S02]  /*553a0*/  SHF.R.U32.HI R12, RZ, 0x5, R0 ;  /* 0x00000005ff0c7819 */ /* 0x000fe40000011600 */
[----:B0-----:R-:W-:Y:S02]  /*553b0*/  FMNMX R15, R15, R17, !PT ;  /* 0x000000110f0f7209 */ /* 0x001fe40007800000 */
[----:B------:R-:W-:-:S02]  /*553c0*/  FMNMX R3, R3, R5, !PT ;  /* 0x0000000503037209 */ /* 0x000fc40007800000 */
[----:B------:R-:W-:Y:S01]  /*553d0*/  LOP3.LUT P3, RZ, R12, 0x1, RZ, 0xc0, !PT ;  /* 0x000000010cff7812 */ /* 0x000fe2000786c0ff */
[--C-:B------:R-:W-:Y:S02]  /*553e0*/  SHF.R.U32.HI R12, RZ, 0x4, R0.reuse ;  /* 0x00000004ff0c7819 */ /* 0x100fe40000011600 */
[----:B------:R-:W-:Y:S02]  /*553f0*/  SHFL.BFLY PT, R7, R3, 0x1, 0x1f ;  /* 0x0c201f0003077f89 */ /* 0x000fe400000e0000 */
[----:B------:R-:W-:Y:S02]  /*55400*/  LOP3.LUT P2, RZ, R12, 0x1, RZ, 0xc0, !PT ;  /* 0x000000010cff7812 */ /* 0x000fe4000784c0ff */
[----:B------:R-:W-:Y:S01]  /*55410*/  SHF.R.U32.HI R8, RZ, 0x3, R0 ;  /* 0x00000003ff087819 */ /* 0x000fe20000011600 */
[----:B--2---:R-:W-:Y:S01]  /*55420*/  FMUL R20, R20, c[0x0][0x188] ;  /* 0x0000620014147a20 */ /* 0x004fe20000400000 */
[----:B---3--:R-:W-:-:S04]  /*55430*/  FMNMX R2, R9, R25, !PT ;  /* 0x0000001909027209 */ /* 0x008fc80007800000 */
[----:B------:R-:W-:Y:S01]  /*55440*/  FSEL R25, R20, -INF , P1 ;  /* 0xff80000014197808 */ /* 0x000fe20000800000 */
[----:B------:R-:W2:Y:S04]  /*55450*/  LDL R9, [R1+0xb0] ;  /* 0x0000b00001097983 */ /* 0x000ea80000100800 */
[----:B------:R-:W3:Y:S01]  /*55460*/  LDL R20, [R1+0xc8] ;  /* 0x0000c80001147983 */ /* 0x000ee20000100800 */
[----:B-----5:R-:W-:Y:S02]  /*55470*/  FMNMX R13, R13, R29, !PT ;  /* 0x0000001d0d0d7209 */ /* 0x020fe40007800000 */
[----:B------:R-:W2:Y:S01]  /*55480*/  LDL R29, [R1+0x40] ;  /* 0x00004000011d7983 */ /* 0x000ea20000100800 */
[----:B----4-:R-:W-:Y:S02]  /*55490*/  FMNMX R14, R14, R27, !PT ;  /* 0x0000001b0e0e7209 */ /* 0x010fe40007800000 */
[----:B------:R-:W0:Y:S01]  /*554a0*/  S2R R27, SR_TID.X ;  /* 0x00000000001b7919 */ /* 0x000e220000002100 */
[----:B------:R-:W-:-:S03]  /*554b0*/  FMNMX R18, R18, R28, !PT ;  /* 0x0000001c12127209 */ /* 0x000fc60007800000 */
[----:B------:R-:W4:Y:S01]  /*554c0*/  LDL R28, [R1+0x118] ;  /* 0x00011800011c7983 */ /* 0x000f220000100800 */
[----:B------:R1:W-:Y:S02]  /*554d0*/  STL [R1+0x34], R25 ;  /* 0x0000341901007387 */ /* 0x0003e40000100800 */
[----:B------:R-:W-:Y:S02]  /*554e0*/  FMUL R17, R26, c[0x0][0x188] ;  /* 0x000062001a117a20 */ /* 0x000fe40000400000 */
[----:B------:R-:W5:Y:S04]  /*554f0*/  S2R R26, SR_TID.X ;  /* 0x00000000001a7919 */ /* 0x000f680000002100 */
[----:B-1----:R-:W1:Y:S01]  /*55500*/  S2R R25, SR_TID.X ;  /* 0x0000000000197919 */ /* 0x002e620000002100 */
[----:B------:R-:W-:-:S02]  /*55510*/  FMNMX R21, R22, R21, !PT ;  /* 0x0000001516157209 */ /* 0x000fc40007800000 */
[----:B------:R-:W0:Y:S01]  /*55520*/  SHFL.BFLY PT, R22, R16, 0x1, 0x1f ;  /* 0x0c201f0010167f89 */ /* 0x000e2200000e0000 */
[----:B------:R-:W-:Y:S02]  /*55530*/  FMNMX R6, R19, R24, !PT ;  /* 0x0000001813067209 */ /* 0x000fe40007800000 */
[----:B------:R-:W0:Y:S04]  /*55540*/  SHFL.BFLY PT, R23, R21, 0x2, 0x1f ;  /* 0x0c401f0015177f89 */ /* 0x000e2800000e0000 */
[----:B------:R-:W-:Y:S04]  /*55550*/  SHFL.BFLY PT, R19, R18, 0x2, 0x1f ;  /* 0x0c401f0012137f89 */ /* 0x000fe800000e0000 */
[----:B------:R-:W0:Y:S04]  /*55560*/  SHFL.BFLY PT, R5, R14, 0x2, 0x1f ;  /* 0x0c401f000e057f89 */ /* 0x000e2800000e0000 */
[----:B------:R-:W0:Y:S04]  /*55570*/  SHFL.BFLY PT, R12, R13, 0x2, 0x1f ;  /* 0x0c401f000d0c7f89 */ /* 0x000e2800000e0000 */
[----:B------:R-:W0:Y:S01]  /*55580*/  SHFL.BFLY PT, R11, R2, 0x2, 0x1f ;  /* 0x0c401f00020b7f89 */ /* 0x000e2200000e0000 */
[----:B------:R-:W-:-:S04]  /*55590*/  SHF.R.U32.HI R24, RZ, 0x2, R0 ;  /* 0x00000002ff187819 */ /* 0x000fc80000011600 */
[----:B------:R-:W-:Y:S02]  /*555a0*/  LOP3.LUT P1, RZ, R24, 0x1, RZ, 0xc0, !PT ;  /* 0x0000000118ff7812 */ /* 0x000fe4000782c0ff */
[----:B-----5:R-:W-:Y:S02]  /*555b0*/  LOP3.LUT R26, R26, 0x1c, RZ, 0xc0, !PT ;  /* 0x0000001c1a1a7812 */ /* 0x020fe400078ec0ff */
[----:B-1----:R-:W-:Y:S02]  /*555c0*/  LOP3.LUT R25, R25, 0x1c, RZ, 0xc0, !PT ;  /* 0x0000001c19197812 */ /* 0x002fe400078ec0ff */
[----:B------:R-:W-:-:S03]  /*555d0*/  LEA.HI R26, R26, 0x8, RZ, 0x1e ;  /* 0x000000081a1a7811 */ /* 0x000fc600078ff0ff */
[----:B------:R-:W-:Y:S01]  /*555e0*/  IMAD.SHL.U32 R24, R25, 0x4, RZ ;  /* 0x0000000419187824 */ /* 0x000fe200078e00ff */
[--C-:B0-----:R-:W-:Y:S01]  /*555f0*/  SHF.R.U32.HI R25, RZ, 0x3, R27.reuse ;  /* 0x00000003ff197819 */ /* 0x101fe2000001161b */
[----:B------:R-:W-:Y:S01]  /*55600*/  SHF.R.U32.HI R27, RZ, 0x3, R27 ;  /* 0x00000003ff1b7819 */ /* 0x000fe2000001161b */
[----:B------:R-:W-:Y:S02]  /*55610*/  SHF.L.U32 R26, R26, 0x4, RZ ;  /* 0x000000041a1a7819 */ /* 0x000fe400000006ff */
[----:B------:R-:W-:Y:S02]  /*55620*/  LOP3.LUT R25, R25, 0xc, RZ, 0xc0, !PT ;  /* 0x0000000c19197812 */ /* 0x000fe400078ec0ff */
[----:B------:R-:W-:Y:S02]  /*55630*/  LOP3.LUT R27, R27, 0xc, RZ, 0xc0, !PT ;  /* 0x0000000c1b1b7812 */ /* 0x000fe400078ec0ff */
[----:B------:R-:W-:Y:S02]  /*55640*/  FMNMX R16, R16, R22, !PT ;  /* 0x0000001610107209 */ /* 0x000fe40007800000 */
[----:B------:R-:W-:-:S02]  /*55650*/  SHF.R.U32.HI R0, RZ, 0x1, R0 ;  /* 0x00000001ff007819 */ /* 0x000fc40000011600 */
[----:B------:R-:W-:Y:S02]  /*55660*/  IADD3 R25, R25, R26, RZ ;  /* 0x0000001a19197210 */ /* 0x000fe40007ffe0ff */
[----:B------:R-:W-:Y:S02]  /*55670*/  IADD3 R27, R24, R27, RZ ;  /* 0x0000001b181b7210 */ /* 0x000fe40007ffe0ff */
[----:B------:R-:W-:Y:S01]  /*55680*/  FSEL R17, R17, -INF , P0 ;  /* 0xff80000011117808 */ /* 0x000fe20000000000 */
[----:B------:R-:W-:Y:S01]  /*55690*/  FMNMX R24, R21, R23, !PT ;  /* 0x0000001715187209 */ /* 0x000fe20007800000 */
[----:B------:R-:W-:Y:S01]  /*556a0*/  FMNMX R23, R3, R7, !PT ;  /* 0x0000000703177209 */ /* 0x000fe20007800000 */
[----:B------:R0:W-:Y:S01]  /*556b0*/  @P6 STS [R27+0x40000], R15 ;  /* 0x0400000f1b006388 */ /* 0x0001e20000000800 */
[----:B------:R1:W-:Y:S03]  /*556c0*/  @P6 STS [R25+0x40000], R16 ;  /* 0x0400001019006388 */ /* 0x0003e60000000800 */
[----:B------:R5:W-:Y:S01]  /*556d0*/  STL [R1+0x2c], R17 ;  /* 0x00002c1101007387 */ /* 0x000be20000100800 */
[----:B------:R-:W-:-:S02]  /*556e0*/  LOP3.LUT P0, RZ, R0, 0x1, RZ, 0xc0, !PT ;  /* 0x0000000100ff7812 */ /* 0x000fc4000780c0ff */
[----:B------:R-:W-:Y:S02]  /*556f0*/  FMNMX R5, R14, R5, !PT ;  /* 0x000000050e057209 */ /* 0x000fe40007800000 */
[----:B------:R-:W-:Y:S02]  /*55700*/  FMNMX R13, R13, R12, !PT ;  /* 0x0000000c0d0d7209 */ /* 0x000fe40007800000 */
[----:B------:R-:W-:Y:S01]  /*55710*/  FMNMX R2, R2, R11, !PT ;  /* 0x0000000b02027209 */ /* 0x000fe20007800000 */
[----:B------:R-:W4:Y:S04]  /*55720*/  LDL R0, [R1+0x108] ;  /* 0x0001080001007983 */ /* 0x000f280000100800 */
[----:B0-----:R-:W2:Y:S04]  /*55730*/  LDL R15, [R1+0x114] ;  /* 0x00011400010f7983 */ /* 0x001ea80000100800 */
[----:B-1----:R-:W2:Y:S04]  /*55740*/  LDL R16, [R1+0x100] ;  /* 0x0001000001107983 */ /* 0x002ea80000100800 */
[----:B-----5:R-:W5:Y:S01]  /*55750*/  LDL R17, [R1+0x110] ;  /* 0x0001100001117983 */ /* 0x020f620000100800 */
[----:B------:R-:W-:-:S03]  /*55760*/  FMNMX R25, R18, R19, !PT ;  /* 0x0000001312197209 */ /* 0x000fc60007800000 */
[----:B------:R-:W5:Y:S01]  /*55770*/  LDL R21, [R1+0xfc] ;  /* 0x0000fc0001157983 */ /* 0x000f620000100800 */
[----:B------:R-:W3:Y:S02]  /*55780*/  LDL R19, [R1+0xe4] ;  /* 0x0000e40001137983 */ /* 0x000ee40000100800 */
[----:B------:R-:W3:Y:S01]  /*55790*/  LDL R18, [R1+0xf8] ;  /* 0x0000f80001127983 */ /* 0x000ee20000100800 */
[----:B------:R-:W3:Y:S04]  /*557a0*/  LDL R14, [R1+0xd8] ;  /* 0x0000d800010e7983 */ /* 0x000ee80000100800 */
[----:B------:R-:W5:Y:S04]  /*557b0*/  LDL R12, [R1+0xac] ;  /* 0x0000ac00010c7983 */ /* 0x000f680000100800 */
[----:B------:R-:W5:Y:S01]  /*557c0*/  LDL R11, [R1+0xa4] ;  /* 0x0000a400010b7983 */ /* 0x000f620000100800 */
[----:B------:R0:W-:Y:S03]  /*557d0*/  STL [R1+0x2520], R23 ;  /* 0x0025201701007387 */ /* 0x0001e60000100800 */
[----:B0-----:R-:W5:Y:S01]  /*557e0*/  LDL R23, [R1+0xf80] ;  /* 0x000f800001177983 */ /* 0x001f620000100800 */
[----:B------:R-:W-:-:S02]  /*557f0*/  LOP3.LUT P4, RZ, R8, 0x1, RZ, 0xc0, !PT ;  /* 0x0000000108ff7812 */ /* 0x000fc4000788c0ff */
[----:B------:R-:W0:Y:S02]  /*55800*/  SHFL.BFLY PT, R8, R4, 0x1, 0x1f ;  /* 0x0c201f0004087f89 */ /* 0x000e2400000e0000 */
[----:B0-----:R-:W-:Y:S02]  /*55810*/  FMNMX R22, R4, R8, !PT ;  /* 0x0000000804167209 */ /* 0x001fe40007800000 */
[----:B------:R-:W0:Y:S02]  /*55820*/  SHFL.BFLY PT, R8, R5, 0x1, 0x1f ;  /* 0x0c201f0005087f89 */ /* 0x000e2400000e0000 */
[----:B0-----:R-:W-:Y:S02]  /*55830*/  FMNMX R5, R5, R8, !PT ;  /* 0x0000000805057209 */ /* 0x001fe40007800000 */
[----:B------:R-:W5:Y:S01]  /*55840*/  LDL R8, [R1+0xf70] ;  /* 0x000f700001087983 */ /* 0x000f620000100800 */
[----:B--2---:R-:W-:Y:S01]  /*55850*/  FMNMX R16, R15, R16, !PT ;  /* 0x000000100f107209 */ /* 0x004fe20007800000 */
[----:B----4-:R-:W-:-:S02]  /*55860*/  FMNMX R15, R28, R0, !PT ;  /* 0x000000001c0f7209 */ /* 0x010fc40007800000 */
[----:B------:R-:W2:Y:S01]  /*55870*/  LDL R28, [R1+0xb8] ;  /* 0x0000b800011c7983 */ /* 0x000ea20000100800 */
[----:B---3--:R-:W-:Y:S01]  /*55880*/  FMNMX R18, R18, R14, !PT ;  /* 0x0000000e12127209 */ /* 0x008fe20007800000 */
[----:B------:R-:W-:Y:S02]  /*55890*/  FMNMX R14, R9, R29, !PT ;  /* 0x0000001d090e7209 */ /* 0x000fe40007800000 */
[----:B------:R-:W3:Y:S04]  /*558a0*/  LDL R9, [R1+0xf7c] ;  /* 0x000f7c0001097983 */ /* 0x000ee80000100800 */
[----:B------:R-:W4:Y:S04]  /*558b0*/  LDL R29, [R1+0x50] ;  /* 0x00005000011d7983 */ /* 0x000f280000100800 */
[----:B-----5:R0:W-:Y:S04]  /*558c0*/  @P6 STS [R23+0x40000], R22 ;  /* 0x0400001617006388 */ /* 0x0201e80000000800 */
[----:B0-----:R-:W3:Y:S01]  /*558d0*/  LDL.LU R23, [R1+0x2520] ;  /* 0x0025200001177983 */ /* 0x001ee20000300800 */
[----:B------:R-:W5:Y:S03]  /*558e0*/  LDL R22, [R1+0xf74] ;  /* 0x000f740001167983 */ /* 0x000f660000100800 */
[----:B------:R-:W0:Y:S04]  /*558f0*/  SHFL.BFLY PT, R10, R6, 0x2, 0x1f ;  /* 0x0c401f00060a7f89 */ /* 0x000e2800000e0000 */
[----:B------:R-:W1:Y:S04]  /*55900*/  SHFL.BFLY PT, R26, R24, 0x1, 0x1f ;  /* 0x0c201f00181a7f89 */ /* 0x000e6800000e0000 */
[----:B------:R-:W0:Y:S01]  /*55910*/  SHFL.BFLY PT, R27, R25, 0x1, 0x1f ;  /* 0x0c201f00191b7f89 */ /* 0x000e2200000e0000 */
[----:B------:R-:W-:-:S02]  /*55920*/  FMNMX R20, R20, R11, !PT ;  /* 0x0000000b14147209 */ /* 0x000fc40007800000 */
[----:B------:R-:W-:Y:S02]  /*55930*/  FMNMX R19, R19, R12, !PT ;  /* 0x0000000c13137209 */ /* 0x000fe40007800000 */
[----:B------:R-:W-:Y:S01]  /*55940*/  FMNMX R17, R17, R21, !PT ;  /* 0x0000001511117209 */ /* 0x000fe20007800000 */
[----:B------:R-:W-:Y:S04]  /*55950*/  SHFL.BFLY PT, R0, R18, 0x2, 0x1f ;  /* 0x0c401f0012007f89 */ /* 0x000fe800000e0000 */
[----:B------:R-:W-:Y:S04]  /*55960*/  SHFL.BFLY PT, R21, R20, 0x2, 0x1f ;  /* 0x0c401f0014157f89 */ /* 0x000fe800000e0000 */
[----:B------:R-:W0:Y:S04]  /*55970*/  SHFL.BFLY PT, R3, R19, 0x2, 0x1f ;  /* 0x0c401f0013037f89 */ /* 0x000e2800000e0000 */
[----:B------:R-:W-:Y:S04]  /*55980*/  SHFL.BFLY PT, R12, R16, 0x2, 0x1f ;  /* 0x0c401f00100c7f89 */ /* 0x000fe800000e0000 */
[----:B---3--:R3:W-:Y:S04]  /*55990*/  @P6 STS [R9+0x40000], R23 ;  /* 0x0400001709006388 */ /* 0x0087e80000000800 */
[----:B---3--:R-:W4:Y:S01]  /*559a0*/  LDL.LU R9, [R1+0x251c] ;  /* 0x00251c0001097983 */ /* 0x008f220000300800 */
[----:B------:R-:W3:Y:S01]  /*559b0*/  LDL R23, [R1+0xf78] ;  /* 0x000f780001177983 */ /* 0x000ee20000100800 */
[----:B0-----:R-:W-:-:S02]  /*559c0*/  FMNMX R6, R6, R10, !PT ;  /* 0x0000000a06067209 */ /* 0x001fc40007800000 */
[----:B-1----:R-:W-:Y:S01]  /*559d0*/  FMNMX R26, R24, R26, !PT ;  /* 0x0000001a181a7209 */ /* 0x002fe20007800000 */
[----:B------:R-:W0:Y:S04]  /*559e0*/  SHFL.BFLY PT, R10, R14, 0x2, 0x1f ;  /* 0x0c401f000e0a7f89 */ /* 0x000e2800000e0000 */
[----:B------:R-:W1:Y:S01]  /*559f0*/  SHFL.BFLY PT, R24, R2, 0x1, 0x1f ;  /* 0x0c201f0002187f89 */ /* 0x000e6200000e0000 */
[----:B------:R-:W-:Y:S02]  /*55a00*/  FMNMX R27, R25, R27, !PT ;  /* 0x0000001b191b7209 */ /* 0x000fe40007800000 */
[----:B------:R-:W-:Y:S02]  /*55a10*/  FMNMX R3, R19, R3, !PT ;  /* 0x0000000313037209 */ /* 0x000fe40007800000 */
[----:B------:R-:W-:Y:S01]  /*55a20*/  FMNMX R0, R18, R0, !PT ;  /* 0x0000000012007209 */ /* 0x000fe20007800000 */
[----:B------:R-:W2:Y:S04]  /*55a30*/  LDL R19, [R1+0x4c] ;  /* 0x00004c0001137983 */ /* 0x000ea80000100800 */
[----:B------:R-:W2:Y:S01]  /*55a40*/  LDL R18, [R1+0xcc] ;  /* 0x0000cc0001127983 */ /* 0x000ea20000100800 */
[----:B0-----:R-:W-:Y:S01]  /*55a50*/  FMNMX R10, R14, R10, !PT ;  /* 0x0000000a0e0a7209 */ /* 0x001fe20007800000 */
[----:B-1----:R-:W-:-:S02]  /*55a60*/  FMNMX R14, R2, R24, !PT ;  /* 0x00000018020e7209 */ /* 0x002fc40007800000 */
[----:B------:R-:W0:Y:S04]  /*55a70*/  SHFL.BFLY PT, R7, R13, 0x1, 0x1f ;  /* 0x0c201f000d077f89 */ /* 0x000e2800000e0000 */
[----:B---3--:R-:W-:Y:S01]  /*55a80*/  @P6 STS [R23+0x40000], R26 ;  /* 0x0400001a17006388 */ /* 0x008fe20000000800 */
[----:B-----5:R1:W-:Y:S02]  /*55a90*/  @P6 STS [R22+0x40000], R27 ;  /* 0x0400001b16006388 */ /* 0x0203e40000000800 */
[----:B------:R3:W-:Y:S01]  /*55aa0*/  @P6 STS [R8+0x40000], R5 ;  /* 0x0400000508006388 */ /* 0x0007e20000000800 */
[----:B-1----:R-:W5:Y:S01]  /*55ab0*/  LDL R27, [R1+0xd4] ;  /* 0x0000d400011b7983 */ /* 0x002f620000100800 */
[----:B---3--:R-:W-:Y:S02]  /*55ac0*/  FMNMX R5, R20, R21, !PT ;  /* 0x0000001514057209 */ /* 0x008fe40007800000 */
[----:B------:R-:W-:Y:S01]  /*55ad0*/  FMNMX R8, R16, R12, !PT ;  /* 0x0000000c10087209 */ /* 0x000fe20007800000 */
[----:B------:R-:W5:Y:S01]  /*55ae0*/  LDL R20, [R1+0x60] ;  /* 0x0000600001147983 */ /* 0x000f620000100800 */
[----:B------:R-:W3:Y:S01]  /*55af0*/  LDL R16, [R1+0x58] ;  /* 0x0000580001107983 */ /* 0x000ee20000100800 */
[----:B------:R1:W-:Y:S03]  /*55b00*/  STL [R1+0x2518], R14 ;  /* 0x0025180e01007387 */ /* 0x0003e60000100800 */
[----:B-1----:R-:W3:Y:S04]  /*55b10*/  LDL R14, [R1+0xf6c] ;  /* 0x000f6c00010e7983 */ /* 0x002ee80000100800 */
[----:B------:R-:W1:Y:S01]  /*55b20*/  SHFL.BFLY PT, R11, R17, 0x2, 0x1f ;  /* 0x0c401f00110b7f89 */ /* 0x000e6200000e0000 */
[----:B0-----:R-:W-:-:S02]  /*55b30*/  FMNMX R13, R13, R7, !PT ;  /* 0x000000070d0d7209 */ /* 0x001fc40007800000 */
[----:B------:R-:W0:Y:S01]  /*55b40*/  SHFL.BFLY PT, R7, R5, 0x1, 0x1f ;  /* 0x0c201f0005077f89 */ /* 0x000e2200000e0000 */
[----:B------:R-:W0:Y:S01]  /*55b50*/  SHFL.BFLY PT, R12, R3, 0x1, 0x1f ;  /* 0x0c201f00030c7f89 */ /* 0x000e2200000e0000 */
[----:B--2---:R-:W-:Y:S02]  /*55b60*/  FMNMX R19, R28, R19, !PT ;  /* 0x000000131c137209 */ /* 0x004fe40007800000 */
[----:B------:R-:W2:Y:S01]  /*55b70*/  LDL R28, [R1+0xf68] ;  /* 0x000f6800011c7983 */ /* 0x000ea20000100800 */
[----:B-1----:R-:W-:Y:S01]  /*55b80*/  FMNMX R11, R17, R11, !PT ;  /* 0x0000000b110b7209 */ /* 0x002fe20007800000 */
[----:B----4-:R-:W-:Y:S01]  /*55b90*/  FMNMX R17, R9, R29, !PT ;  /* 0x0000001d09117209 */ /* 0x010fe20007800000 */
[----:B0-----:R-:W-:Y:S02]  /*55ba0*/  FMNMX R7, R5, R7, !PT ;  /* 0x0000000705077209 */ /* 0x001fe40007800000 */
[----:B------:R-:W-:Y:S01]  /*55bb0*/  FMNMX R3, R3, R12, !PT ;  /* 0x0000000c03037209 */ /* 0x000fe20007800000 */
[----:B------:R-:W4:Y:S04]  /*55bc0*/  LDL R9, [R1+0xf64] ;  /* 0x000f640001097983 */ /* 0x000f280000100800 */
[----:B------:R-:W2:Y:S04]  /*55bd0*/  LDL R29, [R1+0xf5c] ;  /* 0x000f5c00011d7983 */ /* 0x000ea80000100800 */
[----:B------:R-:W2:Y:S04]  /*55be0*/  LDL R5, [R1+0xf60] ;  /* 0x000f600001057983 */ /* 0x000ea80000100800 */
[----:B------:R-:W2:Y:S01]  /*55bf0*/  LDL R12, [R1+0xf50] ;  /* 0x000f5000010c7983 */ /* 0x000ea20000100800 */
[----:B-----5:R-:W-:-:S03]  /*55c00*/  FMNMX R2, R27, R20, !PT ;  /* 0x000000141b027209 */ /* 0x020fc60007800000 */
[----:B------:R-:W5:Y:S04]  /*55c10*/  LDL R27, [R1+0xf4c] ;  /* 0x000f4c00011b7983 */ /* 0x000f680000100800 */
[----:B---3--:R0:W-:Y:S04]  /*55c20*/  @P6 STS [R14+0x40000], R13 ;  /* 0x0400000d0e006388 */ /* 0x0081e80000000800 */
[----:B0-----:R-:W2:Y:S01]  /*55c30*/  LDL.LU R14, [R1+0x2518] ;  /* 0x00251800010e7983 */ /* 0x001ea20000300800 */
[----:B------:R-:W3:Y:S03]  /*55c40*/  LDL R13, [R1+0xf54] ;  /* 0x000f5400010d7983 */ /* 0x000ee60000100800 */
[----:B------:R-:W0:Y:S04]  /*55c50*/  SHFL.BFLY PT, R25, R6, 0x1, 0x1f ;  /* 0x0c201f0006197f89 */ /* 0x000e2800000e0000 */
[----:B------:R-:W-:Y:S04]  /*55c60*/  SHFL.BFLY PT, R21, R11, 0x1, 0x1f ;  /* 0x0c201f000b157f89 */ /* 0x000fe800000e0000 */
[----:B------:R-:W-:Y:S04]  /*55c70*/  SHFL.BFLY PT, R24, R8, 0x1, 0x1f ;  /* 0x0c201f0008187f89 */ /* 0x000fe800000e0000 */
[----:B------:R-:W1:Y:S01]  /*55c80*/  SHFL.BFLY PT, R4, R15, 0x2, 0x1f ;  /* 0x0c401f000f047f89 */ /* 0x000e6200000e0000 */
[----:B0-----:R-:W-:-:S03]  /*55c90*/  FMNMX R26, R6, R25, !PT ;  /* 0x00000019061a7209 */ /* 0x001fc60007800000 */
[----:B--2---:R0:W-:Y:S04]  /*55ca0*/  @P6 STS [R28+0x40000], R14 ;  /* 0x0400000e1c006388 */ /* 0x0041e80000000800 */
[----:B0-----:R-:W2:Y:S01]  /*55cb0*/  LDL.LU R28, [R1+0x2514] ;  /* 0x00251400011c7983 */ /* 0x001ea20000300800 */
[----:B------:R-:W2:Y:S03]  /*55cc0*/  LDL R14, [R1+0xf58] ;  /* 0x000f5800010e7983 */ /* 0x000ea60000100800 */
[----:B------:R-:W0:Y:S01]  /*55cd0*/  SHFL.BFLY PT, R25, R0, 0x1, 0x1f ;  /* 0x0c201f0000197f89 */ /* 0x000e2200000e0000 */
[----:B----4-:R4:W-:Y:S02]  /*55ce0*/  @P6 STS [R9+0x40000], R26 ;  /* 0x0400001a09006388 */ /* 0x0109e40000000800 */
[----:B------:R-:W-:Y:S02]  /*55cf0*/  @P6 STS [R5+0x40000], R7 ;  /* 0x0400000705006388 */ /* 0x000fe40000000800 */
[----:B------:R3:W-:Y:S01]  /*55d00*/  @P6 STS [R29+0x40000], R3 ;  /* 0x040000031d006388 */ /* 0x0007e20000000800 */
[----:B-1----:R-:W-:Y:S01]  /*55d10*/  FMNMX R4, R15, R4, !PT ;  /* 0x000000040f047209 */ /* 0x002fe20007800000 */
[----:B------:R-:W1:Y:S04]  /*55d20*/  SHFL.BFLY PT, R22, R10, 0x1, 0x1f ;  /* 0x0c201f000a167f89 */ /* 0x000e6800000e0000 */
[----:B------:R-:W-:Y:S04]  /*55d30*/  SHFL.BFLY PT, R20, R19, 0x2, 0x1f ;  /* 0x0c401f0013147f89 */ /* 0x000fe800000e0000 */
[----:B----4-:R-:W4:Y:S04]  /*55d40*/  LDL.LU R9, [R1+0x2510] ;  /* 0x0025100001097983 */ /* 0x010f280000300800 */
[----:B---3--:R-:W3:Y:S01]  /*55d50*/  S2R R29, SR_TID.X ;  /* 0x00000000001d7919 */ /* 0x008ee20000002100 */
[----:B------:R-:W-:-:S02]  /*55d60*/  FMNMX R3, R11, R21, !PT ;  /* 0x000000150b037209 */ /* 0x000fc40007800000 */
[----:B------:R-:W-:Y:S02]  /*55d70*/  FMNMX R5, R8, R24, !PT ;  /* 0x0000001808057209 */ /* 0x000fe40007800000 */
[----:B0-----:R-:W-:Y:S01]  /*55d80*/  FMNMX R0, R0, R25, !PT ;  /* 0x0000001900007209 */ /* 0x001fe20007800000 */
[----:B------:R-:W0:Y:S01]  /*55d90*/  SHFL.BFLY PT, R23, R4, 0x1, 0x1f ;  /* 0x0c201f0004177f89 */ /* 0x000e2200000e0000 */
[----:B------:R-:W-:Y:S02]  /*55da0*/  FMNMX R15, R18, R16, !PT ;  /* 0x00000010120f7209 */ /* 0x000fe40007800000 */
[----:B---3--:R-:W-:Y:S01]  /*55db0*/  LOP3.LUT R29, R29, 0x1c, RZ, 0xc0, !PT ;  /* 0x0000001c1d1d7812 */ /* 0x008fe200078ec0ff */
[----:B------:R-:W3:Y:S01]  /*55dc0*/  SHFL.BFLY PT, R18, R17, 0x2, 0x1f ;  /* 0x0c401f0011127f89 */ /* 0x000ee200000e0000 */
[----:B-1----:R-:W-:-:S03]  /*55dd0*/  FMNMX R7, R10, R22, !PT ;  /* 0x000000160a077209 */ /* 0x002fc60007800000 */
[----:B------:R-:W4:Y:S01]  /*55de0*/  LDL.LU R8, [R1+0x17c] ;  /* 0x00017c0001087983 */ /* 0x000f220000300800 */
[----:B------:R-:W4:Y:S02]  /*55df0*/  LDL R10, [R1+0xe0] ;  /* 0x0000e000010a7983 */ /* 0x000f240000100800 */
[----:B------:R-:W4:Y:S02]  /*55e00*/  LDL R25, [R1+0xec] ;  /* 0x0000ec0001197983 */ /* 0x000f240000100800 */
[----:B------:R-:W4:Y:S01]  /*55e10*/  LDL R22, [R1+0x34] ;  /* 0x0000340001167983 */ /* 0x000f220000100800 */
[----:B------:R-:W4:Y:S04]  /*55e20*/  LDL R24, [R1+0xf4] ;  /* 0x0000f40001187983 */ /* 0x000f280000100800 */
[----:B------:R-:W4:Y:S01]  /*55e30*/  LDL R26, [R1+0xf0] ;  /* 0x0000f000011a7983 */ /* 0x000f220000100800 */
[----:B0-----:R-:W-:-:S03]  /*55e40*/  FMNMX R4, R4, R23, !PT ;  /* 0x0000001704047209 */ /* 0x001fc60007800000 */
[----:B------:R-:W4:Y:S04]  /*55e50*/  LDL R23, [R1+0x2c] ;  /* 0x00002c0001177983 */ /* 0x000f280000100800 */
[----:B--2---:R-:W-:Y:S01]  /*55e60*/  @P6 STS [R14+0x40000], R0 ;  /* 0x040000000e006388 */ /* 0x004fe20000000800 */
[----:B------:R-:W-:Y:S02]  /*55e70*/  @P6 STS [R13+0x40000], R3 ;  /* 0x040000030d006388 */ /* 0x000fe40000000800 */
[----:B------:R0:W-:Y:S02]  /*55e80*/  @P6 STS [R12+0x40000], R5 ;  /* 0x040000050c006388 */ /* 0x0001e40000000800 */
[----:B0-----:R-:W-:Y:S02]  /*55e90*/  LEA.HI R12, R29, 0x80, RZ, 0x1e ;  /* 0x000000801d0c7811 */ /* 0x001fe400078ff0ff */
[----:B------:R-:W0:Y:S03]  /*55ea0*/  S2R R29, SR_TID.X ;  /* 0x00000000001d7919 */ /* 0x000e260000002100 */
[----:B------:R-:W-:Y:S01]  /*55eb0*/  IMAD.SHL.U32 R13, R12, 0x10, RZ ;  /* 0x000000100c0d7824 */ /* 0x000fe200078e00ff */
[----:B-----5:R1:W-:Y:S01]  /*55ec0*/  @P6 STS [R27+0x40000], R4 ;  /* 0x040000041b006388 */ /* 0x0203e20000000800 */
[----:B------:R-:W-:-:S02]  /*55ed0*/  FMNMX R3, R19, R20, !PT ;  /* 0x0000001413037209 */ /* 0x000fc40007800000 */
[----:B---3--:R-:W-:Y:S01]  /*55ee0*/  FMNMX R5, R17, R18, !PT ;  /* 0x0000001211057209 */ /* 0x008fe20007800000 */
[----:B-1----:R-:W2:Y:S01]  /*55ef0*/  LDL R27, [R1+0xe8] ;  /* 0x0000e800011b7983 */ /* 0x002ea20000100800 */
[----:B0-----:R-:W-:-:S04]  /*55f00*/  SHF.R.U32.HI R12, RZ, 0x3, R29 ;  /* 0x00000003ff0c7819 */ /* 0x001fc8000001161d */
[----:B------:R-:W-:-:S04]  /*55f10*/  LOP3.LUT R12, R12, 0xc, RZ, 0xc0, !PT ;  /* 0x0000000c0c0c7812 */ /* 0x000fc800078ec0ff */
[----:B------:R-:W-:-:S05]  /*55f20*/  IADD3 R12, R12, R13, RZ ;  /* 0x0000000d0c0c7210 */ /* 0x000fca0007ffe0ff */
[----:B------:R0:W-:Y:S04]  /*55f30*/  @P6 STS [R12+0x40000], R7 ;  /* 0x040000070c006388 */ /* 0x0001e80000000800 */
[----:B0-----:R-:W3:Y:S01]  /*55f40*/  LDL.LU R7, [R1+0x174] ;  /* 0x0001740001077983 */ /* 0x001ee20000300800 */
[----:B------:R-:W5:Y:S02]  /*55f50*/  LDL R11, [R1+0xd0] ;  /* 0x0000d000010b7983 */ /* 0x000f640000100800 */
[----:B------:R-:W2:Y:S02]  /*55f60*/  LDL R21, [R1+0xc0] ;  /* 0x0000c00001157983 */ /* 0x000ea40000100800 */
[----:B------:R-:W2:Y:S01]  /*55f70*/  LDL R14, [R1+0x98] ;  /* 0x00009800010e7983 */ /* 0x000ea20000100800 */
[----:B------:R-:W2:Y:S04]  /*55f80*/  LDL R13, [R1+0x90] ;  /* 0x00009000010d7983 */ /* 0x000ea80000100800 */
[----:B------:R-:W2:Y:S04]  /*55f90*/  LDL R12, [R1+0x120] ;  /* 0x00012000010c7983 */ /* 0x000ea80000100800 */
[----:B------:R-:W2:Y:S04]  /*55fa0*/  LDL R29, [R1+0x11c] ;  /* 0x00011c00011d7983 */ /* 0x000ea80000100800 */
[----:B------:R-:W2:Y:S04]  /*55fb0*/  LDL R19, [R1+0x80] ;  /* 0x0000800001137983 */ /* 0x000ea80000100800 */
[----:B------:R-:W2:Y:S01]  /*55fc0*/  LDL R20, [R1+0x3c] ;  /* 0x00003c0001147983 */ /* 0x000ea20000100800 */
[----:B------:R-:W2:Y:S02]  /*55fd0*/  LDL.LU R17, [R1+0x54] ;  /* 0x0000540001117983 */ /* 0x000ea40000300800 */
[----:B------:R-:W5:Y:S01]  /*55fe0*/  LDL.LU R18, [R1+0x5c] ;  /* 0x00005c0001127983 */ /* 0x000f620000300800 */
[----:B------:R-:W0:Y:S04]  /*55ff0*/  SHFL.BFLY PT, R6, R2, 0x2, 0x1f ;  /* 0x0c401f0002067f89 */ /* 0x000e2800000e0000 */
[----:B------:R-:W1:Y:S01]  /*56000*/  SHFL.BFLY PT, R16, R15, 0x2, 0x1f ;  /* 0x0c401f000f107f89 */ /* 0x000e6200000e0000 */
[----:B----4-:R-:W-:-:S02]  /*56010*/  FMUL R8, R8, c[0x0][0x188] ;  /* 0x0000620008087a20 */ /* 0x010fc40000400000 */
[----:B------:R-:W-:Y:S01]  /*56020*/  FMUL R9, R9, c[0x0][0x188] ;  /* 0x0000620009097a20 */ /* 0x000fe20000400000 */
[----:B0-----:R-:W-:Y:S02]  /*56030*/  FMNMX R0, R2, R6, !PT ;  /* 0x0000000602007209 */ /* 0x001fe40007800000 */
[----:B-1----:R-:W-:Y:S01]  /*56040*/  FMNMX R4, R15, R16, !PT ;  /* 0x000000100f047209 */ /* 0x002fe20007800000 */
[----:B------:R-:W-:Y:S02]  /*56050*/  FSEL R15, R8, -INF , P2 ;  /* 0xff800000080f7808 */ /* 0x000fe40001000000 */
[----:B---3--:R-:W-:-:S05]  /*56060*/  FMUL R7, R7, c[0x0][0x188] ;  /* 0x0000620007077a20 */ /* 0x008fca0000400000 */
[----:B------:R-:W-:Y:S01]  /*56070*/  FSEL R16, R7, -INF , P3 ;  /* 0xff80000007107808 */ /* 0x000fe20001800000 */
[----:B--2---:R-:W-:Y:S02]  /*56080*/  FMUL R2, R17, c[0x0][0x188] ;  /* 0x0000620011027a20 */ /* 0x004fe40000400000 */
[----:B-----5:R-:W-:Y:S01]  /*56090*/  FMUL R6, R18, c[0x0][0x188] ;  /* 0x0000620012067a20 */ /* 0x020fe20000400000 */
[----:B------:R-:W-:Y:S02]  /*560a0*/  FMNMX R7, R10, R28, !PT ;  /* 0x0000001c0a077209 */ /* 0x000fe40007800000 */
[----:B------:R-:W2:Y:S01]  /*560b0*/  LDL.LU R28, [R1+0x250c] ;  /* 0x00250c00011c7983 */ /* 0x000ea20000300800 */
[----:B------:R-:W-:Y:S02]  /*560c0*/  FSEL R10, R2, -INF , P4 ;  /* 0xff800000020a7808 */ /* 0x000fe40002000000 */
[----:B------:R-:W-:Y:S01]  /*560d0*/  FSEL R6, R6, -INF , P1 ;  /* 0xff80000006067808 */ /* 0x000fe20000800000 */
[----:B------:R-:W-:Y:S01]  /*560e0*/  FSEL R2, R9, -INF , P0 ;  /* 0xff80000009027808 */ /* 0x000fe20000000000 */
[----:B------:R-:W-:Y:S01]  /*560f0*/  STL [R1+0x10], R16 ;  /* 0x0000101001007387 */ /* 0x000fe20000100800 */
[----:B------:R-:W-:Y:S02]  /*56100*/  STL [R1+0xc], R15 ;  /* 0x00000c0f01007387 */ /* 0x000fe40000100800 */
[----:B------:R-:W-:Y:S01]  /*56110*/  STL [R1+0x8], R10 ;  /* 0x0000080a01007387 */ /* 0x000fe20000100800 */
[----:B------:R-:W-:Y:S01]  /*56120*/  FMNMX R27, R27, R19, !PT ;  /* 0x000000131b1b7209 */ /* 0x000fe20007800000 */
[----:B------:R-:W-:Y:S01]  /*56130*/  STL [R1+0x4], R6 ;  /* 0x0000040601007387 */ /* 0x000fe20000100800 */
[----:B------:R-:W-:Y:S01]  /*56140*/  STL [R1+0x24d0], R2 ;  /* 0x0024d00201007387 */ /* 0x000fe20000100800 */
[----:B------:R-:W-:-:S02]  /*56150*/  FMNMX R19, R29, R12, !PT ;  /* 0x0000000c1d137209 */ /* 0x000fc40007800000 */
[----:B------:R-:W3:Y:S04]  /*56160*/  LDL R29, [R1+0xf3c] ;  /* 0x000f3c00011d7983 */ /* 0x000ee80000100800 */
[----:B---3--:R0:W-:Y:S04]  /*56170*/  STL [R1+0x2504], R29 ;  /* 0x0025041d01007387 */ /* 0x0081e80000100800 */
[----:B0-----:R-:W3:Y:S01]  /*56180*/  LDL R29, [R1+0xf40] ;  /* 0x000f4000011d7983 */ /* 0x001ee20000100800 */
[----:B------:R-:W-:Y:S02]  /*56190*/  FMNMX R15, R11, R15, !PT ;  /* 0x0000000f0b0f7209 */ /* 0x000fe40007800000 */
[----:B------:R-:W-:Y:S01]  /*561a0*/  FMNMX R24, R24, R22, !PT ;  /* 0x0000001618187209 */ /* 0x000fe20007800000 */
[----:B------:R-:W0:Y:S01]  /*561b0*/  SHFL.BFLY PT, R8, R7, 0x2, 0x1f ;  /* 0x0c401f0007087f89 */ /* 0x000e2200000e0000 */
[----:B--2---:R-:W-:Y:S01]  /*561c0*/  FMNMX R22, R28, R16, !PT ;  /* 0x000000101c167209 */ /* 0x004fe20007800000 */
[----:B------:R-:W-:Y:S01]  /*561d0*/  FMNMX R16, R21, R10, !PT ;  /* 0x0000000a15107209 */ /* 0x000fe20007800000 */
[----:B------:R-:W-:Y:S01]  /*561e0*/  FMNMX R21, R14, R6, !PT ;  /* 0x000000060e157209 */ /* 0x000fe20007800000 */
[----:B------:R-:W-:Y:S04]  /*561f0*/  SHFL.BFLY PT, R10, R19, 0x2, 0x1f ;  /* 0x0c401f00130a7f89 */ /* 0x000fe800000e0000 */
[----:B------:R-:W1:Y:S04]  /*56200*/  SHFL.BFLY PT, R6, R15, 0x2, 0x1f ;  /* 0x0c401f000f067f89 */ /* 0x000e6800000e0000 */
[----:B------:R-:W2:Y:S01]  /*56210*/  SHFL.BFLY PT, R28, R27, 0x2, 0x1f ;  /* 0x0c401f001b1c7f89 */ /* 0x000ea200000e0000 */
[----:B0-----:R-:W-:-:S03]  /*56220*/  FMNMX R8, R7, R8, !PT ;  /* 0x0000000807087209 */ /* 0x001fc60007800000 */
[----:B---3--:R0:W-:Y:S04]  /*56230*/  STL [R1+0x2508], R29 ;  /* 0x0025081d01007387 */ /* 0x0081e80000100800 */
[----:B0-----:R-:W3:Y:S04]  /*56240*/  LDL R29, [R1+0xf44] ;  /* 0x000f4400011d7983 */ /* 0x001ee80000100800 */
[----:B------:R-:W0:Y:S01]  /*56250*/  SHFL.BFLY PT, R7, R3, 0x1, 0x1f ;  /* 0x0c201f0003077f89 */ /* 0x000e2200000e0000 */
[----:B-1----:R-:W-:Y:S01]  /*56260*/  FMNMX R6, R15, R6, !PT ;  /* 0x000000060f067209 */ /* 0x002fe20007800000 */
[----:B------:R-:W-:-:S02]  /*56270*/  FMNMX R15, R19, R10, !PT ;  /* 0x0000000a130f7209 */ /* 0x000fc40007800000 */
[----:B------:R-:W1:Y:S01]  /*56280*/  SHFL.BFLY PT, R10, R8, 0x1, 0x1f ;  /* 0x0c201f00080a7f89 */ /* 0x000e6200000e0000 */
[----:B------:R-:W-:Y:S01]  /*56290*/  FMNMX R25, R25, R20, !PT ;  /* 0x0000001419197209 */ /* 0x000fe20007800000 */
[----:B------:R-:W-:Y:S01]  /*562a0*/  FMNMX R20, R13, R2, !PT ;  /* 0x000000020d147209 */ /* 0x000fe20007800000 */
[----:B--2---:R-:W-:Y:S01]  /*562b0*/  FMNMX R27, R27, R28, !PT ;  /* 0x0000001c1b1b7209 */ /* 0x004fe20007800000 */
[----:B------:R-:W2:Y:S04]  /*562c0*/  LDL R2, [R1+0xf20] ;  /* 0x000f200001027983 */ /* 0x000ea80000100800 */
[----:B------:R-:W4:Y:S01]  /*562d0*/  LDL R28, [R1+0xf24] ;  /* 0x000f2400011c7983 */ /* 0x000f220000100800 */
[----:B0-----:R-:W-:Y:S02]  /*562e0*/  FMNMX R3, R3, R7, !PT ;  /* 0x0000000703037209 */ /* 0x001fe40007800000 */
[----:B-1----:R-:W-:-:S02]  /*562f0*/  FMNMX R10, R8, R10, !PT ;  /* 0x0000000a080a7209 */ /* 0x002fc40007800000 */
[----:B------:R-:W5:Y:S04]  /*56300*/  LDL R8, [R1+0xf28] ;  /* 0x000f280001087983 */ /* 0x000f680000100800 */
[----:B---3--:R0:W-:Y:S04]  /*56310*/  @P6 STS [R29+0x40000], R3 ;  /* 0x040000031d006388 */ /* 0x0081e80000000800 */
[----:B0-----:R-:W3:Y:S04]  /*56320*/  LDL.LU R29, [R1+0x2508] ;  /* 0x00250800011d7983 */ /* 0x001ee80000300800 */
[----:B------:R-:W0:Y:S04]  /*56330*/  SHFL.BFLY PT, R11, R20, 0x2, 0x1f ;  /* 0x0c401f00140b7f89 */ /* 0x000e2800000e0000 */
[----:B------:R-:W1:Y:S01]  /*56340*/  SHFL.BFLY PT, R14, R5, 0x1, 0x1f ;  /* 0x0c201f00050e7f89 */ /* 0x000e6200000e0000 */
[----:B------:R-:W2:Y:S01]  /*56350*/  LDL R3, [R1+0xf34] ;  /* 0x000f340001037983 */ /* 0x000ea20000100800 */
[----:B0-----:R-:W-:Y:S01]  /*56360*/  FMNMX R11, R20, R11, !PT ;  /* 0x0000000b140b7209 */ /* 0x001fe20007800000 */
[----:B-1----:R-:W-:Y:S01]  /*56370*/  FMNMX R20, R5, R14, !PT ;  /* 0x0000000e05147209 */ /* 0x002fe20007800000 */
[----:B------:R-:W-:Y:S01]  /*56380*/  FMNMX R23, R26, R23, !PT ;  /* 0x000000171a177209 */ /* 0x000fe20007800000 */
[----:B------:R-:W-:Y:S04]  /*56390*/  SHFL.BFLY PT, R17, R22, 0x2, 0x1f ;  /* 0x0c401f0016117f89 */ /* 0x000fe800000e0000 */
[----:B------:R-:W0:Y:S04]  /*563a0*/  SHFL.BFLY PT, R18, R23, 0x2, 0x1f ;  /* 0x0c401f0017127f89 */ /* 0x000e2800000e0000 */
[----:B---3--:R1:W-:Y:S04]  /*563b0*/  @P6 STS [R29+0x40000], R20 ;  /* 0x040000141d006388 */ /* 0x0083e80000000800 */
[----:B-1----:R-:W3:Y:S01]  /*563c0*/  LDL.LU R29, [R1+0x2504] ;  /* 0x00250400011d7983 */ /* 0x002ee20000300800 */
[----:B------:R-:W2:Y:S01]  /*563d0*/  LDL R20, [R1+0xf38] ;  /* 0x000f380001147983 */ /* 0x000ea20000100800 */
[----:B0-----:R-:W-:Y:S01]  /*563e0*/  FMNMX R18, R23, R18, !PT ;  /* 0x0000001217127209 */ /* 0x001fe20007800000 */
[----:B------:R-:W-:-:S02]  /*563f0*/  FMNMX R23, R22, R17, !PT ;  /* 0x0000001116177209 */ /* 0x000fc40007800000 */
[----:B------:R-:W0:Y:S04]  /*56400*/  SHFL.BFLY PT, R22, R4, 0x1, 0x1f ;  /* 0x0c201f0004167f89 */ /* 0x000e2800000e0000 */
[----:B------:R-:W1:Y:S04]  /*56410*/  SHFL.BFLY PT, R17, R0, 0x1, 0x1f ;  /* 0x0c201f0000117f89 */ /* 0x000e6800000e0000 */
[----:B------:R-:W2:Y:S01]  /*56420*/  SHFL.BFLY PT, R19, R27, 0x1, 0x1f ;  /* 0x0c201f001b137f89 */ /* 0x000ea200000e0000 */
[----:B0-----:R-:W-:Y:S02]  /*56430*/  FMNMX R4, R4, R22, !PT ;  /* 0x0000001604047209 */ /* 0x001fe40007800000 */
[----:B-1----:R-:W-:Y:S01]  /*56440*/  FMNMX R0, R0, R17, !PT ;  /* 0x0000001100007209 */ /* 0x002fe20007800000 */
[----:B------:R-:W0:Y:S04]  /*56450*/  SHFL.BFLY PT, R26, R25, 0x2, 0x1f ;  /* 0x0c401f00191a7f89 */ /* 0x000e2800000e0000 */
[----:B------:R-:W1:Y:S04]  /*56460*/  SHFL.BFLY PT, R9, R24, 0x2, 0x1f ;  /* 0x0c401f0018097f89 */ /* 0x000e6800000e0000 */
[----:B------:R-:W0:Y:S04]  /*56470*/  SHFL.BFLY PT, R13, R16, 0x2, 0x1f ;  /* 0x0c401f00100d7f89 */ /* 0x000e2800000e0000 */
[----:B---3--:R3:W-:Y:S01]  /*56480*/  @P6 STS [R29+0x40000], R4 ;  /* 0x040000041d006388 */ /* 0x0087e20000000800 */
[----:B--2---:R2:W-:Y:S02]  /*56490*/  @P6 STS [R20+0x40000], R0 ;  /* 0x0400000014006388 */ /* 0x0045e40000000800 */
[----:B------:R0:W-:Y:S01]  /*564a0*/  @P6 STS [R3+0x40000], R10 ;  /* 0x0400000a03006388 */ /* 0x0001e20000000800 */
[----:B---3--:R-:W3:Y:S01]  /*564b0*/  LDL.LU R29, [R1+0x2500] ;  /* 0x00250000011d7983 */ /* 0x008ee20000300800 */
[----:B--2---:R-:W-:-:S02]  /*564c0*/  FMNMX R0, R27, R19, !PT ;  /* 0x000000131b007209 */ /* 0x004fc40007800000 */
[----:B------:R-:W2:Y:S02]  /*564d0*/  LDL R19, [R1+0xf30] ;  /* 0x000f300001137983 */ /* 0x000ea40000100800 */
[----:B0-----:R-:W3:Y:S01]  /*564e0*/  LDL R10, [R1+0xf2c] ;  /* 0x000f2c00010a7983 */ /* 0x001ee20000100800 */
[----:B------:R-:W4:Y:S01]  /*564f0*/  LDL R20, [R1+0xf1c] ;  /* 0x000f1c0001147983 */ /* 0x000f220000100800 */
[----:B------:R-:W-:Y:S02]  /*56500*/  FMNMX R26, R25, R26, !PT ;  /* 0x0000001a191a7209 */ /* 0x000fe40007800000 */
[----:B-1----:R-:W-:Y:S02]  /*56510*/  FMNMX R9, R24, R9, !PT ;  /* 0x0000000918097209 */ /* 0x002fe40007800000 */
[----:B------:R-:W-:Y:S01]  /*56520*/  FMNMX R13, R16, R13, !PT ;  /* 0x0000000d100d7209 */ /* 0x000fe20007800000 */
[----:B------:R-:W-:Y:S04]  /*56530*/  SHFL.BFLY PT, R14, R18, 0x1, 0x1f ;  /* 0x0c201f00120e7f89 */ /* 0x000fe800000e0000 */
[----:B------:R-:W0:Y:S04]  /*56540*/  SHFL.BFLY PT, R5, R26, 0x1, 0x1f ;  /* 0x0c201f001a057f89 */ /* 0x000e2800000e0000 */
[----:B------:R-:W1:Y:S04]  /*56550*/  SHFL.BFLY PT, R16, R9, 0x1, 0x1f ;  /* 0x0c201f0009107f89 */ /* 0x000e6800000e0000 */
[----:B------:R-:W5:Y:S04]  /*56560*/  SHFL.BFLY PT, R7, R23, 0x1, 0x1f ;  /* 0x0c201f0017077f89 */ /* 0x000f6800000e0000 */
[----:B------:R-:W5:Y:S04]  /*56570*/  SHFL.BFLY PT, R12, R21, 0x2, 0x1f ;  /* 0x0c401f00150c7f89 */ /* 0x000f6800000e0000 */
[----:B------:R-:W2:Y:S01]  /*56580*/  SHFL.BFLY PT, R17, R6, 0x1, 0x1f ;  /* 0x0c201f0006117f89 */ /* 0x000ea200000e0000 */
[----:B0-----:R-:W-:-:S02]  /*56590*/  FMNMX R3, R26, R5, !PT ;  /* 0x000000051a037209 */ /* 0x001fc40007800000 */
[----:B-1----:R-:W-:Y:S01]  /*565a0*/  FMNMX R4, R9, R16, !PT ;  /* 0x0000001009047209 */ /* 0x002fe20007800000 */
[----:B------:R-:W-:Y:S01]  /*565b0*/  FMNMX R5, R18, R14, !PT ;  /* 0x0000000e12057209 */ /* 0x000fe20007800000 */
[----:B-----5:R-:W-:Y:S02]  /*565c0*/  FMNMX R7, R23, R7, !PT ;  /* 0x0000000717077209 */ /* 0x020fe40007800000 */
[----:B------:R-:W-:Y:S02]  /*565d0*/  FMNMX R12, R21, R12, !PT ;  /* 0x0000000c150c7209 */ /* 0x000fe40007800000 */
[----:B------:R-:W0:Y:S04]  /*565e0*/  SHFL.BFLY PT, R21, R13, 0x1, 0x1f ;  /* 0x0c201f000d157f89 */ /* 0x000e2800000e0000 */
[----:B------:R-:W1:Y:S04]  /*565f0*/  SHFL.BFLY PT, R22, R12, 0x1, 0x1f ;  /* 0x0c201f000c167f89 */ /* 0x000e6800000e0000 */
[----:B------:R-:W5:Y:S04]  /*56600*/  SHFL.BFLY PT, R24, R11, 0x1, 0x1f ;  /* 0x0c201f000b187f89 */ /* 0x000f6800000e0000 */
[----:B------:R-:W0:Y:S04]  /*56610*/  SHFL.BFLY PT, R25, R15, 0x1, 0x1f ;  /* 0x0c201f000f197f89 */ /* 0x000e2800000e0000 */
[----:B------:R-:W0:Y:S04]  /*56620*/  S2R R23, SR_TID.X ;  /* 0x0000000000177919 */ /* 0x000e280000002100 */
[----:B--2---:R-:W-:Y:S01]  /*56630*/  @P6 STS [R19+0x40000], R0 ;  /* 0x0400000013006388 */ /* 0x004fe20000000800 */
[----:B---3--:R-:W-:Y:S02]  /*56640*/  @P6 STS [R10+0x40000], R3 ;  /* 0x040000030a006388 */ /* 0x008fe40000000800 */
[----:B------:R-:W-:Y:S02]  /*56650*/  @P6 STS [R8+0x40000], R4 ;  /* 0x0400000408006388 */ /* 0x000fe40000000800 */
[----:B----4-:R-:W-:Y:S01]  /*56660*/  @P6 STS [R28+0x40000], R5 ;  /* 0x040000051c006388 */ /* 0x010fe20000000800 */
[----:B------:R2:W-:Y:S04]  /*56670*/  @P6 STS [R2+0x40000], R7 ;  /* 0x0400000702006388 */ /* 0x0005e80000000800 */
[----:B--2---:R-:W2:Y:S04]  /*56680*/  S2R R2, SR_TID.X ;  /* 0x0000000000027919 */ /* 0x004ea80000002100 */
[----:B------:R-:W3:Y:S01]  /*56690*/  S2R R19, SR_TID.X ;  /* 0x0000000000137919 */ /* 0x000ee20000002100 */
[----:B------:R-:W-:-:S02]  /*566a0*/  FMNMX R0, R6, R17, !PT ;  /* 0x0000001106007209 */ /* 0x000fc40007800000 */
[----:B0-----:R-:W-:Y:S02]  /*566b0*/  FMNMX R3, R13, R21, !PT ;  /* 0x000000150d037209 */ /* 0x001fe40007800000 */
[----:B-1----:R-:W-:Y:S01]  /*566c0*/  FMNMX R4, R12, R22, !PT ;  /* 0x000000160c047209 */ /* 0x002fe20007800000 */
[----:B------:R0:W-:Y:S01]  /*566d0*/  @P6 STS [R20+0x40000], R0 ;  /* 0x0400000014006388 */ /* 0x0001e20000000800 */
[----:B--2---:R-:W-:Y:S02]  /*566e0*/  LOP3.LUT R27, R2, 0x1c, RZ, 0xc0, !PT ;  /* 0x0000001c021b7812 */ /* 0x004fe400078ec0ff */
[--C-:B---3--:R-:W-:Y:S02]  /*566f0*/  SHF.R.U32.HI R14, RZ, 0x3, R19.reuse ;  /* 0x00000003ff0e7819 */ /* 0x108fe40000011613 */
[C---:B------:R-:W-:Y:S01]  /*56700*/  LEA.HI R10, R27.reuse, 0xe8, RZ, 0x1e ;  /* 0x000000e81b0a7811 */ /* 0x040fe200078ff0ff */
[----:B------:R-:W-:Y:S01]  /*56710*/  LEA.HI R27, R27, 0xe0, RZ, 0x1e ;  /* 0x000000e01b1b7811 */ /* 0x000fe200078ff0ff */
[----:B------:R-:W-:-:S02]  /*56720*/  SHF.R.U32.HI R9, RZ, 0x3, R19 ;  /* 0x00000003ff097819 */ /* 0x000fc40000011613 */
[----:B------:R-:W-:Y:S02]  /*56730*/  LOP3.LUT R28, R2, 0x1c, RZ, 0xc0, !PT ;  /* 0x0000001c021c7812 */ /* 0x000fe400078ec0ff */
[----:B------:R-:W-:Y:S02]  /*56740*/  LOP3.LUT R14, R14, 0xc, RZ, 0xc0, !PT ;  /* 0x0000000c0e0e7812 */ /* 0x000fe400078ec0ff */
[----:B------:R-:W-:Y:S02]  /*56750*/  SHF.L.U32 R16, R27, 0x4, RZ ;  /* 0x000000041b107819 */ /* 0x000fe400000006ff */
[----:B------:R-:W-:Y:S02]  /*56760*/  SHF.L.U32 R10, R10, 0x4, RZ ;  /* 0x000000040a0a7819 */ /* 0x000fe400000006ff */
[----:B------:R-:W-:Y:S02]  /*56770*/  LOP3.LUT R9, R9, 0xc, RZ, 0xc0, !PT ;  /* 0x0000000c09097812 */ /* 0x000fe400078ec0ff */
[C---:B------:R-:W-:Y:S01]  /*56780*/  LEA.HI R8, R28.reuse, 0xf8, RZ, 0x1e ;  /* 0x000000f81c087811 */ /* 0x040fe200078ff0ff */
[----:B------:R-:W-:-:S02]  /*56790*/  LEA.HI R28, R28, 0xf0, RZ, 0x1e ;  /* 0x000000f01c1c7811 */ /* 0x000fc400078ff0ff */
[----:B------:R-:W-:Y:S01]  /*567a0*/  IMAD.IADD R14, R14, 0x1, R16 ;  /* 0x000000010e0e7824 */ /* 0x000fe200078e0210 */
[----:B------:R-:W-:Y:S02]  /*567b0*/  IADD3 R9, R9, R10, RZ ;  /* 0x0000000a09097210 */ /* 0x000fe40007ffe0ff */
[--C-:B------:R-:W-:Y:S02]  /*567c0*/  SHF.R.U32.HI R2, RZ, 0x3, R19.reuse ;  /* 0x00000003ff027819 */ /* 0x100fe40000011613 */
[----:B0-----:R-:W-:Y:S01]  /*567d0*/  SHF.R.U32.HI R20, RZ, 0x3, R19 ;  /* 0x00000003ff147819 */ /* 0x001fe20000011613 */
[----:B------:R-:W-:Y:S01]  /*567e0*/  IMAD.SHL.U32 R28, R28, 0x10, RZ ;  /* 0x000000101c1c7824 */ /* 0x000fe200078e00ff */
[----:B------:R-:W-:Y:S01]  /*567f0*/  @P6 STS [R14+0x40000], R3 ;  /* 0x040000030e006388 */ /* 0x000fe20000000800 */
[----:B------:R-:W-:Y:S02]  /*56800*/  SHF.L.U32 R8, R8, 0x4, RZ ;  /* 0x0000000408087819 */ /* 0x000fe400000006ff */
[----:B------:R-:W-:-:S02]  /*56810*/  LOP3.LUT R2, R2, 0xc, RZ, 0xc0, !PT ;  /* 0x0000000c02027812 */ /* 0x000fc400078ec0ff */
[----:B------:R-:W-:Y:S01]  /*56820*/  LOP3.LUT R20, R20, 0xc, RZ, 0xc0, !PT ;  /* 0x0000000c14147812 */ /* 0x000fe200078ec0ff */
[----:B------:R0:W-:Y:S01]  /*56830*/  @P6 STS [R9+0x40000], R4 ;  /* 0x0400000409006388 */ /* 0x0001e20000000800 */
[----:B-----5:R-:W-:Y:S02]  /*56840*/  FMNMX R5, R11, R24, !PT ;  /* 0x000000180b057209 */ /* 0x020fe40007800000 */
[----:B------:R-:W-:Y:S02]  /*56850*/  FMNMX R6, R15, R25, !PT ;  /* 0x000000190f067209 */ /* 0x000fe40007800000 */
[----:B------:R-:W-:Y:S01]  /*56860*/  IADD3 R20, R20, R28, RZ ;  /* 0x0000001c14147210 */ /* 0x000fe20007ffe0ff */
[----:B------:R-:W-:Y:S01]  /*56870*/  IMAD.IADD R2, R2, 0x1, R8 ;  /* 0x0000000102027824 */ /* 0x000fe200078e0208 */
[----:B0-----:R-:W2:Y:S01]  /*56880*/  LDL R9, [R1+0x1d0] ;  /* 0x0001d00001097983 */ /* 0x001ea20000100800 */
[----:B------:R-:W3:Y:S03]  /*56890*/  LDL.LU R8, [R1+0x6c] ;  /* 0x00006c0001087983 */ /* 0x000ee60000300800 */
[----:B------:R-:W0:Y:S04]  /*568a0*/  S2R R28, SR_TID.X ;  /* 0x00000000001c7919 */ /* 0x000e280000002100 */
[----:B------:R-:W-:Y:S01]  /*568b0*/  @P6 STS [R20+0x40000], R5 ;  /* 0x0400000514006388 */ /* 0x000fe20000000800 */
[----:B------:R1:W-:Y:S02]  /*568c0*/  @P6 STS [R2+0x40000], R6 ;  /* 0x0400000602006388 */ /* 0x0003e40000000800 */
[----:B------:R-:W-:Y:S06]  /*568d0*/  BAR.SYNC.DEFER_BLOCKING 0x0 ;  /* 0x0000000000007b1d */ /* 0x000fec0000010000 */
[----:B-1----:R-:W4:Y:S01]  /*568e0*/  LDL.LU R2, [R1+0x28] ;  /* 0x0000280001027983 */ /* 0x002f220000300800 */
[----:B------:R-:W5:Y:S02]  /*568f0*/  LDL R10, [R1+0x1d4] ;  /* 0x0001d400010a7983 */ /* 0x000f640000100800 */
[----:B------:R-:W4:Y:S02]  /*56900*/  LDL.LU R20, [R1+0x30] ;  /* 0x0000300001147983 */ /* 0x000f240000300800 */
[----:B------:R-:W5:Y:S01]  /*56910*/  LDL.LU R26, [R1+0x38] ;  /* 0x00003800011a7983 */ /* 0x000f620000300800 */
[----:B------:R-:W5:Y:S01]  /*56920*/  LDL.LU R27, [R1] ;  /* 0x00000000011b7983 */ /* 0x000f620000300800 */
[----:B0-----:R-:W-:-:S05]  /*56930*/  LOP3.LUT R14, R28, 0xff, RZ, 0xc0, !PT ;  /* 0x000000ff1c0e7812 */ /* 0x001fca00078ec0ff */
[----:B------:R-:W0:Y:S04]  /*56940*/  LDS R6, [R14.X4+0x40000] ;  /* 0x040000000e067984 */ /* 0x000e280000004800 */
[----:B------:R-:W1:Y:S04]  /*56950*/  LDS R4, [R14.X4+0x40400] ;  /* 0x040400000e047984 */ /* 0x000e680000004800 */
[----:B------:R-:W1:Y:S04]  /*56960*/  LDS R3, [R14.X4+0x40800] ;  /* 0x040800000e037984 */ /* 0x000e680000004800 */
[----:B0-----:R-:W0:Y:S04]  /*56970*/  SHFL.BFLY PT, R7, R6, 0x2, 0x1f ;  /* 0x0c401f0006077f89 */ /* 0x001e2800000e0000 */
[----:B-1----:R-:W1:Y:S04]  /*56980*/  SHFL.BFLY PT, R5, R4, 0x2, 0x1f ;  /* 0x0c401f0004057f89 */ /* 0x002e6800000e0000 */
[----:B------:R-:W1:Y:S01]  /*56990*/  SHFL.BFLY PT, R0, R3, 0x2, 0x1f ;  /* 0x0c401f0003007f89 */ /* 0x000e6200000e0000 */
[----:B0-----:R-:W-:-:S02]  /*569a0*/  FMNMX R7, R6, R7, !PT ;  /* 0x0000000706077209 */ /* 0x001fc40007800000 */
[----:B-1----:R-:W-:Y:S02]  /*569b0*/  FMNMX R5, R4, R5, !PT ;  /* 0x0000000504057209 */ /* 0x002fe40007800000 */
[----:B------:R-:W-:Y:S02]  /*569c0*/  FMNMX R0, R3, R0, !PT ;  /* 0x0000000003007209 */ /* 0x000fe40007800000 */
[----:B------:R-:W0:Y:S04]  /*569d0*/  SHFL.BFLY PT, R3, R7, 0x1, 0x1f ;  /* 0x0c201f0007037f89 */ /* 0x000e2800000e0000 */
[----:B------:R-:W1:Y:S04]  /*569e0*/  SHFL.BFLY PT, R4, R5, 0x1, 0x1f ;  /* 0x0c201f0005047f89 */ /* 0x000e6800000e0000 */
[----:B------:R-:W1:Y:S01]  /*569f0*/  SHFL.BFLY PT, R6, R0, 0x1, 0x1f ;  /* 0x0c201f0000067f89 */ /* 0x000e6200000e0000 */
[----:B0-----:R-:W-:-:S02]  /*56a00*/  FMNMX R3, R7, R3, !PT ;  /* 0x0000000307037209 */ /* 0x001fc40007800000 */
[----:B-1----:R-:W-:Y:S02]  /*56a10*/  FMNMX R4, R5, R4, !PT ;  /* 0x0000000405047209 */ /* 0x002fe40007800000 */
[----:B------:R-:W-:Y:S01]  /*56a20*/  FMNMX R0, R0, R6, !PT ;  /* 0x0000000600007209 */ /* 0x000fe20007800000 */
[----:B------:R-:W-:Y:S02]  /*56a30*/  @!P5 STS [R14.X4+0x40000], R3 ;  /* 0x040000030e00d388 */ /* 0x000fe40000004800 */
[----:B------:R-:W-:Y:S02]  /*56a40*/  @!P5 STS [R14.X4+0x40400], R4 ;  /* 0x040400040e00d388 */ /* 0x000fe40000004800 */
[----:B------:R-:W-:Y:S02]  /*56a50*/  @!P5 STS [R14.X4+0x40800], R0 ;  /* 0x040800000e00d388 */ /* 0x000fe40000004800 */
[----:B------:R-:W0:Y:S04]  /*56a60*/  LDS R0, [R23.X4+0x40c00] ;  /* 0x040c000017007984 */ /* 0x000e280000004800 */
[----:B0-----:R-:W0:Y:S02]  /*56a70*/  SHFL.BFLY PT, R3, R0, 0x2, 0x1f ;  /* 0x0c401f0000037f89 */ /* 0x001e2400000e0000 */
[----:B0-----:R-:W-:-:S05]  /*56a80*/  FMNMX R3, R0, R3, !PT ;  /* 0x0000000300037209 */ /* 0x001fca0007800000 */
[----:B------:R-:W0:Y:S02]  /*56a90*/  SHFL.BFLY PT, R0, R3, 0x1, 0x1f ;  /* 0x0c201f0003007f89 */ /* 0x000e2400000e0000 */
[----:B0-----:R-:W-:-:S05]  /*56aa0*/  FMNMX R0, R3, R0, !PT ;  /* 0x0000000003007209 */ /* 0x001fca0007800000 */
[----:B------:R-:W-:Y:S01]  /*56ab0*/  @!P5 STS [R23.X4+0x40c00], R0 ;  /* 0x040c00001700d388 */ /* 0x000fe20000004800 */
[----:B------:R-:W-:Y:S01]  /*56ac0*/  BAR.SYNC.DEFER_BLOCKING 0x0 ;  /* 0x0000000000007b1d */ /* 0x000fe20000010000 */
[----:B------:R-:W-:Y:S01]  /*56ad0*/  LOP3.LUT R19, R28, 0x1c, RZ, 0xc0, !PT ;  /* 0x0000001c1c137812 */ /* 0x000fe200078ec0ff */
[----:B------:R-:W-:-:S05]  /*56ae0*/  LOP3.LUT R28, R23, 0x1c, RZ, 0xc0, !PT ;  /* 0x0000001c171c7812 */ /* 0x000fca00078ec0ff */
[----:B------:R-:W2:Y:S01]  /*56af0*/  LDS R0, [R28.X4+0x40000] ;  /* 0x040000001c007984 */ /* 0x000ea20000004800 */
[----:B------:R-:W-:-:S05]  /*56b00*/  LEA.HI R12, R19, 0x8, RZ, 0x1e ;  /* 0x00000008130c7811 */ /* 0x000fca00078ff0ff */
[----:B------:R-:W5:Y:S01]  /*56b10*/  LDS R3, [R12.X16+0x40000] ;  /* 0x040000000c037984 */ /* 0x000f62000000c800 */
[----:B------:R-:W-:Y:S02]  /*56b20*/  LEA.HI R11, R19, 0x10, RZ, 0x1e ;  /* 0x00000010130b7811 */ /* 0x000fe400078ff0ff */
[----:B------:R-:W0:Y:S03]  /*56b30*/  S2R R19, SR_TID.X ;  /* 0x0000000000137919 */ /* 0x000e260000002100 */
[----:B------:R-:W1:Y:S01]  /*56b40*/  LDS R4, [R11.X16+0x40000] ;  /* 0x040000000b047984 */ /* 0x000e62000000c800 */
[----:B--2---:R-:W-:-:S05]  /*56b50*/  FMNMX R5, R0, R9, !PT ;  /* 0x0000000900057209 */ /* 0x004fca0007800000 */
[--C-:B---3--:R-:W-:Y:S01]  /*56b60*/  FADD R0, R8, -R5.reuse ;  /* 0x8000000508007221 */ /* 0x108fe20000000000 */
[----:B------:R4:W-:Y:S01]  /*56b70*/  STL [R1+0xe58], R5 ;  /* 0x000e580501007387 */ /* 0x0009e20000100800 */
[----:B------:R-:W1:Y:S01]  /*56b80*/  LDL R7, [R1+0x1d8] ;  /* 0x0001d80001077983 */ /* 0x000e620000100800 */
[----:B0-----:R-:W-:Y:S01]  /*56b90*/  LOP3.LUT R19, R19, 0x1c, RZ, 0xc0, !PT ;  /* 0x0000001c13137812 */ /* 0x001fe200078ec0ff */
[----:B------:R-:W-:Y:S01]  /*56ba0*/  FMUL R0, R0, 1.4426950216293334961 ;  /* 0x3fb8aa3b00007820 */ /* 0x000fe20000400000 */
[----:B------:R-:W2:Y:S03]  /*56bb0*/  LDL.LU R8, [R1+0x44] ;  /* 0x0000440001087983 */ /* 0x000ea60000300800 */
[----:B------:R0:W3:Y:S01]  /*56bc0*/  MUFU.EX2 R6, R0 ;  /* 0x0000000000067308 */ /* 0x0000e20000000800 */
[----:B----4-:R-:W-:Y:S01]  /*56bd0*/  FADD R5, R2, -R5 ;  /* 0x8000000502057221 */ /* 0x010fe20000000000 */
[----:B-----5:R-:W-:Y:S01]  /*56be0*/  FMNMX R10, R3, R10, !PT ;  /* 0x0000000a030a7209 */ /* 0x020fe20007800000 */
[----:B------:R-:W4:Y:S02]  /*56bf0*/  LDL.LU R2, [R1+0x20] ;  /* 0x0000200001027983 */ /* 0x000f240000300800 */
[----:B0-----:R-:W-:-:S04]  /*56c00*/  FMUL R0, R5, 1.4426950216293334961 ;  /* 0x3fb8aa3b05007820 */ /* 0x001fc80000400000 */
[----:B------:R0:W5:Y:S01]  /*56c10*/  MUFU.EX2 R9, R0 ;  /* 0x0000000000097308 */ /* 0x0001620000000800 */
[----:B------:R-:W-:Y:S01]  /*56c20*/  LEA.HI R11, R19, 0x18, RZ, 0x1e ;  /* 0x00000018130b7811 */ /* 0x000fe200078ff0ff */
[----:B---3--:R-:W-:Y:S01]  /*56c30*/  STL [R1+0x894], R6 ;  /* 0x0008940601007387 */ /* 0x008fe20000100800 */
[----:B------:R3:W-:Y:S02]  /*56c40*/  STL [R1+0xe54], R10 ;  /* 0x000e540a01007387 */ /* 0x0007e40000100800 */
[--C-:B------:R-:W-:Y:S01]  /*56c50*/  FADD R5, R29, -R10.reuse ;  /* 0x8000000a1d057221 */ /* 0x100fe20000000000 */
[----:B------:R3:W-:Y:S01]  /*56c60*/  LDS R3, [R11.X16+0x40000] ;  /* 0x040000000b037984 */ /* 0x0007e2000000c800 */
[----:B0-----:R-:W-:-:S03]  /*56c70*/  FADD R0, R20, -R10 ;  /* 0x8000000a14007221 */ /* 0x001fc60000000000 */
[----:B-----5:R0:W-:Y:S01]  /*56c80*/  STL [R1+0x28], R9 ;  /* 0x0000280901007387 */ /* 0x0201e20000100800 */
[----:B------:R-:W5:Y:S02]  /*56c90*/  LDL.LU R19, [R1+0x48] ;  /* 0x0000480001137983 */ /* 0x000f640000300800 */
[----:B---3--:R-:W3:Y:S02]  /*56ca0*/  LDL R10, [R1+0x1dc] ;  /* 0x0001dc00010a7983 */ /* 0x008ee40000100800 */
[----:B------:R-:W2:Y:S01]  /*56cb0*/  LDL R11, [R1+0x1e0] ;  /* 0x0001e000010b7983 */ /* 0x000ea20000100800 */
[----:B------:R-:W0:Y:S01]  /*56cc0*/  S2R R20, SR_TID.X ;  /* 0x0000000000147919 */ /* 0x000e220000002100 */
[----:B------:R-:W-:-:S04]  /*56cd0*/  FMUL R0, R0, 1.4426950216293334961 ;  /* 0x3fb8aa3b00007820 */ /* 0x000fc80000400000 */
[----:B------:R-:W0:Y:S02]  /*56ce0*/  MUFU.EX2 R13, R0 ;  /* 0x00000000000d7308 */ /* 0x000e240000000800 */
[----:B0-----:R-:W-:Y:S01]  /*56cf0*/  STL [R1+0x890], R13 ;  /* 0x0008900d01007387 */ /* 0x001fe20000100800 */
[----:B------:R-:W-:-:S03]  /*56d00*/  LOP3.LUT R16, R20, 0x1c, RZ, 0xc0, !PT ;  /* 0x0000001c14107812 */ /* 0x000fc600078ec0ff */
[----:B------:R-:W5:Y:S01]  /*56d10*/  LDL.LU R20, [R1+0x24] ;  /* 0x0000240001147983 */ /* 0x000f620000300800 */
[----:B------:R-:W-:Y:S02]  /*56d20*/  FADD R6, R6, R9 ;  /* 0x0000000906067221 */ /* 0x000fe40000000000 */
[----:B------:R-:W-:Y:S01]  /*56d30*/  FMUL R0, R5, 1.4426950216293334961 ;  /* 0x3fb8aa3b05007820 */ /* 0x000fe20000400000 */
[----:B------:R-:W-:-:S03]  /*56d40*/  LEA.HI R9, R16, 0x20, RZ, 0x1e ;  /* 0x0000002010097811 */ /* 0x000fc600078ff0ff */
[----:B------:R0:W1:Y:S02]  /*56d50*/  MUFU.EX2 R14, R0 ;  /* 0x00000000000e7308 */ /* 0x0000640000000800 */
[----:B0-----:R-:W-:Y:S01]  /*56d60*/  LDS R0, [R9.X16+0x40000] ;  /* 0x0400000009007984 */ /* 0x001fe2000000c800 */
[----:B-1----:R-:W-:-:S03]  /*56d70*/  FMNMX R7, R4, R7, !PT ;  /* 0x0000000704077209 */ /* 0x002fc60007800000 */
[----:B------:R-:W0:Y:S04]  /*56d80*/  SHFL.BFLY PT, R4, R6, 0x2, 0x1f ;  /* 0x0c401f0006047f89 */ /* 0x000e2800000e0000 */
[----:B------:R1:W-:Y:S01]  /*56d90*/  STL [R1+0xe50], R7 ;  /* 0x000e500701007387 */ /* 0x0003e20000100800 */
[----:B------:R-:W-:-:S04]  /*56da0*/  FADD R5, R26, -R7 ;  /* 0x800000071a057221 */ /* 0x000fc80000000000 */
[----:B------:R-:W-:Y:S02]  /*56db0*/  FMUL R5, R5, 1.4426950216293334961 ;  /* 0x3fb8aa3b05057820 */ /* 0x000fe40000400000 */
[----:B-1----:R-:W-:-:S04]  /*56dc0*/  FADD R7, R27, -R7 ;  /* 0x800000071b077221 */ /* 0x002fc80000000000 */
[----:B------:R-:W-:Y:S01]  /*56dd0*/  FMUL R7, R7, 1.4426950216293334961 ;  /* 0x3fb8aa3b07077820 */ /* 0x000fe20000400000 */
[----:B------:R-:W1:Y:S08]  /*56de0*/  MUFU.EX2 R9, R5 ;  /* 0x0000000500097308 */ /* 0x000e700000000800 */
[----:B------:R4:W1:Y:S01]  /*56df0*/  MUFU.EX2 R12, R7 ;  /* 0x00000007000c7308 */ /* 0x0008620000000800 */
[----:B0-----:R-:W-:-:S05]  /*56e00*/  FADD R6, R6, R4 ;  /* 0x0000000406067221 */ /* 0x001fca0000000000 */
[----:B----4-:R-:W0:Y:S01]  /*56e10*/  SHFL.BFLY PT, R7, R6, 0x1, 0x1f ;  /* 0x0c201f0006077f89 */ /* 0x010e2200000e0000 */
[----:B---3--:R-:W-:-:S03]  /*56e20*/  FMNMX R10, R3, R10, !PT ;  /* 0x0000000a030a7209 */ /* 0x008fc60007800000 */
[----:B------:R-:W-:Y:S01]  /*56e30*/  STL [R1+0x88c], R14 ;  /* 0x00088c0e01007387 */ /* 0x000fe20000100800 */
[----:B-1----:R1:W-:Y:S02]  /*56e40*/  STL [R1+0x888], R9 ;  /* 0x0008880901007387 */ /* 0x0023e40000100800 */
[----:B--2---:R-:W-:Y:S02]  /*56e50*/  FADD R5, R8, -R10 ;  /* 0x8000000a08057221 */ /* 0x004fe40000000000 */
[----:B------:R-:W-:Y:S01]  /*56e60*/  FADD R4, R9, R12 ;  /* 0x0000000c09047221 */ /* 0x000fe20000000000 */
[----:B------:R-:W-:Y:S01]  /*56e70*/  FMNMX R11, R0, R11, !PT ;  /* 0x0000000b000b7209 */ /* 0x000fe20007800000 */
[----:B------:R-:W-:Y:S01]  /*56e80*/  STL [R1+0x87c], R12 ;  /* 0x00087c0c01007387 */ /* 0x000fe20000100800 */
[----:B------:R2:W-:Y:S02]  /*56e90*/  STL [R1+0xe4c], R10 ;  /* 0x000e4c0a01007387 */ /* 0x0005e40000100800 */
[----:B-1----:R-:W-:-:S02]  /*56ea0*/  FMUL R9, R5, 1.4426950216293334961 ;  /* 0x3fb8aa3b05097820 */ /* 0x002fc40000400000 */
[----:B--2---:R-:W-:Y:S02]  /*56eb0*/  FADD R10, R2, -R10 ;  /* 0x8000000a020a7221 */ /* 0x004fe40000000000 */
[----:B------:R5:W1:Y:S02]  /*56ec0*/  MUFU.EX2 R2, R9 ;  /* 0x0000000900027308 */ /* 0x000a640000000800 */
[----:B------:R-:W-:Y:S02]  /*56ed0*/  FMUL R0, R10, 1.4426950216293334961 ;  /* 0x3fb8aa3b0a007820 */ /* 0x000fe40000400000 */
[----:B-----5:R-:W-:Y:S02]  /*56ee0*/  FADD R9, R19, -R11 ;  /* 0x8000000b13097221 */ /* 0x020fe40000000000 */
[----:B------:R-:W2:Y:S02]  /*56ef0*/  S2R R19, SR_TID.X ;  /* 0x0000000000137919 */ /* 0x000ea40000002100 */
[----:B------:R0:W3:Y:S02]  /*56f00*/  MUFU.EX2 R10, R0 ;  /* 0x00000000000a7308 */ /* 0x0000e40000000800 */
[----:B------:R-:W-:Y:S01]  /*56f10*/  STL [R1+0xe48], R11 ;  /* 0x000e480b01007387 */ /* 0x000fe20000100800 */
[----:B-1----:R-:W-:Y:S02]  /*56f20*/  STL [R1+0x878], R2 ;  /* 0x0008780201007387 */ /* 0x002fe40000100800 */
[----:B0-----:R-:W-:-:S02]  /*56f30*/  FADD R0, R6, R7 ;  /* 0x0000000706007221 */ /* 0x001fc40000000000 */
[----:B------:R-:W-:-:S03]  /*56f40*/  FMUL R6, R9, 1.4426950216293334961 ;  /* 0x3fb8aa3b09067820 */ /* 0x000fc60000400000 */
[----:B------:R0:W-:Y:S02]  /*56f50*/  STL [R1+0x24fc], R0 ;  /* 0x0024fc0001007387 */ /* 0x0001e40000100800 */
[----:B0-----:R-:W0:Y:S01]  /*56f60*/  MUFU.EX2 R0, R6 ;  /* 0x0000000600007308 */ /* 0x001e220000000800 */
[----:B--2---:R-:W-:Y:S01]  /*56f70*/  LOP3.LUT R19, R19, 0x1c, RZ, 0xc0, !PT ;  /* 0x0000001c13137812 */ /* 0x004fe200078ec0ff */
[----:B------:R-:W-:-:S03]  /*56f80*/  FADD R7, R20, -R11 ;  /* 0x8000000b14077221 */ /* 0x000fc60000000000 */
[----:B------:R-:W-:Y:S01]  /*56f90*/  LEA.HI R11, R19, 0x28, RZ, 0x1e ;  /* 0x00000028130b7811 */ /* 0x000fe200078ff0ff */
[----:B---3--:R-:W-:Y:S04]  /*56fa0*/  STL [R1+0x874], R10 ;  /* 0x0008740a01007387 */ /* 0x008fe80000100800 */
[----:B------:R-:W1:Y:S04]  /*56fb0*/  S2R R20, SR_TID.X ;  /* 0x0000000000147919 */ /* 0x000e680000002100 */
[----:B0-----:R-:W-:Y:S02]  /*56fc0*/  STL [R1+0x870], R0 ;  /* 0x0008700001007387 */ /* 0x001fe40000100800 */
[----:B------:R0:W-:Y:S02]  /*56fd0*/  LDS R0, [R11.X16+0x40000] ;  /* 0x040000000b007984 */ /* 0x0001e4000000c800 */
[----:B------:R-:W2:Y:S02]  /*56fe0*/  SHFL.BFLY PT, R5, R4, 0x2, 0x1f ;  /* 0x0c401f0004057f89 */ /* 0x000ea400000e0000 */
[----:B------:R-:W-:-:S05]  /*56ff0*/  FADD R3, R13, R14 ;  /* 0x0000000e0d037221 */ /* 0x000fca0000000000 */
[----:B------:R-:W3:Y:S01]  /*57000*/  SHFL.BFLY PT, R8, R3, 0x2, 0x1f ;  /* 0x0c401f0003087f89 */ /* 0x000ee200000e0000 */
[----:B------:R-:W-:Y:S02]  /*57010*/  FADD R9, R2, R10 ;  /* 0x0000000a02097221 */ /* 0x000fe40000000000 */
[----:B------:R-:W4:Y:S01]  /*57020*/  S2R R2, SR_TID.X ;  /* 0x0000000000027919 */ /* 0x000f220000002100 */
[----:B-1----:R-:W-:Y:S01]  /*57030*/  LOP3.LUT R19, R20, 0x1c, RZ, 0xc0, !PT ;  /* 0x0000001c14137812 */ /* 0x002fe200078ec0ff */
[----:B------:R-:W-:-:S03]  /*57040*/  FMUL R7, R7, 1.4426950216293334961 ;  /* 0x3fb8aa3b07077820 */ /* 0x000fc60000400000 */
[----:B0-----:R-:W-:Y:S01]  /*57050*/  LEA.HI R11, R19, 0x30, RZ, 0x1e ;  /* 0x00000030130b7811 */ /* 0x001fe200078ff0ff */
[----:B--2---:R-:W-:-:S04]  /*57060*/  FADD R4, R4, R5 ;  /* 0x0000000504047221 */ /* 0x004fc80000000000 */
[----:B------:R0:W1:Y:S02]  /*57070*/  LDS R5, [R11.X16+0x40000] ;  /* 0x040000000b057984 */ /* 0x000064000000c800 */
[----:B0-----:R-:W-:Y:S02]  /*57080*/  LEA.HI R11, R19, 0x40, RZ, 0x1e ;  /* 0x00000040130b7811 */ /* 0x001fe400078ff0ff */
[----:B------:R0:W-:Y:S02]  /*57090*/  STL [R1], R0 ;  /* 0x0000000001007387 */ /* 0x0001e40000100800 */
[----:B0-----:R0:W2:Y:S01]  /*570a0*/  MUFU.EX2 R0, R7 ;  /* 0x0000000700007308 */ /* 0x0010a20000000800 */
[----:B---3--:R-:W-:Y:S01]  /*570b0*/  FADD R3, R3, R8 ;  /* 0x0000000803037221 */ /* 0x008fe20000000000 */
[----:B0-----:R0:W3:Y:S01]  /*570c0*/  LDS R7, [R11.X16+0x40000] ;  /* 0x040000000b077984 */ /* 0x0010e2000000c800 */
[----:B------:R-:W-:Y:S02]  /*570d0*/  LOP3.LUT R20, R20, 0x1c, RZ, 0xc0, !PT ;  /* 0x0000001c14147812 */ /* 0x000fe400078ec0ff */
[----:B0-----:R-:W-:-:S05]  /*570e0*/  LEA.HI R11, R19, 0x48, RZ, 0x1e ;  /* 0x00000048130b7811 */ /* 0x001fca00078ff0ff */
[----:B------:R0:W-:Y:S04]  /*570f0*/  LDS R8, [R11.X16+0x40000] ;  /* 0x040000000b087984 */ /* 0x0001e8000000c800 */
[----:B--2---:R2:W-:Y:S01]  /*57100*/  STL [R1+0x86c], R0 ;  /* 0x00086c0001007387 */ /* 0x0045e20000100800 */
[----:B------:R-:W-:-:S05]  /*57110*/  LEA.HI R12, R19, 0x38, RZ, 0x1e ;  /* 0x00000038130c7811 */ /* 0x000fca00078ff0ff */
[----:B------:R-:W-:Y:S01]  /*57120*/  LDS R6, [R12.X16+0x40000] ;  /* 0x040000000c067984 */ /* 0x000fe2000000c800 */
[----:B0-----:R-:W-:Y:S02]  /*57130*/  LEA.HI R11, R19, 0x50, RZ, 0x1e ;  /* 0x00000050130b7811 */ /* 0x001fe400078ff0ff */
[----:B--2---:R-:W-:-:S03]  /*57140*/  LEA.HI R0, R20, 0x60, RZ, 0x1e ;  /* 0x0000006014007811 */ /* 0x004fc600078ff0ff */
[----:B------:R0:W-:Y:S04]  /*57150*/  LDS R10, [R11.X16+0x40000] ;  /* 0x040000000b0a7984 */ /* 0x0001e8000000c800 */
[----:B------:R2:W-:Y:S01]  /*57160*/  LDS R12, [R0.X16+0x40000] ;  /* 0x04000000000c7984 */ /* 0x0005e2000000c800 */
[----:B0-----:R-:W-:Y:S01]  /*57170*/  LEA.HI R11, R20, 0x58, RZ, 0x1e ;  /* 0x00000058140b7811 */ /* 0x001fe200078ff0ff */
[----:B----4-:R-:W-:-:S04]  /*57180*/  LOP3.LUT R20, R2, 0x1c, RZ, 0xc0, !PT ;  /* 0x0000001c02147812 */ /* 0x010fc800078ec0ff */
[C---:B--2---:R-:W-:Y:S01]  /*57190*/  LEA.HI R0, R20.reuse, 0x68, RZ, 0x1e ;  /* 0x0000006814007811 */ /* 0x044fe200078ff0ff */
[----:B-1----:R-:W-:Y:S04]  /*571a0*/  STL [R1+0x24f8], R5 ;  /* 0x0024f80501007387 */ /* 0x002fe80000100800 */
[----:B------:R-:W0:Y:S04]  /*571b0*/  S2R R29, SR_TID.X ;  /* 0x00000000001d7919 */ /* 0x000e280000002100 */
[----:B------:R-:W-:Y:S04]  /*571c0*/  LDS R11, [R11.X16+0x40000] ;  /* 0x040000000b0b7984 */ /* 0x000fe8000000c800 */
[----:B------:R-:W1:Y:S01]  /*571d0*/  LDS R0, [R0.X16+0x40000] ;  /* 0x0400000000007984 */ /* 0x000e62000000c800 */
[----:B------:R-:W-:-:S02]  /*571e0*/  LEA.HI R15, R20, 0x70, RZ, 0x1e ;  /* 0x00000070140f7811 */ /* 0x000fc400078ff0ff */
[C---:B------:R-:W-:Y:S01]  /*571f0*/  LEA.HI R2, R20.reuse, 0x78, RZ, 0x1e ;  /* 0x0000007814027811 */ /* 0x040fe200078ff0ff */
[----:B---3--:R-:W-:Y:S02]  /*57200*/  STL [R1+0x24f4], R7 ;  /* 0x0024f40701007387 */ /* 0x008fe40000100800 */
[----:B------:R-:W2:Y:S04]  /*57210*/  LDS R7, [R15.X16+0x40000] ;  /* 0x040000000f077984 */ /* 0x000ea8000000c800 */
[----:B------:R-:W3:Y:S04]  /*57220*/  LDS R5, [R2.X16+0x40000] ;  /* 0x0400000002057984 */ /* 0x000ee8000000c800 */
[----:B-1----:R1:W-:Y:S02]  /*57230*/  STL [R1+0x18], R0 ;  /* 0x0000180001007387 */ /* 0x0023e40000100800 */
[----:B-1----:R-:W-:-:S02]  /*57240*/  LEA.HI R0, R20, 0x80, RZ, 0x1e ;  /* 0x0000008014007811 */ /* 0x002fc400078ff0ff */
[----:B------:R-:W1:Y:S04]  /*57250*/  S2R R20, SR_TID.X ;  /* 0x0000000000147919 */ /* 0x000e680000002100 */
[----:B------:R4:W5:Y:S04]  /*57260*/  LDS R2, [R0.X16+0x40000] ;  /* 0x0400000000027984 */ /* 0x000968000000c800 */
[----:B--2---:R-:W-:Y:S01]  /*57270*/  STL [R1+0x24], R7 ;  /* 0x0000240701007387 */ /* 0x004fe20000100800 */
[----:B---3--:R2:W-:Y:S01]  /*57280*/  STL [R1+0x20], R5 ;  /* 0x0000200501007387 */ /* 0x0085e20000100800 */
[----:B-1----:R-:W-:-:S04]  /*57290*/  LOP3.LUT R19, R20, 0x1c, RZ, 0xc0, !PT ;  /* 0x0000001c14137812 */ /* 0x002fc800078ec0ff */
[----:B----4-:R-:W-:-:S05]  /*572a0*/  LEA.HI R0, R19, 0x90, RZ, 0x1e ;  /* 0x0000009013007811 */ /* 0x010fca00078ff0ff */
[----:B------:R1:W-:Y:S01]  /*572b0*/  LDS R16, [R0.X16+0x40000] ;  /* 0x0400000000107984 */ /* 0x0003e2000000c800 */
[C---:B--2---:R-:W-:Y:S02]  /*572c0*/  LEA.HI R5, R19.reuse, 0x88, RZ, 0x1e ;  /* 0x0000008813057811 */ /* 0x044fe400078ff0ff */
[C---:B-1----:R-:W-:Y:S02]  /*572d0*/  LEA.HI R0, R19.reuse, 0x98, RZ, 0x1e ;  /* 0x0000009813007811 */ /* 0x042fe400078ff0ff */
[----:B------:R-:W-:Y:S01]  /*572e0*/  LOP3.LUT R27, R20, 0x1c, RZ, 0xc0, !PT ;  /* 0x0000001c141b7812 */ /* 0x000fe200078ec0ff */
[----:B-----5:R-:W-:Y:S04]  /*572f0*/  STL [R1+0x24ec], R2 ;  /* 0x0024ec0201007387 */ /* 0x020fe80000100800 */
[----:B------:R1:W-:Y:S01]  /*57300*/  LDS R17, [R0.X16+0x40000] ;  /* 0x0400000000117984 */ /* 0x0003e2000000c800 */
[----:B------:R2:W3:Y:S01]  /*57310*/  LDS R2, [R5.X16+0x40000] ;  /* 0x0400000005027984 */ /* 0x0004e2000000c800 */
[----:B-1----:R-:W-:-:S02]  /*57320*/  LEA.HI R0, R19, 0xa8, RZ, 0x1e ;  /* 0x000000a813007811 */ /* 0x002fc400078ff0ff */
[----:B--2---:R-:W-:-:S03]  /*57330*/  LEA.HI R5, R19, 0xa0, RZ, 0x1e ;  /* 0x000000a013057811 */ /* 0x004fc600078ff0ff */
[----:B------:R1:W-:Y:S01]  /*57340*/  LDS R19, [R0.X16+0x40000] ;  /* 0x0400000000137984 */ /* 0x0003e2000000c800 */
[----:B------:R-:W-:-:S03]  /*57350*/  LOP3.LUT R26, R20, 0x1c, RZ, 0xc0, !PT ;  /* 0x0000001c141a7812 */ /* 0x000fc600078ec0ff */
[----:B------:R-:W-:Y:S01]  /*57360*/  LDS R18, [R5.X16+0x40000] ;  /* 0x0400000005127984 */ /* 0x000fe2000000c800 */
[----:B-1----:R-:W-:-:S03]  /*57370*/  LEA.HI R0, R27, 0xb0, RZ, 0x1e ;  /* 0x000000b01b007811 */ /* 0x002fc600078ff0ff */
[----:B------:R-:W1:Y:S04]  /*57380*/  S2R R27, SR_TID.X ;  /* 0x00000000001b7919 */ /* 0x000e680000002100 */
[----:B------:R2:W4:Y:S02]  /*57390*/  LDS R20, [R0.X16+0x40000] ;  /* 0x0400000000147984 */ /* 0x000524000000c800 */
[----:B--2---:R-:W-:-:S05]  /*573a0*/  LEA.HI R0, R26, 0xb8, RZ, 0x1e ;  /* 0x000000b81a007811 */ /* 0x004fca00078ff0ff */
[----:B------:R2:W5:Y:S01]  /*573b0*/  LDS R21, [R0.X16+0x40000] ;  /* 0x0400000000157984 */ /* 0x000562000000c800 */
[C---:B-1----:R-:W-:Y:S01]  /*573c0*/  LOP3.LUT R26, R27.reuse, 0x1c, RZ, 0xc0, !PT ;  /* 0x0000001c1b1a7812 */ /* 0x042fe200078ec0ff */
[----:B------:R-:W-:-:S03]  /*573d0*/  LOP3.LUT R27, R27, 0x1c, RZ, 0xc0, !PT ;  /* 0x0000001c1b1b7812 */ /* 0x000fc600078ec0ff */
[----:B--2---:R-:W-:-:S05]  /*573e0*/  LEA.HI R0, R26, 0xc0, RZ, 0x1e ;  /* 0x000000c01a007811 */ /* 0x004fca00078ff0ff */
[----:B------:R1:W2:Y:S02]  /*573f0*/  LDS R22, [R0.X16+0x40000] ;  /* 0x0400000000167984 */ /* 0x0002a4000000c800 */
[----:B-1----:R-:W-:Y:S01]  /*57400*/  LEA.HI R0, R27, 0xc8, RZ, 0x1e ;  /* 0x000000c81b007811 */ /* 0x002fe200078ff0ff */
[----:B------:R-:W-:-:S04]  /*57410*/  LOP3.LUT R27, R23, 0x1c, RZ, 0xc0, !PT ;  /* 0x0000001c171b7812 */ /* 0x000fc800078ec0ff */
[----:B------:R1:W-:Y:S01]  /*57420*/  LDS R23, [R0.X16+0x40000] ;  /* 0x0400000000177984 */ /* 0x0003e2000000c800 */
[C---:B------:R-:W-:Y:S02]  /*57430*/  LEA.HI R24, R27.reuse, 0xd0, RZ, 0x1e ;  /* 0x000000d01b187811 */ /* 0x040fe400078ff0ff */
[C---:B------:R-:W-:Y:S02]  /*57440*/  LEA.HI R7, R27.reuse, 0xd8, RZ, 0x1e ;  /* 0x000000d81b077811 */ /* 0x040fe400078ff0ff */
[C---:B------:R-:W-:Y:S01]  /*57450*/  LEA.HI R5, R27.reuse, 0xe0, RZ, 0x1e ;  /* 0x000000e01b057811 */ /* 0x040fe200078ff0ff */
[----:B---3--:R-:W-:Y:S04]  /*57460*/  STL [R1+0x14], R2 ;  /* 0x0000140201007387 */ /* 0x008fe80000100800 */
[----:B------:R-:W-:Y:S04]  /*57470*/  LDS R25, [R7.X16+0x40000] ;  /* 0x0400000007197984 */ /* 0x000fe8000000c800 */
[----:B------:R-:W-:Y:S04]  /*57480*/  LDS R26, [R5.X16+0x40000] ;  /* 0x04000000051a7984 */ /* 0x000fe8000000c800 */
[----:B------:R-:W-:Y:S01]  /*57490*/  LDS R24, [R24.X16+0x40000] ;  /* 0x0400000018187984 */ /* 0x000fe2000000c800 */
[----:B-1----:R-:W-:-:S05]  /*574a0*/  LEA.HI R0, R27, 0xe8, RZ, 0x1e ;  /* 0x000000e81b007811 */ /* 0x002fca00078ff0ff */
[----:B------:R1:W2:Y:S02]  /*574b0*/  LDS R27, [R0.X16+0x40000] ;  /* 0x04000000001b7984 */ /* 0x0002a4000000c800 */
[----:B-1----:R-:W-:-:S05]  /*574c0*/  LEA.HI R0, R28, 0xf0, RZ, 0x1e ;  /* 0x000000f01c007811 */ /* 0x002fca00078ff0ff */
[----:B------:R0:W1:Y:S04]  /*574d0*/  LDS R28, [R0.X16+0x40000] ;  /* 0x04000000001c7984 */ /* 0x000068000000c800 */
[----:B------:R-:W2:Y:S04]  /*574e0*/  S2R R5, SR_TID.X ;  /* 0x0000000000057919 */ /* 0x000ea80000002100 */
[----:B------:R-:W-:Y:S01]  /*574f0*/  STL [R1+0x24f0], R16 ;  /* 0x0024f01001007387 */ /* 0x000fe20000100800 */
[----:B------:R-:W3:Y:S02]  /*57500*/  LDL R2, [R1+0xf84] ;  /* 0x000f840001027983 */ /* 0x000ee40000100800 */
[----:B----4-:R-:W-:Y:S02]  /*57510*/  STL [R1+0x24e4], R20 ;  /* 0x0024e41401007387 */ /* 0x010fe40000100800 */
[----:B-----5:R4:W-:Y:S01]  /*57520*/  STL [R1+0x24e0], R21 ;  /* 0x0024e01501007387 */ /* 0x0209e20000100800 */
[----:B0-----:R-:W-:-:S04]  /*57530*/  LOP3.LUT R0, R29, 0x1c, RZ, 0xc0, !PT ;  /* 0x0000001c1d007812 */ /* 0x001fc800078ec0ff */
[C---:B------:R-:W-:Y:S01]  /*57540*/  LEA.HI R7, R0.reuse, 0xf8, RZ, 0x1e ;  /* 0x000000f800077811 */ /* 0x040fe200078ff0ff */
[----:B----4-:R-:W4:Y:S01]  /*57550*/  LDL.LU R21, [R1] ;  /* 0x0000000001157983 */ /* 0x010f220000300800 */
[----:B------:R-:W5:Y:S02]  /*57560*/  LDL.LU R16, [R1+0x68] ;  /* 0x0000680001107983 */ /* 0x000f640000300800 */
[----:B--2---:R0:W-:Y:S01]  /*57570*/  STL [R1+0x24e8], R22 ;  /* 0x0024e81601007387 */ /* 0x0041e20000100800 */
[----:B------:R-:W-:Y:S01]  /*57580*/  SHF.L.U32 R0, R0, 0x2, RZ ;  /* 0x0000000200007819 */ /* 0x000fe200000006ff */
[----:B------:R-:W2:Y:S01]  /*57590*/  LDS R29, [R7.X16+0x40000] ;  /* 0x04000000071d7984 */ /* 0x000ea2000000c800 */
[----:B------:R-:W-:Y:S01]  /*575a0*/  BAR.SYNC.DEFER_BLOCKING 0x0 ;  /* 0x0000000000007b1d */ /* 0x000fe20000010000 */
[----:B------:R-:W-:-:S05]  /*575b0*/  SHF.R.U32.HI R5, RZ, 0x3, R5 ;  /* 0x00000003ff057819 */ /* 0x000fca0000011605 */
[----:B0-----:R-:W3:Y:S01]  /*575c0*/  LDL R22, [R1+0x870] ;  /* 0x0008700001167983 */ /* 0x001ee20000100800 */
[----:B------:R0:W-:Y:S01]  /*575d0*/  STL [R1+0x24d8], R27 ;  /* 0x0024d81b01007387 */ /* 0x0001e20000100800 */
[----:B------:R-:W-:-:S04]  /*575e0*/  LOP3.LUT R5, R5, 0xc, RZ, 0xc0, !PT ;  /* 0x0000000c05057812 */ /* 0x000fc800078ec0ff */
[----:B------:R-:W-:Y:S01]  /*575f0*/  IADD3 R5, R0, R5, RZ ;  /* 0x0000000500057210 */ /* 0x000fe20007ffe0ff */
[----:B0-----:R-:W3:Y:S01]  /*57600*/  LDL.LU R27, [R1+0x84] ;  /* 0x00008400011b7983 */ /* 0x001ee20000300800 */
[----:B------:R-:W3:Y:S02]  /*57610*/  LDL.LU R20, [R1+0x70] ;  /* 0x0000700001147983 */ /* 0x000ee40000300800 */
[----:B-1----:R0:W-:Y:S02]  /*57620*/  STL [R1+0x24dc], R28 ;  /* 0x0024dc1c01007387 */ /* 0x0021e40000100800 */
[----:B------:R-:W3:Y:S01]  /*57630*/  LDL R7, [R1+0x1e8] ;  /* 0x0001e80001077983 */ /* 0x000ee20000100800 */
[----:B0-----:R-:W4:Y:S01]  /*57640*/  LDL R28, [R1+0x1e4] ;  /* 0x0001e400011c7983 */ /* 0x001f220000100800 */
[----:B------:R-:W3:Y:S03]  /*57650*/  LDL.LU R0, [R1+0x24fc] ;  /* 0x0024fc0001007983 */ /* 0x000ee60000300800 */
[----:B------:R-:W0:Y:S04]  /*57660*/  SHFL.BFLY PT, R13, R3, 0x1, 0x1f ;  /* 0x0c201f00030d7f89 */ /* 0x000e2800000e0000 */
[----:B------:R-:W1:Y:S04]  /*57670*/  SHFL.BFLY PT, R14, R9, 0x2, 0x1f ;  /* 0x0c401f00090e7f89 */ /* 0x000e6800000e0000 */
[----:B--2---:R2:W-:Y:S04]  /*57680*/  STL [R1+0x24d4], R29 ;  /* 0x0024d41d01007387 */ /* 0x0045e80000100800 */
[----:B--2---:R-:W2:Y:S01]  /*57690*/  LDL R29, [R1+0xf80] ;  /* 0x000f8000011d7983 */ /* 0x004ea20000100800 */
[----:B0-----:R-:W-:-:S03]  /*576a0*/  FADD R3, R3, R13 ;  /* 0x0000000d03037221 */ /* 0x001fc60000000000 */
[----:B---3--:R0:W-:Y:S04]  /*576b0*/  @P6 STS [R5+0x40000], R0 ;  /* 0x0400000005006388 */ /* 0x0081e80000000800 */
[----:B0-----:R-:W3:Y:S01]  /*576c0*/  LDL.LU R5, [R1+0x24f8] ;  /* 0x0024f80001057983 */ /* 0x001ee20000300800 */
[----:B------:R-:W3:Y:S02]  /*576d0*/  LDL R13, [R1+0x86c] ;  /* 0x00086c00010d7983 */ /* 0x000ee40000100800 */
[----:B-1----:R-:W-:Y:S02]  /*576e0*/  FADD R0, R9, R14 ;  /* 0x0000000e09007221 */ /* 0x002fe40000000000 */
[----:B------:R-:W3:Y:S04]  /*576f0*/  LDL.LU R14, [R1+0x7c] ;  /* 0x00007c00010e7983 */ /* 0x000ee80000300800 */
[----:B------:R-:W0:Y:S01]  /*57700*/  SHFL.BFLY PT, R15, R4, 0x1, 0x1f ;  /* 0x0c201f00040f7f89 */ /* 0x000e2200000e0000 */
[----:B----4-:R-:W-:-:S02]  /*57710*/  FMNMX R21, R21, R28, !PT ;  /* 0x0000001c15157209 */ /* 0x010fc40007800000 */
[----:B------:R-:W4:Y:S02]  /*57720*/  LDL.LU R28, [R1+0x8c] ;  /* 0x00008c00011c7983 */ /* 0x000f240000300800 */
[----:B------:R1:W-:Y:S02]  /*57730*/  @P6 STS [R2+0x40000], R3 ;  /* 0x0400000302006388 */ /* 0x0003e40000000800 */
[----:B-1----:R-:W4:Y:S01]  /*57740*/  LDL R2, [R1+0xf7c] ;  /* 0x000f7c0001027983 */ /* 0x002f220000100800 */
[----:B------:R1:W-:Y:S02]  /*57750*/  STL [R1+0xe44], R21 ;  /* 0x000e441501007387 */ /* 0x0003e40000100800 */
[----:B0-----:R-:W-:Y:S02]  /*57760*/  FADD R4, R4, R15 ;  /* 0x0000000f04047221 */ /* 0x001fe40000000000 */
[----:B------:R-:W4:Y:S04]  /*57770*/  LDL.LU R15, [R1+0x74] ;  /* 0x00007400010f7983 */ /* 0x000f280000300800 */
[----:B--2---:R0:W-:Y:S01]  /*57780*/  @P6 STS [R29+0x40000], R4 ;  /* 0x040000041d006388 */ /* 0x0041e20000000800 */
[----:B---3--:R-:W-:-:S04]  /*57790*/  FADD R9, R14, -R21 ;  /* 0x800000150e097221 */ /* 0x008fc80000000000 */
[----:B------:R-:W-:Y:S02]  /*577a0*/  FMUL R14, R9, 1.4426950216293334961 ;  /* 0x3fb8aa3b090e7820 */ /* 0x000fe40000400000 */
[----:B------:R-:W-:Y:S02]  /*577b0*/  FADD R9, R22, R13 ;  /* 0x0000000d16097221 */ /* 0x000fe40000000000 */
[----:B------:R-:W2:Y:S01]  /*577c0*/  LDL R22, [R1+0x1ec] ;  /* 0x0001ec0001167983 */ /* 0x000ea20000100800 */
[----:B-----5:R-:W-:Y:S01]  /*577d0*/  FADD R13, R16, -R21 ;  /* 0x80000015100d7221 */ /* 0x020fe20000000000 */
[----:B------:R-:W-:Y:S01]  /*577e0*/  FMNMX R7, R5, R7, !PT ;  /* 0x0000000705077209 */ /* 0x000fe20007800000 */
[----:B-1----:R1:W3:Y:S01]  /*577f0*/  MUFU.EX2 R21, R14 ;  /* 0x0000000e00157308 */ /* 0x0022e20000000800 */
[----:B------:R-:W5:Y:S01]  /*57800*/  LDL.LU R16, [R1+0xa0] ;  /* 0x0000a00001107983 */ /* 0x000f620000300800 */
[----:B------:R-:W-:Y:S02]  /*57810*/  FMUL R13, R13, 1.4426950216293334961 ;  /* 0x3fb8aa3b0d0d7820 */ /* 0x000fe40000400000 */
[----:B-1----:R-:W-:-:S04]  /*57820*/  FADD R14, R27, -R7 ;  /* 0x800000071b0e7221 */ /* 0x002fc80000000000 */
[----:B------:R1:W4:Y:S01]  /*57830*/  MUFU.EX2 R27, R13 ;  /* 0x0000000d001b7308 */ /* 0x0003220000000800 */
[----:B---3--:R-:W-:Y:S01]  /*57840*/  STL [R1+0x868], R21 ;  /* 0x0008681501007387 */ /* 0x008fe20000100800 */
[----:B------:R3:W-:Y:S02]  /*57850*/  STL [R1+0xe40], R7 ;  /* 0x000e400701007387 */ /* 0x0007e40000100800 */
[----:B0-----:R-:W5:Y:S02]  /*57860*/  LDL.LU R29, [R1+0x78] ;  /* 0x00007800011d7983 */ /* 0x001f640000300800 */
[----:B------:R-:W-:Y:S02]  /*57870*/  FMUL R4, R14, 1.4426950216293334961 ;  /* 0x3fb8aa3b0e047820 */ /* 0x000fe40000400000 */
[----:B-1----:R-:W-:Y:S01]  /*57880*/  FADD R13, R20, -R7 ;  /* 0x80000007140d7221 */ /* 0x002fe20000000000 */
[----:B----4-:R-:W-:Y:S01]  /*57890*/  STL [R1+0x864], R27 ;  /* 0x0008641b01007387 */ /* 0x010fe20000100800 */
[----:B---3--:R-:W3:Y:S02]  /*578a0*/  LDL.LU R7, [R1+0x24f4] ;  /* 0x0024f40001077983 */ /* 0x008ee40000300800 */
[----:B------:R-:W3:Y:S01]  /*578b0*/  LDL R14, [R1+0x200] ;  /* 0x00020000010e7983 */ /* 0x000ee20000100800 */
[----:B------:R-:W0:Y:S04]  /*578c0*/  SHFL.BFLY PT, R3, R0, 0x1, 0x1f ;  /* 0x0c201f0000037f89 */ /* 0x000e2800000e0000 */
[----:B------:R-:W1:Y:S01]  /*578d0*/  SHFL.BFLY PT, R5, R9, 0x2, 0x1f ;  /* 0x0c401f0009057f89 */ /* 0x000e6200000e0000 */
[----:B------:R4:W0:Y:S02]  /*578e0*/  MUFU.EX2 R20, R4 ;  /* 0x0000000400147308 */ /* 0x0008240000000800 */
[----:B0-----:R-:W-:-:S02]  /*578f0*/  FADD R3, R0, R3 ;  /* 0x0000000300037221 */ /* 0x001fc40000000000 */
[----:B------:R-:W-:-:S03]  /*57900*/  FMUL R0, R13, 1.4426950216293334961 ;  /* 0x3fb8aa3b0d007820 */ /* 0x000fc60000400000 */
[----:B------:R0:W-:Y:S01]  /*57910*/  @P6 STS [R2+0x40000], R3 ;  /* 0x0400000302006388 */ /* 0x0001e20000000800 */
[----:B-1----:R-:W-:Y:S01]  /*57920*/  FADD R5, R9, R5 ;  /* 0x0000000509057221 */ /* 0x002fe20000000000 */
[----:B--2---:R-:W-:Y:S02]  /*57930*/  FMNMX R6, R6, R22, !PT ;  /* 0x0000001606067209 */ /* 0x004fe40007800000 */
[----:B------:R-:W2:Y:S03]  /*57940*/  LDL.LU R22, [R1+0xa8] ;  /* 0x0000a80001167983 */ /* 0x000ea60000300800 */
[--C-:B----4-:R-:W-:Y:S02]  /*57950*/  FADD R4, R28, -R6.reuse ;  /* 0x800000061c047221 */ /* 0x110fe40000000000 */
[----:B------:R1:W4:Y:S01]  /*57960*/  MUFU.EX2 R28, R0 ;  /* 0x00000000001c7308 */ /* 0x0003220000000800 */
[----:B------:R3:W-:Y:S01]  /*57970*/  STL [R1+0xe38], R6 ;  /* 0x000e380601007387 */ /* 0x0007e20000100800 */
[----:B------:R-:W-:Y:S02]  /*57980*/  STL [R1+0x860], R20 ;  /* 0x0008601401007387 */ /* 0x000fe40000100800 */
[----:B0-----:R-:W2:Y:S02]  /*57990*/  LDL.LU R2, [R1+0x88] ;  /* 0x0000880001027983 */ /* 0x001ea40000300800 */
[----:B------:R-:W-:-:S02]  /*579a0*/  FADD R3, R15, -R6 ;  /* 0x800000060f037221 */ /* 0x000fc40000000000 */
[----:B-1----:R-:W-:-:S04]  /*579b0*/  FMUL R0, R4, 1.4426950216293334961 ;  /* 0x3fb8aa3b04007820 */ /* 0x002fc80000400000 */
[----:B------:R-:W0:Y:S01]  /*579c0*/  MUFU.EX2 R9, R0 ;  /* 0x0000000000097308 */ /* 0x000e220000000800 */
[----:B----4-:R-:W-:Y:S01]  /*579d0*/  STL [R1+0x84c], R28 ;  /* 0x00084c1c01007387 */ /* 0x010fe20000100800 */
[----:B------:R-:W4:Y:S01]  /*579e0*/  LDL R15, [R1+0x208] ;  /* 0x00020800010f7983 */ /* 0x000f220000100800 */
[----:B---3--:R-:W-:Y:S01]  /*579f0*/  FMNMX R6, R7, R14, !PT ;  /* 0x0000000e07067209 */ /* 0x008fe20007800000 */
[----:B------:R-:W-:Y:S02]  /*57a00*/  FADD R7, R21, R27 ;  /* 0x0000001b15077221 */ /* 0x000fe40000000000 */
[----:B------:R-:W3:Y:S02]  /*57a10*/  LDL.LU R27, [R1+0xc8] ;  /* 0x0000c800011b7983 */ /* 0x000ee40000300800 */
[----:B------:R1:W-:Y:S02]  /*57a20*/  STL [R1+0xe30], R6 ;  /* 0x000e300601007387 */ /* 0x0003e40000100800 */
[----:B0-----:R-:W-:Y:S02]  /*57a30*/  STL [R1+0x848], R9 ;  /* 0x0008480901007387 */ /* 0x001fe40000100800 */
[----:B------:R-:W3:Y:S02]  /*57a40*/  LDL R13, [R1+0x210] ;  /* 0x00021000010d7983 */ /* 0x000ee40000100800 */
[----:B-----5:R-:W-:-:S02]  /*57a50*/  FADD R0, R16, -R6 ;  /* 0x8000000610007221 */ /* 0x020fc40000000000 */
[----:B------:R-:W-:Y:S01]  /*57a60*/  FMUL R3, R3, 1.4426950216293334961 ;  /* 0x3fb8aa3b03037820 */ /* 0x000fe20000400000 */
[----:B------:R-:W5:Y:S01]  /*57a70*/  LDL.LU R21, [R1+0xa4] ;  /* 0x0000a40001157983 */ /* 0x000f620000300800 */
[----:B------:R-:W-:Y:S02]  /*57a80*/  FMUL R0, R0, 1.4426950216293334961 ;  /* 0x3fb8aa3b00007820 */ /* 0x000fe40000400000 */
[----:B-1----:R-:W-:Y:S02]  /*57a90*/  FADD R6, R29, -R6 ;  /* 0x800000061d067221 */ /* 0x002fe40000000000 */
[----:B------:R0:W-:Y:S08]  /*57aa0*/  MUFU.EX2 R14, R0 ;  /* 0x00000000000e7308 */ /* 0x0001f00000000800 */
[----:B------:R-:W1:Y:S01]  /*57ab0*/  MUFU.EX2 R16, R3 ;  /* 0x0000000300107308 */ /* 0x000e620000000800 */
[----:B0-----:R-:W-:Y:S01]  /*57ac0*/  FMUL R0, R6, 1.4426950216293334961 ;  /* 0x3fb8aa3b06007820 */ /* 0x001fe20000400000 */
[----:B-1----:R-:W-:Y:S01]  /*57ad0*/  STL [R1+0x844], R16 ;  /* 0x0008441001007387 */ /* 0x002fe20000100800 */
[----:B----4-:R-:W-:-:S05]  /*57ae0*/  FMNMX R15, R8, R15, !PT ;  /* 0x0000000f080f7209 */ /* 0x010fca0007800000 */
[--C-:B--2---:R-:W-:Y:S02]  /*57af0*/  FADD R6, R22, -R15.reuse ;  /* 0x8000000f16067221 */ /* 0x104fe40000000000 */
[----:B------:R0:W1:Y:S01]  /*57b00*/  MUFU.EX2 R22, R0 ;  /* 0x0000000000167308 */ /* 0x0000620000000800 */
[----:B------:R2:W-:Y:S01]  /*57b10*/  STL [R1+0xe2c], R15 ;  /* 0x000e2c0f01007387 */ /* 0x0005e20000100800 */
[----:B------:R-:W-:Y:S02]  /*57b20*/  STL [R1+0x840], R14 ;  /* 0x0008400e01007387 */ /* 0x000fe40000100800 */
[----:B------:R-:W-:Y:S01]  /*57b30*/  FMUL R8, R6, 1.4426950216293334961 ;  /* 0x3fb8aa3b06087820 */ /* 0x000fe20000400000 */
[----:B---3--:R-:W-:Y:S01]  /*57b40*/  FMNMX R10, R10, R13, !PT ;  /* 0x0000000d0a0a7209 */ /* 0x008fe20007800000 */
[----:B0-----:R-:W-:Y:S02]  /*57b50*/  FADD R0, R20, R28 ;  /* 0x0000001c14007221 */ /* 0x001fe40000000000 */
[----:B------:R-:W3:Y:S01]  /*57b60*/  LDL.LU R28, [R1+0xe4] ;  /* 0x0000e400011c7983 */ /* 0x000ee20000300800 */
[----:B------:R-:W-:-:S03]  /*57b70*/  FADD R6, R2, -R15 ;  /* 0x8000000f02067221 */ /* 0x000fc60000000000 */
[----:B-1----:R0:W-:Y:S01]  /*57b80*/  STL [R1+0x82c], R22 ;  /* 0x00082c1601007387 */ /* 0x0021e20000100800 */
[----:B------:R-:W4:Y:S02]  /*57b90*/  LDL R29, [R1+0xf78] ;  /* 0x000f7800011d7983 */ /* 0x000f240000100800 */
[----:B------:R-:W-:Y:S02]  /*57ba0*/  STL [R1+0xe28], R10 ;  /* 0x000e280a01007387 */ /* 0x000fe40000100800 */
[----:B--2---:R-:W2:Y:S01]  /*57bb0*/  LDL R15, [R1+0x214] ;  /* 0x00021400010f7983 */ /* 0x004ea20000100800 */
[----:B------:R-:W3:Y:S04]  /*57bc0*/  LDL.LU R20, [R1+0xac] ;  /* 0x0000ac0001147983 */ /* 0x000ee80000300800 */
[----:B------:R-:W1:Y:S01]  /*57bd0*/  SHFL.BFLY PT, R3, R7, 0x2, 0x1f ;  /* 0x0c401f0007037f89 */ /* 0x000e6200000e0000 */
[----:B------:R-:W-:-:S03]  /*57be0*/  FMUL R6, R6, 1.4426950216293334961 ;  /* 0x3fb8aa3b06067820 */ /* 0x000fc60000400000 */
[----:B------:R-:W5:Y:S01]  /*57bf0*/  SHFL.BFLY PT, R13, R0, 0x2, 0x1f ;  /* 0x0c401f00000d7f89 */ /* 0x000f6200000e0000 */
[----:B------:R0:W1:Y:S01]  /*57c00*/  MUFU.EX2 R2, R8 ;  /* 0x0000000800027308 */ /* 0x0000620000000800 */
[----:B------:R-:W-:-:S07]  /*57c10*/  FADD R9, R9, R16 ;  /* 0x0000001009097221 */ /* 0x000fce0000000000 */
[----:B------:R-:W1:Y:S01]  /*57c20*/  MUFU.EX2 R16, R6 ;  /* 0x0000000600107308 */ /* 0x000e620000000800 */
[----:B------:R-:W5:Y:S01]  /*57c30*/  SHFL.BFLY PT, R4, R5, 0x1, 0x1f ;  /* 0x0c201f0005047f89 */ /* 0x000f6200000e0000 */
[----:B0-----:R-:W-:-:S03]  /*57c40*/  FADD R8, R14, R22 ;  /* 0x000000160e087221 */ /* 0x001fc60000000000 */
[----:B-1----:R-:W-:Y:S01]  /*57c50*/  STL [R1+0x828], R2 ;  /* 0x0008280201007387 */ /* 0x002fe20000100800 */
[----:B------:R-:W-:Y:S02]  /*57c60*/  STL [R1+0x824], R16 ;  /* 0x0008241001007387 */ /* 0x000fe40000100800 */
[----:B------:R-:W4:Y:S02]  /*57c70*/  LDL.LU R22, [R1+0xd8] ;  /* 0x0000d80001167983 */ /* 0x000f240000300800 */
[----:B------:R-:W-:Y:S02]  /*57c80*/  FADD R7, R7, R3 ;  /* 0x0000000307077221 */ /* 0x000fe40000000000 */
[----:B------:R-:W-:Y:S02]  /*57c90*/  FADD R3, R27, -R10 ;  /* 0x8000000a1b037221 */ /* 0x000fe40000000000 */
[----:B-----5:R-:W-:Y:S02]  /*57ca0*/  FADD R0, R0, R13 ;  /* 0x0000000d00007221 */ /* 0x020fe40000000000 */
[----:B------:R-:W-:-:S02]  /*57cb0*/  FMUL R14, R3, 1.4426950216293334961 ;  /* 0x3fb8aa3b030e7820 */ /* 0x000fc40000400000 */
[----:B------:R-:W-:Y:S02]  /*57cc0*/  FADD R10, R21, -R10 ;  /* 0x8000000a150a7221 */ /* 0x000fe40000000000 */
[----:B------:R-:W0:Y:S02]  /*57cd0*/  MUFU.EX2 R21, R14 ;  /* 0x0000000e00157308 */ /* 0x000e240000000800 */
[----:B------:R-:W-:Y:S02]  /*57ce0*/  FMUL R10, R10, 1.4426950216293334961 ;  /* 0x3fb8aa3b0a0a7820 */ /* 0x000fe40000400000 */
[----:B------:R-:W-:Y:S01]  /*57cf0*/  FADD R5, R5, R4 ;  /* 0x0000000405057221 */ /* 0x000fe20000000000 */
[----:B--2---:R-:W-:Y:S02]  /*57d00*/  FMNMX R27, R11, R15, !PT ;  /* 0x0000000f0b1b7209 */ /* 0x004fe40007800000 */
[----:B------:R-:W2:Y:S01]  /*57d10*/  LDL R15, [R1+0x218] ;  /* 0x00021800010f7983 */ /* 0x000ea20000100800 */
[----:B------:R-:W5:Y:S02]  /*57d20*/  LDL.LU R13, [R1+0xf8] ;  /* 0x0000f800010d7983 */ /* 0x000f640000300800 */
[----:B---3--:R-:W-:-:S02]  /*57d30*/  FADD R11, R28, -R27 ;  /* 0x8000001b1c0b7221 */ /* 0x008fc40000000000 */
[----:B------:R-:W1:Y:S01]  /*57d40*/  MUFU.EX2 R28, R10 ;  /* 0x0000000a001c7308 */ /* 0x000e620000000800 */
[----:B------:R-:W-:Y:S01]  /*57d50*/  STL [R1+0xc08], R27 ;  /* 0x000c081b01007387 */ /* 0x000fe20000100800 */
[----:B0-----:R-:W-:Y:S03]  /*57d60*/  STL [R1+0x820], R21 ;  /* 0x0008201501007387 */ /* 0x001fe60000100800 */
[----:B----4-:R0:W-:Y:S04]  /*57d70*/  @P6 STS [R29+0x40000], R5 ;  /* 0x040000051d006388 */ /* 0x0101e80000000800 */
[----:B0-----:R-:W3:Y:S01]  /*57d80*/  LDL R29, [R1+0xf74] ;  /* 0x000f7400011d7983 */ /* 0x001ee20000100800 */
[----:B-1----:R-:W-:Y:S02]  /*57d90*/  STL [R1], R28 ;  /* 0x0000001c01007387 */ /* 0x002fe40000100800 */
[----:B------:R-:W-:-:S02]  /*57da0*/  FADD R10, R20, -R27 ;  /* 0x8000001b140a7221 */ /* 0x000fc40000000000 */
[----:B------:R-:W5:Y:S04]  /*57db0*/  LDL R27, [R1+0xf70] ;  /* 0x000f7000011b7983 */ /* 0x000f680000100800 */
[----:B------:R-:W0:Y:S04]  /*57dc0*/  SHFL.BFLY PT, R6, R7, 0x1, 0x1f ;  /* 0x0c201f0007067f89 */ /* 0x000e2800000e0000 */
[----:B------:R-:W1:Y:S01]  /*57dd0*/  SHFL.BFLY PT, R3, R8, 0x2, 0x1f ;  /* 0x0c401f0008037f89 */ /* 0x000e6200000e0000 */
[----:B------:R-:W1:Y:S03]  /*57de0*/  SHFL.BFLY PT, R5, R0, 0x1, 0x1f ;  /* 0x0c201f0000057f89 */ /* 0x000e6600000e0000 */
[----:B------:R-:W1:Y:S01]  /*57df0*/  SHFL.BFLY PT, R4, R9, 0x2, 0x1f ;  /* 0x0c401f0009047f89 */ /* 0x000e6200000e0000 */
[----:B------:R-:W-:-:S04]  /*57e00*/  FMUL R11, R11, 1.4426950216293334961 ;  /* 0x3fb8aa3b0b0b7820 */ /* 0x000fc80000400000 */
[----:B------:R0:W0:Y:S02]  /*57e10*/  MUFU.EX2 R14, R11 ;  /* 0x0000000b000e7308 */ /* 0x0000240000000800 */
[----:B0-----:R-:W-:Y:S02]  /*57e20*/  FADD R6, R7, R6 ;  /* 0x0000000607067221 */ /* 0x001fe40000000000 */
[----:B------:R-:W-:-:S04]  /*57e30*/  FMUL R7, R10, 1.4426950216293334961 ;  /* 0x3fb8aa3b0a077820 */ /* 0x000fc80000400000 */
[----:B------:R0:W2:Y:S01]  /*57e40*/  MUFU.EX2 R20, R7 ;  /* 0x0000000700147308 */ /* 0x0000a20000000800 */
[----:B-1----:R-:W-:Y:S02]  /*57e50*/  FADD R3, R8, R3 ;  /* 0x0000000308037221 */ /* 0x002fe40000000000 */
[----:B------:R-:W-:Y:S02]  /*57e60*/  FADD R8, R2, R16 ;  /* 0x0000001002087221 */ /* 0x000fe40000000000 */
[----:B------:R-:W-:Y:S02]  /*57e70*/  FADD R0, R0, R5 ;  /* 0x0000000500007221 */ /* 0x000fe40000000000 */
[----:B------:R-:W-:Y:S01]  /*57e80*/  FADD R11, R21, R28 ;  /* 0x0000001c150b7221 */ /* 0x000fe20000000000 */
[----:B------:R-:W-:Y:S01]  /*57e90*/  SHFL.BFLY PT, R10, R8, 0x2, 0x1f ;  /* 0x0c401f00080a7f89 */ /* 0x000fe200000e0000 */
[----:B------:R-:W-:-:S03]  /*57ea0*/  FADD R4, R9, R4 ;  /* 0x0000000409047221 */ /* 0x000fc60000000000 */
[----:B0-----:R-:W0:Y:S01]  /*57eb0*/  SHFL.BFLY PT, R7, R3, 0x1, 0x1f ;  /* 0x0c201f0003077f89 */ /* 0x001e2200000e0000 */
[----:B------:R-:W1:Y:S03]  /*57ec0*/  SHFL.BFLY PT, R9, R11, 0x2, 0x1f ;  /* 0x0c401f000b097f89 */ /* 0x000e6600000e0000 */
[----:B------:R-:W-:Y:S01]  /*57ed0*/  STL [R1+0x818], R14 ;  /* 0x0008180e01007387 */ /* 0x000fe20000100800 */
[----:B------:R-:W5:Y:S02]  /*57ee0*/  LDL.LU R16, [R1+0x24f0] ;  /* 0x0024f00001107983 */ /* 0x000f640000300800 */
[----:B------:R-:W5:Y:S02]  /*57ef0*/  LDL.LU R2, [R1+0x24ec] ;  /* 0x0024ec0001027983 */ /* 0x000f640000300800 */
[----:B0-----:R-:W-:Y:S02]  /*57f00*/  FADD R3, R3, R7 ;  /* 0x0000000703037221 */ /* 0x001fe40000000000 */
[----:B-1----:R-:W-:Y:S01]  /*57f10*/  FADD R9, R11, R9 ;  /* 0x000000090b097221 */ /* 0x002fe20000000000 */
[----:B--2---:R-:W-:-:S05]  /*57f20*/  FMNMX R15, R12, R15, !PT ;  /* 0x0000000f0c0f7209 */ /* 0x004fca0007800000 */
[--C-:B-----5:R-:W-:Y:S02]  /*57f30*/  FADD R13, R13, -R15.reuse ;  /* 0x8000000f0d0d7221 */ /* 0x120fe40000000000 */
[----:B------:R-:W-:Y:S02]  /*57f40*/  FADD R5, R22, -R15 ;  /* 0x8000000f16057221 */ /* 0x000fe40000000000 */
[----:B------:R-:W-:Y:S02]  /*57f50*/  FMUL R13, R13, 1.4426950216293334961 ;  /* 0x3fb8aa3b0d0d7820 */ /* 0x000fe40000400000 */
[----:B------:R-:W-:Y:S02]  /*57f60*/  FMUL R5, R5, 1.4426950216293334961 ;  /* 0x3fb8aa3b05057820 */ /* 0x000fe40000400000 */
[----:B------:R0:W-:Y:S08]  /*57f70*/  MUFU.EX2 R28, R13 ;  /* 0x0000000d001c7308 */ /* 0x0001f00000000800 */
[----:B------:R1:W2:Y:S01]  /*57f80*/  MUFU.EX2 R22, R5 ;  /* 0x0000000500167308 */ /* 0x0002a20000000800 */
[----:B0-----:R-:W-:-:S05]  /*57f90*/  FADD R13, R14, R20 ;  /* 0x000000140e0d7221 */ /* 0x001fca0000000000 */
[----:B------:R-:W0:Y:S04]  /*57fa0*/  SHFL.BFLY PT, R14, R13, 0x2, 0x1f ;  /* 0x0c401f000d0e7f89 */ /* 0x000e2800000e0000 */
[----:B---3--:R2:W-:Y:S04]  /*57fb0*/  @P6 STS [R29+0x40000], R6 ;  /* 0x040000061d006388 */ /* 0x0085e80000000800 */
[----:B------:R3:W-:Y:S01]  /*57fc0*/  STL [R1+0xc00], R15 ;  /* 0x000c000f01007387 */ /* 0x0007e20000100800 */
[----:B------:R5:W-:Y:S02]  /*57fd0*/  STL [R1+0x7fc], R20 ;  /* 0x0007fc1401007387 */ /* 0x000be40000100800 */
[----:B------:R-:W4:Y:S02]  /*57fe0*/  LDL R21, [R1+0xf6c] ;  /* 0x000f6c0001157983 */ /* 0x000f240000100800 */
[----:B-1----:R-:W-:-:S02]  /*57ff0*/  FADD R5, R8, R10 ;  /* 0x0000000a08057221 */ /* 0x002fc40000000000 */
[----:B--2---:R-:W-:Y:S01]  /*58000*/  IMAD.MOV.U32 R6, RZ, RZ, R22 ;  /* 0x000000ffff067224 */ /* 0x004fe200078e0016 */
[----:B---3--:R-:W2:Y:S01]  /*58010*/  LDL.LU R15, [R1+0x18] ;  /* 0x00001800010f7983 */ /* 0x008ea20000300800 */
[----:B-----5:R-:W3:Y:S02]  /*58020*/  LDL R20, [R1+0xf64] ;  /* 0x000f640001147983 */ /* 0x020ee40000100800 */
[----:B------:R-:W-:Y:S02]  /*58030*/  STL [R1+0x7f0], R28 ;  /* 0x0007f01c01007387 */ /* 0x000fe40000100800 */
[----:B------:R1:W-:Y:S01]  /*58040*/  STL [R1+0x7ec], R22 ;  /* 0x0007ec1601007387 */ /* 0x0003e20000100800 */
[----:B------:R-:W-:Y:S01]  /*58050*/  MOV R10, R6 ;  /* 0x00000006000a7202 */ /* 0x000fe20000000f00 */
[----:B------:R-:W5:Y:S04]  /*58060*/  LDL.LU R29, [R1+0xfc] ;  /* 0x0000fc00011d7983 */ /* 0x000f680000300800 */
[----:B------:R0:W-:Y:S01]  /*58070*/  @P6 STS [R27+0x40000], R0 ;  /* 0x040000001b006388 */ /* 0x0001e20000000800 */
[----:B------:R-:W-:-:S03]  /*58080*/  FADD R7, R28, R10 ;  /* 0x0000000a1c077221 */ /* 0x000fc60000000000 */
[----:B-1----:R-:W2:Y:S01]  /*58090*/  LDL.LU R22, [R1+0x24] ;  /* 0x0000240001167983 */ /* 0x002ea20000300800 */
[----:B0-----:R-:W2:Y:S02]  /*580a0*/  LDL.LU R27, [R1+0x114] ;  /* 0x00011400011b7983 */ /* 0x001ea40000300800 */
[----:B------:R-:W2:Y:S02]  /*580b0*/  LDL R11, [R1+0x21c] ;  /* 0x00021c00010b7983 */ /* 0x000ea40000100800 */
[----:B------:R-:W2:Y:S02]  /*580c0*/  LDL.LU R28, [R1+0x20] ;  /* 0x00002000011c7983 */ /* 0x000ea40000300800 */
[----:B------:R-:W-:Y:S02]  /*580d0*/  FADD R8, R13, R14 ;  /* 0x0000000e0d087221 */ /* 0x000fe40000000000 */
[----:B------:R-:W2:Y:S04]  /*580e0*/  LDL R14, [R1+0xf68] ;  /* 0x000f6800010e7983 */ /* 0x000ea80000100800 */
[----:B------:R-:W0:Y:S04]  /*580f0*/  SHFL.BFLY PT, R12, R4, 0x1, 0x1f ;  /* 0x0c201f00040c7f89 */ /* 0x000e2800000e0000 */
[----:B------:R-:W1:Y:S04]  /*58100*/  SHFL.BFLY PT, R6, R5, 0x1, 0x1f ;  /* 0x0c201f0005067f89 */ /* 0x000e6800000e0000 */
[----:B------:R-:W3:Y:S01]  /*58110*/  LDL R13, [R1+0xf60] ;  /* 0x000f6000010d7983 */ /* 0x000ee20000100800 */
[----:B0-----:R-:W-:-:S03]  /*58120*/  FADD R0, R4, R12 ;  /* 0x0000000c04007221 */ /* 0x001fc60000000000 */
[----:B------:R-:W5:Y:S04]  /*58130*/  LDL R12, [R1+0x300] ;  /* 0x00030000010c7983 */ /* 0x000f680000100800 */
[----:B----4-:R0:W-:Y:S04]  /*58140*/  @P6 STS [R21+0x40000], R0 ;  /* 0x0400000015006388 */ /* 0x0101e80000000800 */
[----:B0-----:R-:W4:Y:S04]  /*58150*/  LDL.LU R21, [R1+0x100] ;  /* 0x0001000001157983 */ /* 0x001f280000300800 */
[----:B--2---:R0:W-:Y:S04]  /*58160*/  @P6 STS [R14+0x40000], R3 ;  /* 0x040000030e006388 */ /* 0x0041e80000000800 */
[----:B0-----:R-:W2:Y:S01]  /*58170*/  LDL R14, [R1+0xf5c] ;  /* 0x000f5c00010e7983 */ /* 0x001ea20000100800 */
[----:B-1----:R-:W-:-:S02]  /*58180*/  FADD R3, R5, R6 ;  /* 0x0000000605037221 */ /* 0x002fc40000000000 */
[----:B------:R-:W2:Y:S01]  /*58190*/  LDL.LU R6, [R1+0x110] ;  /* 0x0001100001067983 */ /* 0x000ea20000300800 */
[----:B------:R-:W-:Y:S02]  /*581a0*/  FMNMX R11, R15, R11, !PT ;  /* 0x0000000b0f0b7209 */ /* 0x000fe40007800000 */
[----:B------:R-:W4:Y:S04]  /*581b0*/  LDL.LU R15, [R1+0x118] ;  /* 0x00011800010f7983 */ /* 0x000f280000300800 */
[----:B---3--:R0:W-:Y:S01]  /*581c0*/  @P6 STS [R20+0x40000], R3 ;  /* 0x0400000314006388 */ /* 0x0081e20000000800 */
[----:B------:R-:W-:Y:S03]  /*581d0*/  STL [R1+0xbf4], R11 ;  /* 0x000bf40b01007387 */ /* 0x000fe60000100800 */
[----:B0-----:R-:W3:Y:S04]  /*581e0*/  LDL.LU R20, [R1+0x108] ;  /* 0x0001080001147983 */ /* 0x001ee80000300800 */
[----:B------:R-:W0:Y:S04]  /*581f0*/  SHFL.BFLY PT, R4, R9, 0x1, 0x1f ;  /* 0x0c201f0009047f89 */ /* 0x000e2800000e0000 */
[----:B------:R-:W1:Y:S01]  /*58200*/  SHFL.BFLY PT, R10, R7, 0x2, 0x1f ;  /* 0x0c401f00070a7f89 */ /* 0x000e6200000e0000 */
[----:B--2---:R-:W-:-:S03]  /*58210*/  FADD R3, R6, -R11 ;  /* 0x8000000b06037221 */ /* 0x004fc60000000000 */
[----:B------:R-:W2:Y:S01]  /*58220*/  LDL R6, [R1+0x304] ;  /* 0x0003040001067983 */ /* 0x000ea20000100800 */
[----:B0-----:R-:W-:Y:S02]  /*58230*/  FADD R4, R9, R4 ;  /* 0x0000000409047221 */ /* 0x001fe40000000000 */
[----:B------:R-:W-:-:S03]  /*58240*/  FMUL R3, R3, 1.4426950216293334961 ;  /* 0x3fb8aa3b03037820 */ /* 0x000fc60000400000 */
[----:B------:R0:W-:Y:S01]  /*58250*/  @P6 STS [R13+0x40000], R4 ;  /* 0x040000040d006388 */ /* 0x0001e20000000800 */
[----:B-----5:R-:W-:Y:S02]  /*58260*/  FMNMX R5, R22, R12, !PT ;  /* 0x0000000c16057209 */ /* 0x020fe40007800000 */
[----:B------:R-:W5:Y:S02]  /*58270*/  LDL.LU R22, [R1+0xb0] ;  /* 0x0000b00001167983 */ /* 0x000f640000300800 */
[----:B0-----:R-:W-:Y:S02]  /*58280*/  FADD R4, R29, -R11 ;  /* 0x8000000b1d047221 */ /* 0x001fe40000000000 */
[----:B------:R0:W1:Y:S02]  /*58290*/  MUFU.EX2 R11, R3 ;  /* 0x00000003000b7308 */ /* 0x0000640000000800 */
[----:B0-----:R-:W-:-:S06]  /*582a0*/  FMUL R3, R4, 1.4426950216293334961 ;  /* 0x3fb8aa3b04037820 */ /* 0x001fcc0000400000 */
[----:B------:R-:W0:Y:S01]  /*582b0*/  MUFU.EX2 R12, R3 ;  /* 0x00000003000c7308 */ /* 0x000e220000000800 */
[----:B------:R-:W-:Y:S01]  /*582c0*/  FADD R4, R27, -R5 ;  /* 0x800000051b047221 */ /* 0x000fe20000000000 */
[----:B-1----:R-:W-:Y:S01]  /*582d0*/  STL [R1+0x7c8], R11 ;  /* 0x0007c80b01007387 */ /* 0x002fe20000100800 */
[----:B------:R-:W-:Y:S02]  /*582e0*/  STL [R1+0xbf0], R5 ;  /* 0x000bf00501007387 */ /* 0x000fe40000100800 */
[----:B------:R-:W5:Y:S02]  /*582f0*/  LDL R29, [R1+0xf58] ;  /* 0x000f5800011d7983 */ /* 0x000f640000100800 */
[----:B------:R-:W-:Y:S01]  /*58300*/  FADD R7, R7, R10 ;  /* 0x0000000a07077221 */ /* 0x000fe20000000000 */
[----:B------:R-:W5:Y:S04]  /*58310*/  LDL.LU R27, [R1+0x40] ;  /* 0x00004000011b7983 */ /* 0x000f680000300800 */
[----:B0-----:R-:W-:Y:S04]  /*58320*/  STL [R1+0x7c0], R12 ;  /* 0x0007c00c01007387 */ /* 0x001fe80000100800 */
[----:B------:R-:W0:Y:S01]  /*58330*/  SHFL.BFLY PT, R0, R8, 0x1, 0x1f ;  /* 0x0c201f0008007f89 */ /* 0x000e2200000e0000 */
[----:B------:R-:W-:Y:S01]  /*58340*/  FMUL R4, R4, 1.4426950216293334961 ;  /* 0x3fb8aa3b04047820 */ /* 0x000fe20000400000 */
[----:B--2---:R-:W-:-:S02]  /*58350*/  FMNMX R10, R28, R6, !PT ;  /* 0x000000061c0a7209 */ /* 0x004fc40007800000 */
[----:B------:R-:W2:Y:S01]  /*58360*/  LDL R6, [R1+0x308] ;  /* 0x0003080001067983 */ /* 0x000ea20000100800 */
[----:B0-----:R-:W-:Y:S02]  /*58370*/  FADD R0, R8, R0 ;  /* 0x0000000008007221 */ /* 0x001fe40000000000 */
[----:B----4-:R-:W-:Y:S01]  /*58380*/  FADD R5, R21, -R5 ;  /* 0x8000000515057221 */ /* 0x010fe20000000000 */
[----:B------:R0:W1:Y:S01]  /*58390*/  MUFU.EX2 R8, R4 ;  /* 0x0000000400087308 */ /* 0x0000620000000800 */
[----:B------:R-:W4:Y:S01]  /*583a0*/  LDL.LU R28, [R1+0x14] ;  /* 0x00001400011c7983 */ /* 0x000f220000300800 */
[----:B------:R-:W-:Y:S03]  /*583b0*/  STL [R1+0xb68], R10 ;  /* 0x000b680a01007387 */ /* 0x000fe60000100800 */
[----:B------:R3:W-:Y:S01]  /*583c0*/  @P6 STS [R14+0x40000], R0 ;  /* 0x040000000e006388 */ /* 0x0007e20000000800 */
[----:B------:R-:W4:Y:S02]  /*583d0*/  LDL.LU R21, [R1+0xb8] ;  /* 0x0000b80001157983 */ /* 0x000f240000300800 */
[----:B0-----:R-:W-:-:S02]  /*583e0*/  FADD R4, R11, R12 ;  /* 0x0000000c0b047221 */ /* 0x001fc40000000000 */
[----:B---3--:R-:W-:Y:S02]  /*583f0*/  FMUL R0, R5, 1.4426950216293334961 ;  /* 0x3fb8aa3b05007820 */ /* 0x008fe40000400000 */
[--C-:B------:R-:W-:Y:S01]  /*58400*/  FADD R5, R15, -R10.reuse ;  /* 0x8000000a0f057221 */ /* 0x100fe20000000000 */
[----:B-1----:R-:W-:Y:S01]  /*58410*/  STL [R1+0x7b8], R8 ;  /* 0x0007b80801007387 */ /* 0x002fe20000100800 */
[----:B------:R-:W3:Y:S02]  /*58420*/  LDL.LU R15, [R1+0x4c] ;  /* 0x00004c00010f7983 */ /* 0x000ee40000300800 */
[----:B------:R-:W4:Y:S01]  /*58430*/  LDL R11, [R1+0x30c] ;  /* 0x00030c00010b7983 */ /* 0x000f220000100800 */
[----:B------:R-:W0:Y:S01]  /*58440*/  SHFL.BFLY PT, R3, R7, 0x1, 0x1f ;  /* 0x0c201f0007037f89 */ /* 0x000e2200000e0000 */
[----:B------:R-:W-:Y:S01]  /*58450*/  FMUL R5, R5, 1.4426950216293334961 ;  /* 0x3fb8aa3b05057820 */ /* 0x000fe20000400000 */
[----:B------:R1:W5:Y:S02]  /*58460*/  MUFU.EX2 R9, R0 ;  /* 0x0000000000097308 */ /* 0x0003640000000800 */
[----:B-1----:R-:W-:-:S06]  /*58470*/  FADD R0, R20, -R10 ;  /* 0x8000000a14007221 */ /* 0x002fcc0000000000 */
[----:B------:R-:W1:Y:S01]  /*58480*/  MUFU.EX2 R20, R5 ;  /* 0x0000000500147308 */ /* 0x000e620000000800 */
[----:B-----5:R-:W-:Y:S01]  /*58490*/  STL [R1+0x7b0], R9 ;  /* 0x0007b00901007387 */ /* 0x020fe20000100800 */
[----:B0-----:R-:W-:Y:S02]  /*584a0*/  FADD R3, R7, R3 ;  /* 0x0000000307037221 */ /* 0x001fe40000000000 */
[----:B------:R-:W-:Y:S01]  /*584b0*/  FMUL R0, R0, 1.4426950216293334961 ;  /* 0x3fb8aa3b00007820 */ /* 0x000fe20000400000 */
[----:B--2---:R-:W-:Y:S02]  /*584c0*/  FMNMX R10, R2, R6, !PT ;  /* 0x00000006020a7209 */ /* 0x004fe40007800000 */
[----:B------:R-:W2:Y:S01]  /*584d0*/  LDL.LU R2, [R1+0xc4] ;  /* 0x0000c40001027983 */ /* 0x000ea20000300800 */
[----:B-1----:R-:W-:Y:S02]  /*584e0*/  STL [R1+0x79c], R20 ;  /* 0x00079c1401007387 */ /* 0x002fe40000100800 */
[----:B------:R-:W-:Y:S02]  /*584f0*/  STL [R1+0xb64], R10 ;  /* 0x000b640a01007387 */ /* 0x000fe40000100800 */
[----:B------:R-:W5:Y:S02]  /*58500*/  LDL R7, [R1+0x5f0] ;  /* 0x0005f00001077983 */ /* 0x000f640000100800 */
[----:B------:R-:W-:-:S02]  /*58510*/  FADD R6, R22, -R10 ;  /* 0x8000000a16067221 */ /* 0x000fc40000000000 */
[----:B------:R0:W1:Y:S01]  /*58520*/  MUFU.EX2 R22, R0 ;  /* 0x0000000000167308 */ /* 0x0000620000000800 */
[----:B------:R3:W-:Y:S01]  /*58530*/  @P6 STS [R29+0x40000], R3 ;  /* 0x040000031d006388 */ /* 0x0007e20000000800 */
[----:B0-----:R-:W-:Y:S02]  /*58540*/  FMUL R0, R6, 1.4426950216293334961 ;  /* 0x3fb8aa3b06007820 */ /* 0x001fe40000400000 */
[----:B---3--:R-:W-:Y:S01]  /*58550*/  FADD R3, R27, -R10 ;  /* 0x8000000a1b037221 */ /* 0x008fe20000000000 */
[----:B------:R-:W0:Y:S03]  /*58560*/  SHFL.BFLY PT, R5, R4, 0x2, 0x1f ;  /* 0x0c401f0004057f89 */ /* 0x000e2600000e0000 */
[----:B------:R-:W3:Y:S01]  /*58570*/  MUFU.EX2 R10, R0 ;  /* 0x00000000000a7308 */ /* 0x000ee20000000800 */
[----:B----4-:R-:W-:Y:S01]  /*58580*/  FMNMX R6, R28, R11, !PT ;  /* 0x0000000b1c067209 */ /* 0x010fe20007800000 */
[----:B------:R-:W4:Y:S01]  /*58590*/  LDL.LU R29, [R1+0x50] ;  /* 0x00005000011d7983 */ /* 0x000f220000300800 */
[----:B------:R-:W4:Y:S02]  /*585a0*/  LDL.LU R27, [R1+0xcc] ;  /* 0x0000cc00011b7983 */ /* 0x000f240000300800 */
[----:B-1----:R-:W-:Y:S01]  /*585b0*/  STL [R1+0x790], R22 ;  /* 0x0007901601007387 */ /* 0x002fe20000100800 */
[----:B------:R2:W-:Y:S01]  /*585c0*/  STL [R1+0xb60], R6 ;  /* 0x000b600601007387 */ /* 0x0005e20000100800 */
[----:B------:R-:W4:Y:S03]  /*585d0*/  LDL.LU R28, [R1+0x58] ;  /* 0x00005800011c7983 */ /* 0x000f260000300800 */
[----:B---3--:R-:W-:Y:S01]  /*585e0*/  STL [R1+0x788], R10 ;  /* 0x0007880a01007387 */ /* 0x008fe20000100800 */
[----:B------:R-:W3:Y:S02]  /*585f0*/  LDL R12, [R1+0x5f4] ;  /* 0x0005f400010c7983 */ /* 0x000ee40000100800 */
[----:B------:R-:W-:-:S02]  /*58600*/  FMUL R0, R3, 1.4426950216293334961 ;  /* 0x3fb8aa3b03007820 */ /* 0x000fc40000400000 */
[----:B------:R-:W-:Y:S02]  /*58610*/  FADD R3, R21, -R6 ;  /* 0x8000000615037221 */ /* 0x000fe40000000000 */
[----:B------:R0:W1:Y:S02]  /*58620*/  MUFU.EX2 R21, R0 ;  /* 0x0000000000157308 */ /* 0x0000640000000800 */
[----:B0-----:R-:W-:Y:S02]  /*58630*/  FADD R0, R4, R5 ;  /* 0x0000000504007221 */ /* 0x001fe40000000000 */
[----:B------:R-:W-:-:S04]  /*58640*/  FMUL R4, R3, 1.4426950216293334961 ;  /* 0x3fb8aa3b03047820 */ /* 0x000fc80000400000 */
[----:B------:R-:W0:Y:S01]  /*58650*/  MUFU.EX2 R13, R4 ;  /* 0x00000004000d7308 */ /* 0x000e220000000800 */
[----:B-1----:R-:W-:Y:S01]  /*58660*/  STL [R1+0x780], R21 ;  /* 0x0007801501007387 */ /* 0x002fe20000100800 */
[----:B------:R-:W3:Y:S02]  /*58670*/  LDL.LU R11, [R1+0xd4] ;  /* 0x0000d400010b7983 */ /* 0x000ee40000300800 */
[----:B------:R-:W-:Y:S02]  /*58680*/  FADD R3, R8, R9 ;  /* 0x0000000908037221 */ /* 0x000fe40000000000 */
[----:B------:R-:W-:-:S04]  /*58690*/  FADD R5, R15, -R6 ;  /* 0x800000060f057221 */ /* 0x000fc80000000000 */
[----:B------:R-:W-:Y:S01]  /*586a0*/  FMUL R5, R5, 1.4426950216293334961 ;  /* 0x3fb8aa3b05057820 */ /* 0x000fe20000400000 */
[----:B-----5:R-:W-:-:S05]  /*586b0*/  FMNMX R7, R16, R7, !PT ;  /* 0x0000000710077209 */ /* 0x020fca0007800000 */
[----:B------:R-:W-:Y:S01]  /*586c0*/  STL [R1+0xb5c], R7 ;  /* 0x000b5c0701007387 */ /* 0x000fe20000100800 */
[----:B------:R-:W5:Y:S02]  /*586d0*/  LDL R14, [R1+0xf54] ;  /* 0x000f5400010e7983 */ /* 0x000f640000100800 */
[----:B0-----:R-:W-:Y:S02]  /*586e0*/  STL [R1+0x768], R13 ;  /* 0x0007680d01007387 */ /* 0x001fe40000100800 */
[----:B------:R-:W5:Y:S02]  /*586f0*/  LDL R8, [R1+0x5f8] ;  /* 0x0005f80001087983 */ /* 0x000f640000100800 */
[----:B--2---:R-:W-:Y:S02]  /*58700*/  FADD R6, R2, -R7 ;  /* 0x8000000702067221 */ /* 0x004fe40000000000 */
[----:B------:R-:W2:Y:S01]  /*58710*/  LDL.LU R2, [R1+0x60] ;  /* 0x0000600001027983 */ /* 0x000ea20000300800 */
[----:B------:R-:W0:Y:S03]  /*58720*/  MUFU.EX2 R5, R5 ;  /* 0x0000000500057308 */ /* 0x000e260000000800 */
[----:B------:R-:W1:Y:S04]  /*58730*/  SHFL.BFLY PT, R4, R3, 0x2, 0x1f ;  /* 0x0c401f0003047f89 */ /* 0x000e6800000e0000 */
[----:B0-----:R0:W-:Y:S02]  /*58740*/  STL [R1+0x760], R5 ;  /* 0x0007600501007387 */ /* 0x0011e40000100800 */
[----:B0-----:R-:W-:-:S04]  /*58750*/  FMUL R5, R6, 1.4426950216293334961 ;  /* 0x3fb8aa3b06057820 */ /* 0x001fc80000400000 */
[----:B------:R0:W1:Y:S01]  /*58760*/  MUFU.EX2 R9, R5 ;  /* 0x0000000500097308 */ /* 0x0000620000000800 */
[----:B----4-:R-:W-:Y:S01]  /*58770*/  FADD R7, R29, -R7 ;  /* 0x800000071d077221 */ /* 0x010fe20000000000 */
[----:B---3--:R-:W-:-:S03]  /*58780*/  FMNMX R15, R17, R12, !PT ;  /* 0x0000000c110f7209 */ /* 0x008fc60007800000 */
[----:B------:R-:W-:Y:S02]  /*58790*/  FMUL R7, R7, 1.4426950216293334961 ;  /* 0x3fb8aa3b07077820 */ /* 0x000fe40000400000 */
[----:B------:R-:W-:Y:S01]  /*587a0*/  STL [R1+0xb58], R15 ;  /* 0x000b580f01007387 */ /* 0x000fe20000100800 */
[----:B0-----:R-:W-:Y:S01]  /*587b0*/  FADD R5, R27, -R15 ;  /* 0x8000000f1b057221 */ /* 0x001fe20000000000 */
[----:B------:R0:W3:Y:S02]  /*587c0*/  MUFU.EX2 R12, R7 ;  /* 0x00000007000c7308 */ /* 0x0000e40000000800 */
[----:B------:R-:W4:Y:S04]  /*587d0*/  LDL.LU R27, [R1+0xe0] ;  /* 0x0000e000011b7983 */ /* 0x000f280000300800 */
[----:B-1----:R-:W-:Y:S01]  /*587e0*/  STL [R1+0x74c], R9 ;  /* 0x00074c0901007387 */ /* 0x002fe20000100800 */
[----:B0-----:R-:W4:Y:S03]  /*587f0*/  LDL R7, [R1+0x610] ;  /* 0x0006100001077983 */ /* 0x001f260000100800 */
[----:B------:R-:W0:Y:S01]  /*58800*/  SHFL.BFLY PT, R6, R0, 0x1, 0x1f ;  /* 0x0c201f0000067f89 */ /* 0x000e2200000e0000 */
[----:B------:R-:W-:-:S02]  /*58810*/  FADD R3, R3, R4 ;  /* 0x0000000403037221 */ /* 0x000fc40000000000 */
[----:B------:R-:W-:Y:S02]  /*58820*/  FADD R4, R28, -R15 ;  /* 0x8000000f1c047221 */ /* 0x000fe40000000000 */
[----:B------:R-:W-:Y:S01]  /*58830*/  FMUL R5, R5, 1.4426950216293334961 ;  /* 0x3fb8aa3b05057820 */ /* 0x000fe20000400000 */
[----:B------:R-:W4:Y:S01]  /*58840*/  LDL.LU R29, [R1+0x64] ;  /* 0x00006400011d7983 */ /* 0x000f220000300800 */
[----:B------:R-:W-:Y:S02]  /*58850*/  FMUL R4, R4, 1.4426950216293334961 ;  /* 0x3fb8aa3b04047820 */ /* 0x000fe40000400000 */
[----:B------:R-:W1:Y:S08]  /*58860*/  MUFU.EX2 R28, R5 ;  /* 0x00000005001c7308 */ /* 0x000e700000000800 */
[----:B------:R-:W0:Y:S01]  /*58870*/  MUFU.EX2 R4, R4 ;  /* 0x0000000400047308 */ /* 0x000e220000000800 */
[----:B---3--:R-:W-:Y:S01]  /*58880*/  STL [R1+0x744], R12 ;  /* 0x0007440c01007387 */ /* 0x008fe20000100800 */
[----:B0-----:R-:W-:Y:S01]  /*58890*/  FADD R0, R0, R6 ;  /* 0x0000000600007221 */ /* 0x001fe20000000000 */
[----:B-----5:R-:W-:-:S02]  /*588a0*/  FMNMX R15, R18, R8, !PT ;  /* 0x00000008120f7209 */ /* 0x020fc40007800000 */
[----:B------:R-:W3:Y:S01]  /*588b0*/  LDL.LU R8, [R1+0xe8] ;  /* 0x0000e80001087983 */ /* 0x000ee20000300800 */
[----:B-1----:R-:W-:Y:S02]  /*588c0*/  STL [R1+0x728], R28 ;  /* 0x0007281c01007387 */ /* 0x002fe40000100800 */
[----:B------:R-:W-:Y:S02]  /*588d0*/  STL [R1+0xb54], R15 ;  /* 0x000b540f01007387 */ /* 0x000fe40000100800 */
[----:B------:R-:W-:Y:S01]  /*588e0*/  FADD R6, R11, -R15 ;  /* 0x8000000f0b067221 */ /* 0x000fe20000000000 */
[----:B------:R0:W-:Y:S04]  /*588f0*/  @P6 STS [R14+0x40000], R0 ;  /* 0x040000000e006388 */ /* 0x0001e80000000800 */
[----:B------:R-:W5:Y:S04]  /*58900*/  LDL R11, [R1+0xf50] ;  /* 0x000f5000010b7983 */ /* 0x000f680000100800 */
[----:B0-----:R-:W3:Y:S01]  /*58910*/  LDL.LU R14, [R1+0x80] ;  /* 0x00008000010e7983 */ /* 0x001ee20000300800 */
[----:B------:R2:W-:Y:S02]  /*58920*/  STL [R1+0x708], R4 ;  /* 0x0007080401007387 */ /* 0x0005e40000100800 */
[----:B------:R-:W-:-:S02]  /*58930*/  FADD R0, R20, R22 ;  /* 0x0000001614007221 */ /* 0x000fc40000000000 */
[----:B------:R-:W3:Y:S01]  /*58940*/  LDL.LU R22, [R1+0x24e8] ;  /* 0x0024e80001167983 */ /* 0x000ee20000300800 */
[----:B------:R-:W3:Y:S02]  /*58950*/  LDL.LU R20, [R1+0x24e4] ;  /* 0x0024e40001147983 */ /* 0x000ee40000300800 */
[----:B--2---:R-:W-:Y:S02]  /*58960*/  FADD R4, R2, -R15 ;  /* 0x8000000f02047221 */ /* 0x004fe40000000000 */
[----:B------:R-:W3:Y:S01]  /*58970*/  LDL R15, [R1+0x61c] ;  /* 0x00061c00010f7983 */ /* 0x000ee20000100800 */
[----:B------:R-:W-:Y:S02]  /*58980*/  FMUL R6, R6, 1.4426950216293334961 ;  /* 0x3fb8aa3b06067820 */ /* 0x000fe40000400000 */
[----:B------:R-:W-:Y:S02]  /*58990*/  FMUL R4, R4, 1.4426950216293334961 ;  /* 0x3fb8aa3b04047820 */ /* 0x000fe40000400000 */
[----:B------:R-:W2:Y:S01]  /*589a0*/  LDL.LU R2, [R1+0xec] ;  /* 0x0000ec0001027983 */ /* 0x000ea20000300800 */
[----:B------:R-:W0:Y:S01]  /*589b0*/  MUFU.EX2 R16, R6 ;  /* 0x0000000600107308 */ /* 0x000e220000000800 */
[----:B------:R-:W1:Y:S01]  /*589c0*/  SHFL.BFLY PT, R5, R3, 0x1, 0x1f ;  /* 0x0c201f0003057f89 */ /* 0x000e6200000e0000 */
[----:B----4-:R-:W-:-:S03]  /*589d0*/  FMNMX R18, R19, R7, !PT ;  /* 0x0000000713127209 */ /* 0x010fc60007800000 */
[----:B0-----:R-:W-:Y:S02]  /*589e0*/  STL [R1+0x700], R16 ;  /* 0x0007001001007387 */ /* 0x001fe40000100800 */
[----:B------:R-:W-:Y:S02]  /*589f0*/  FADD R7, R27, -R18 ;  /* 0x800000121b077221 */ /* 0x000fe40000000000 */
[----:B------:R3:W-:Y:S01]  /*58a00*/  STL [R1+0xb50], R18 ;  /* 0x000b501201007387 */ /* 0x0007e20000100800 */
[----:B------:R0:W4:Y:S01]  /*58a10*/  MUFU.EX2 R27, R4 ;  /* 0x00000004001b7308 */ /* 0x0001220000000800 */
[----:B------:R-:W2:Y:S02]  /*58a20*/  LDL.LU R17, [R1+0x3c] ;  /* 0x00003c0001117983 */ /* 0x000ea40000300800 */
[----:B0-----:R-:W-:Y:S02]  /*58a30*/  FADD R4, R10, R21 ;  /* 0x000000150a047221 */ /* 0x001fe40000000000 */
[----:B------:R-:W2:Y:S01]  /*58a40*/  LDL.LU R21, [R1+0x24e0] ;  /* 0x0024e00001157983 */ /* 0x000ea20000300800 */
[----:B------:R-:W2:Y:S02]  /*58a50*/  LDL R10, [R1+0x630] ;  /* 0x00063000010a7983 */ /* 0x000ea40000100800 */
[----:B------:R-:W-:-:S02]  /*58a60*/  FMUL R7, R7, 1.4426950216293334961 ;  /* 0x3fb8aa3b07077820 */ /* 0x000fc40000400000 */
[----:B-1----:R-:W-:Y:S02]  /*58a70*/  FADD R3, R3, R5 ;  /* 0x0000000503037221 */ /* 0x002fe40000000000 */
[----:B------:R-:W-:Y:S02]  /*58a80*/  FADD R5, R29, -R18 ;  /* 0x800000121d057221 */ /* 0x000fe40000000000 */
[----:B------:R-:W0:Y:S02]  /*58a90*/  MUFU.EX2 R29, R7 ;  /* 0x00000007001d7308 */ /* 0x000e240000000800 */
[----:B------:R-:W-:Y:S01]  /*58aa0*/  FMUL R5, R5, 1.4426950216293334961 ;  /* 0x3fb8aa3b05057820 */ /* 0x000fe20000400000 */
[----:B----4-:R-:W-:Y:S05]  /*58ab0*/  STL [R1+0x6cc], R27 ;  /* 0x0006cc1b01007387 */ /* 0x010fea0000100800 */
[----:B------:R-:W1:Y:S01]  /*58ac0*/  MUFU.EX2 R5, R5 ;  /* 0x0000000500057308 */ /* 0x000e620000000800 */
[----:B-----5:R4:W-:Y:S01]  /*58ad0*/  @P6 STS [R11+0x40000], R3 ;  /* 0x040000030b006388 */ /* 0x0209e20000000800 */
[----:B---3--:R-:W-:-:S03]  /*58ae0*/  FMNMX R18, R20, R15, !PT ;  /* 0x0000000f14127209 */ /* 0x008fc60007800000 */
[----:B------:R-:W3:Y:S02]  /*58af0*/  LDL.LU R15, [R1+0xf4] ;  /* 0x0000f400010f7983 */ /* 0x000ee40000300800 */
[----:B------:R-:W-:Y:S02]  /*58b00*/  STL [R1+0xb4c], R18 ;  /* 0x000b4c1201007387 */ /* 0x000fe40000100800 */
[----:B0-----:R-:W-:Y:S02]  /*58b10*/  STL [R1+0x740], R29 ;  /* 0x0007401d01007387 */ /* 0x001fe40000100800 */
[----:B----4-:R-:W4:Y:S01]  /*58b20*/  LDL R11, [R1+0x898] ;  /* 0x00089800010b7983 */ /* 0x010f220000100800 */
[----:B-1----:R0:W-:Y:S01]  /*58b30*/  STL [R1+0x724], R5 ;  /* 0x0007240501007387 */ /* 0x0021e20000100800 */
[----:B------:R-:W5:Y:S03]  /*58b40*/  LDL.LU R20, [R1+0x34] ;  /* 0x0000340001147983 */ /* 0x000f660000300800 */
[----:B------:R-:W1:Y:S01]  /*58b50*/  SHFL.BFLY PT, R6, R0, 0x2, 0x1f ;  /* 0x0c401f0000067f89 */ /* 0x000e6200000e0000 */
[----:B------:R-:W-:-:S03]  /*58b60*/  FADD R8, R8, -R18 ;  /* 0x8000001208087221 */ /* 0x000fc60000000000 */
[----:B------:R-:W2:Y:S01]  /*58b70*/  SHFL.BFLY PT, R7, R4, 0x2, 0x1f ;  /* 0x0c401f0004077f89 */ /* 0x000ea200000e0000 */
[----:B------:R-:W-:Y:S02]  /*58b80*/  FMUL R3, R8, 1.4426950216293334961 ;  /* 0x3fb8aa3b08037820 */ /* 0x000fe40000400000 */
[----:B0-----:R-:W-:Y:S02]  /*58b90*/  FADD R5, R14, -R18 ;  /* 0x800000120e057221 */ /* 0x001fe40000000000 */
[----:B------:R0:W0:Y:S02]  /*58ba0*/  MUFU.EX2 R14, R3 ;  /* 0x00000003000e7308 */ /* 0x0000240000000800 */
[----:B------:R-:W-:Y:S02]  /*58bb0*/  FMUL R5, R5, 1.4426950216293334961 ;  /* 0x3fb8aa3b05057820 */ /* 0x000fe40000400000 */
[----:B-1----:R-:W-:Y:S01]  /*58bc0*/  FADD R0, R0, R6 ;  /* 0x0000000600007221 */ /* 0x002fe20000000000 */
[----:B--2---:R-:W-:-:S05]  /*58bd0*/  FMNMX R6, R21, R10, !PT ;  /* 0x0000000a15067209 */ /* 0x004fca0007800000 */
[----:B0-----:R-:W-:-:S04]  /*58be0*/  FADD R3, R2, -R6 ;  /* 0x8000000602037221 */ /* 0x001fc80000000000 */
[----:B------:R-:W-:Y:S01]  /*58bf0*/  FMUL R3, R3, 1.4426950216293334961 ;  /* 0x3fb8aa3b03037820 */ /* 0x000fe20000400000 */
[----:B------:R-:W0:Y:S08]  /*58c00*/  MUFU.EX2 R2, R5 ;  /* 0x0000000500027308 */ /* 0x000e300000000800 */
[----:B------:R-:W1:Y:S01]  /*58c10*/  MUFU.EX2 R3, R3 ;  /* 0x0000000300037308 */ /* 0x000e620000000800 */
[----:B------:R-:W-:Y:S01]  /*58c20*/  STL [R1+0xb48], R6 ;  /* 0x000b480601007387 */ /* 0x000fe20000100800 */
[----:B------:R-:W2:Y:S02]  /*58c30*/  LDL.LU R10, [R1+0x2c] ;  /* 0x00002c00010a7983 */ /* 0x000ea40000300800 */
[----:B------:R-:W-:Y:S02]  /*58c40*/  STL [R1+0x704], R14 ;  /* 0x0007040e01007387 */ /* 0x000fe40000100800 */
[----:B------:R-:W-:-:S02]  /*58c50*/  FADD R7, R4, R7 ;  /* 0x0000000704077221 */ /* 0x000fc40000000000 */
[----:B------:R-:W-:Y:S01]  /*58c60*/  FADD R4, R17, -R6 ;  /* 0x8000000611047221 */ /* 0x000fe20000000000 */
[----:B0-----:R-:W-:Y:S01]  /*58c70*/  STL [R1+0x6e4], R2 ;  /* 0x0006e40201007387 */ /* 0x001fe20000100800 */
[----:B------:R-:W2:Y:S02]  /*58c80*/  LDL R19, [R1+0x89c] ;  /* 0x00089c0001137983 */ /* 0x000ea40000100800 */
[----:B------:R-:W2:Y:S02]  /*58c90*/  LDL.LU R21, [R1+0xdc] ;  /* 0x0000dc0001157983 */ /* 0x000ea40000300800 */
[----:B-1----:R0:W-:Y:S02]  /*58ca0*/  STL [R1+0x6c0], R3 ;  /* 0x0006c00301007387 */ /* 0x0021e40000100800 */
[----:B0-----:R-:W-:-:S06]  /*58cb0*/  FMUL R3, R4, 1.4426950216293334961 ;  /* 0x3fb8aa3b04037820 */ /* 0x001fcc0000400000 */
[----:B------:R-:W0:Y:S01]  /*58cc0*/  MUFU.EX2 R3, R3 ;  /* 0x0000000300037308 */ /* 0x000e220000000800 */
[----:B----4-:R-:W-:Y:S02]  /*58cd0*/  FMNMX R6, R22, R11, !PT ;  /* 0x0000000b16067209 */ /* 0x010fe40007800000 */
[----:B------:R-:W4:Y:S04]  /*58ce0*/  LDL R22, [R1+0xf4c] ;  /* 0x000f4c0001167983 */ /* 0x000f280000100800 */
[----:B------:R-:W4:Y:S01]  /*58cf0*/  LDL R11, [R1+0xf48] ;  /* 0x000f4800010b7983 */ /* 0x000f220000100800 */
[----:B------:R-:W4:Y:S02]  /*58d00*/  LDL.LU R18, [R1+0x10] ;  /* 0x0000100001127983 */ /* 0x000f240000300800 */
[----:B---3--:R-:W-:-:S02]  /*58d10*/  FADD R4, R15, -R6 ;  /* 0x800000060f047221 */ /* 0x008fc40000000000 */
[----:B------:R5:W-:Y:S01]  /*58d20*/  STL [R1+0xb44], R6 ;  /* 0x000b440601007387 */ /* 0x000be20000100800 */
[----:B------:R-:W3:Y:S01]  /*58d30*/  LDL R8, [R1+0xb38] ;  /* 0x000b380001087983 */ /* 0x000ee20000100800 */
[----:B------:R-:W3:Y:S02]  /*58d40*/  LDL.LU R17, [R1+0xd0] ;  /* 0x0000d00001117983 */ /* 0x000ee40000300800 */
[----:B------:R-:W-:Y:S02]  /*58d50*/  FMUL R4, R4, 1.4426950216293334961 ;  /* 0x3fb8aa3b04047820 */ /* 0x000fe40000400000 */
[----:B0-----:R-:W-:Y:S01]  /*58d60*/  STL [R1+0x690], R3 ;  /* 0x0006900301007387 */ /* 0x001fe20000100800 */
[----:B------:R-:W3:Y:S01]  /*58d70*/  LDL.LU R15, [R1+0xc] ;  /* 0x00000c00010f7983 */ /* 0x000ee20000300800 */
[----:B-----5:R-:W-:Y:S02]  /*58d80*/  FADD R6, R20, -R6 ;  /* 0x8000000614067221 */ /* 0x020fe40000000000 */
[----:B------:R0:W1:Y:S02]  /*58d90*/  MUFU.EX2 R20, R4 ;  /* 0x0000000400147308 */ /* 0x0000640000000800 */
[----:B0-----:R-:W5:Y:S04]  /*58da0*/  LDL.LU R4, [R1+0xf0] ;  /* 0x0000f00001047983 */ /* 0x001f680000300800 */
[----:B------:R-:W0:Y:S04]  /*58db0*/  SHFL.BFLY PT, R5, R0, 0x1, 0x1f ;  /* 0x0c201f0000057f89 */ /* 0x000e2800000e0000 */
[----:B-1----:R2:W-:Y:S01]  /*58dc0*/  STL [R1+0x65c], R20 ;  /* 0x00065c1401007387 */ /* 0x0025e20000100800 */
[----:B------:R-:W-:-:S02]  /*58dd0*/  FMUL R6, R6, 1.4426950216293334961 ;  /* 0x3fb8aa3b06067820 */ /* 0x000fc40000400000 */
[----:B0-----:R-:W-:Y:S01]  /*58de0*/  FADD R0, R0, R5 ;  /* 0x0000000500007221 */ /* 0x001fe20000000000 */
[----:B--2---:R-:W-:Y:S01]  /*58df0*/  FMNMX R20, R23, R19, !PT ;  /* 0x0000001317147209 */ /* 0x004fe20007800000 */
[----:B------:R0:W1:Y:S01]  /*58e00*/  MUFU.EX2 R5, R6 ;  /* 0x0000000600057308 */ /* 0x0000620000000800 */
[----:B------:R-:W2:Y:S03]  /*58e10*/  LDL R19, [R1+0x760] ;  /* 0x0007600001137983 */ /* 0x000ea60000100800 */
[----:B------:R-:W-:Y:S01]  /*58e20*/  STL [R1+0xe3c], R20 ;  /* 0x000e3c1401007387 */ /* 0x000fe20000100800 */
[----:B0-----:R-:W2:Y:S04]  /*58e30*/  LDL R6, [R1+0xe60] ;  /* 0x000e600001067983 */ /* 0x001ea80000100800 */
[----:B-1----:R-:W-:Y:S04]  /*58e40*/  STL [R1+0x618], R5 ;  /* 0x0006180501007387 */ /* 0x002fe80000100800 */
[----:B----4-:R0:W-:Y:S01]  /*58e50*/  @P6 STS [R22+0x40000], R0 ;  /* 0x0400000016006388 */ /* 0x0101e20000000800 */
[----:B-----5:R-:W-:-:S04]  /*58e60*/  FADD R4, R4, -R20 ;  /* 0x8000001404047221 */ /* 0x020fc80000000000 */
[----:B0-----:R-:W-:-:S06]  /*58e70*/  FMUL R0, R4, 1.4426950216293334961 ;  /* 0x3fb8aa3b04007820 */ /* 0x001fcc0000400000 */
[----:B------:R-:W0:Y:S01]  /*58e80*/  MUFU.EX2 R0, R0 ;  /* 0x0000000000007308 */ /* 0x000e220000000800 */
[----:B------:R-:W-:Y:S02]  /*58e90*/  FADD R4, R10, -R20 ;  /* 0x800000140a047221 */ /* 0x000fe40000000000 */
[----:B------:R-:W4:Y:S04]  /*58ea0*/  LDL R20, [R1+0x708] ;  /* 0x0007080001147983 */ /* 0x000f280000100800 */
[----:B0-----:R0:W-:Y:S01]  /*58eb0*/  STL [R1+0x5fc], R0 ;  /* 0x0005fc0001007387 */ /* 0x0011e20000100800 */
[----:B------:R-:W5:Y:S03]  /*58ec0*/  LDL R5, [R1+0xe64] ;  /* 0x000e640001057983 */ /* 0x000f660000100800 */
[----:B------:R-:W1:Y:S01]  /*58ed0*/  SHFL.BFLY PT, R3, R7, 0x1, 0x1f ;  /* 0x0c201f0007037f89 */ /* 0x000e6200000e0000 */
[----:B---3--:R-:W-:Y:S01]  /*58ee0*/  FMNMX R8, R24, R8, !PT ;  /* 0x0000000818087209 */ /* 0x008fe20007800000 */
[----:B------:R-:W3:Y:S02]  /*58ef0*/  LDL.LU R10, [R1+0xc0] ;  /* 0x0000c000010a7983 */ /* 0x000ee40000300800 */
[----:B0-----:R-:W-:-:S06]  /*58f00*/  FMUL R0, R4, 1.4426950216293334961 ;  /* 0x3fb8aa3b04007820 */ /* 0x001fcc0000400000 */
[----:B------:R-:W0:Y:S01]  /*58f10*/  MUFU.EX2 R0, R0 ;  /* 0x0000000000007308 */ /* 0x000e220000000800 */
[----:B------:R-:W-:Y:S01]  /*58f20*/  FADD R4, R21, -R8 ;  /* 0x8000000815047221 */ /* 0x000fe20000000000 */
[----:B------:R-:W-:Y:S01]  /*58f30*/  STL [R1+0xe34], R8 ;  /* 0x000e340801007387 */ /* 0x000fe20000100800 */
[----:B-1----:R-:W-:-:S05]  /*58f40*/  FADD R3, R7, R3 ;  /* 0x0000000307037221 */ /* 0x002fca0000000000 */
[----:B------:R1:W-:Y:S04]  /*58f50*/  @P6 STS [R11+0x40000], R3 ;  /* 0x040000030b006388 */ /* 0x0003e80000000800 */
[----:B-1----:R-:W3:Y:S01]  /*58f60*/  LDL.LU R11, [R1+0x8] ;  /* 0x00000800010b7983 */ /* 0x002ee20000300800 */
[----:B0-----:R0:W-:Y:S02]  /*58f70*/  STL [R1+0x38], R0 ;  /* 0x0000380001007387 */ /* 0x0011e40000100800 */
[----:B0-----:R-:W-:-:S06]  /*58f80*/  FMUL R0, R4, 1.4426950216293334961 ;  /* 0x3fb8aa3b04007820 */ /* 0x001fcc0000400000 */
[----:B------:R-:W0:Y:S01]  /*58f90*/  MUFU.EX2 R0, R0 ;  /* 0x0000000000007308 */ /* 0x000e220000000800 */
[----:B------:R-:W-:Y:S01]  /*58fa0*/  FADD R3, R18, -R8 ;  /* 0x8000000812037221 */ /* 0x000fe20000000000 */
[----:B--2---:R-:W-:Y:S01]  /*58fb0*/  FMNMX R4, R25, R6, !PT ;  /* 0x0000000619047209 */ /* 0x004fe20007800000 */
[----:B------:R-:W2:Y:S02]  /*58fc0*/  LDL.LU R18, [R1+0x98] ;  /* 0x0000980001127983 */ /* 0x000ea40000300800 */
[----:B------:R-:W-:Y:S02]  /*58fd0*/  FMUL R3, R3, 1.4426950216293334961 ;  /* 0x3fb8aa3b03037820 */ /* 0x000fe40000400000 */
[----:B------:R-:W-:-:S04]  /*58fe0*/  FADD R6, R15, -R4 ;  /* 0x800000040f067221 */ /* 0x000fc80000000000 */
[----:B------:R-:W1:Y:S01]  /*58ff0*/  MUFU.EX2 R3, R3 ;  /* 0x0000000300037308 */ /* 0x000e620000000800 */
[----:B0-----:R0:W-:Y:S01]  /*59000*/  STL [R1+0x3c], R0 ;  /* 0x00003c0001007387 */ /* 0x0011e20000100800 */
[----:B------:R1:W-:Y:S02]  /*59010*/  STL [R1+0xe20], R4 ;  /* 0x000e200401007387 */ /* 0x0003e40000100800 */
[----:B0-----:R-:W-:-:S04]  /*59020*/  FADD R0, R17, -R4 ;  /* 0x8000000411007221 */ /* 0x001fc80000000000 */
[----:B-1----:R-:W-:Y:S02]  /*59030*/  FMUL R4, R0, 1.4426950216293334961 ;  /* 0x3fb8aa3b00047820 */ /* 0x002fe40000400000 */
[----:B------:R-:W-:Y:S02]  /*59040*/  FADD R0, R13, R19 ;  /* 0x000000130d007221 */ /* 0x000fe40000000000 */
[----:B------:R0:W1:Y:S01]  /*59050*/  MUFU.EX2 R19, R4 ;  /* 0x0000000400137308 */ /* 0x0000620000000800 */
[----:B------:R0:W-:Y:S01]  /*59060*/  STL [R1+0x30], R3 ;  /* 0x0000300301007387 */ /* 0x0001e20000100800 */
[----:B------:R-:W2:Y:S02]  /*59070*/  LDL.LU R15, [R1+0x4] ;  /* 0x00000400010f7983 */ /* 0x000ea40000300800 */
[----:B0-----:R-:W-:Y:S02]  /*59080*/  FADD R3, R9, R12 ;  /* 0x0000000c09037221 */ /* 0x001fe40000000000 */
[----:B------:R-:W-:Y:S01]  /*59090*/  FADD R4, R16, R27 ;  /* 0x0000001b10047221 */ /* 0x000fe20000000000 */
[----:B-----5:R-:W-:Y:S01]  /*590a0*/  FMNMX R17, R26, R5, !PT ;  /* 0x000000051a117209 */ /* 0x020fe20007800000 */
[----:B----4-:R-:W-:-:S04]  /*590b0*/  FADD R5, R28, R20 ;  /* 0x000000141c057221 */ /* 0x010fc80000000000 */
[----:B------:R0:W-:Y:S01]  /*590c0*/  STL [R1+0xc0c], R17 ;  /* 0x000c0c1101007387 */ /* 0x0001e20000100800 */
[----:B------:R-:W4:Y:S02]  /*590d0*/  LDL R13, [R1+0xe80] ;  /* 0x000e8000010d7983 */ /* 0x000f240000100800 */
[----:B------:R-:W5:Y:S02]  /*590e0*/  LDL.LU R12, [R1+0x90] ;  /* 0x00009000010c7983 */ /* 0x000f640000300800 */
[----:B-1----:R-:W-:Y:S01]  /*590f0*/  STL [R1+0x654], R19 ;  /* 0x0006541301007387 */ /* 0x002fe20000100800 */
[----:B------:R-:W2:Y:S01]  /*59100*/  LDL.LU R28, [R1+0x24dc] ;  /* 0x0024dc00011c7983 */ /* 0x000ea20000300800 */
[----:B------:R-:W4:Y:S02]  /*59110*/  LDL.LU R27, [R1+0x24d8] ;  /* 0x0024d800011b7983 */ /* 0x000f240000300800 */
[----:B------:R-:W2:Y:S02]  /*59120*/  LDL R16, [R1+0xe84] ;  /* 0x000e840001107983 */ /* 0x000ea40000100800 */
[----:B------:R-:W2:Y:S01]  /*59130*/  LDL R25, [R1+0x724] ;  /* 0x0007240001197983 */ /* 0x000ea20000100800 */
[----:B------:R-:W1:Y:S01]  /*59140*/  SHFL.BFLY PT, R8, R3, 0x2, 0x1f ;  /* 0x0c401f0003087f89 */ /* 0x000e6200000e0000 */
[----:B---3--:R-:W-:-:S03]  /*59150*/  FADD R10, R10, -R17 ;  /* 0x800000110a0a7221 */ /* 0x008fc60000000000 */
[----:B------:R-:W3:Y:S01]  /*59160*/  SHFL.BFLY PT, R9, R0, 0x2, 0x1f ;  /* 0x0c401f0000097f89 */ /* 0x000ee200000e0000 */
[----:B------:R-:W-:-:S03]  /*59170*/  FMUL R6, R6, 1.4426950216293334961 ;  /* 0x3fb8aa3b06067820 */ /* 0x000fc60000400000 */
[----:B------:R-:W0:Y:S01]  /*59180*/  SHFL.BFLY PT, R7, R5, 0x2, 0x1f ;  /* 0x0c401f0005077f89 */ /* 0x000e2200000e0000 */
[----:B------:R-:W-:Y:S01]  /*59190*/  FMUL R10, R10, 1.4426950216293334961 ;  /* 0x3fb8aa3b0a0a7820 */ /* 0x000fe20000400000 */
[----:B------:R1:W0:Y:S02]  /*591a0*/  MUFU.EX2 R24, R6 ;  /* 0x0000000600187308 */ /* 0x0002240000000800 */
[----:B-1----:R-:W1:Y:S01]  /*591b0*/  SHFL.BFLY PT, R6, R4, 0x2, 0x1f ;  /* 0x0c401f0004067f89 */ /* 0x002e6200000e0000 */
[----:B------:R-:W-:-:S05]  /*591c0*/  FADD R11, R11, -R17 ;  /* 0x800000110b0b7221 */ /* 0x000fca0000000000 */
[----:B0-----:R2:W0:Y:S01]  /*591d0*/  MUFU.EX2 R17, R10 ;  /* 0x0000000a00117308 */ /* 0x0014220000000800 */
[----:B------:R-:W-:Y:S02]  /*591e0*/  FMUL R11, R11, 1.4426950216293334961 ;  /* 0x3fb8aa3b0b0b7820 */ /* 0x000fe40000400000 */
[----:B------:R-:W-:Y:S01]  /*591f0*/  FADD R3, R3, R8 ;  /* 0x0000000803037221 */ /* 0x000fe20000000000 */
[----:B------:R-:W-:Y:S01]  /*59200*/  STL [R1+0x63c], R24 ;  /* 0x00063c1801007387 */ /* 0x000fe20000100800 */
[----:B---3--:R-:W-:Y:S02]  /*59210*/  FADD R0, R0, R9 ;  /* 0x0000000900007221 */ /* 0x008fe40000000000 */
[----:B------:R-:W-:Y:S02]  /*59220*/  FADD R9, R5, R7 ;  /* 0x0000000705097221 */ /* 0x000fe40000000000 */
[----:B-1----:R-:W-:Y:S02]  /*59230*/  FADD R4, R4, R6 ;  /* 0x0000000604047221 */ /* 0x002fe40000000000 */
[----:B------:R-:W-:Y:S01]  /*59240*/  FADD R6, R14, R2 ;  /* 0x000000020e067221 */ /* 0x000fe20000000000 */
[----:B----4-:R-:W-:-:S05]  /*59250*/  FMNMX R13, R27, R13, !PT ;  /* 0x0000000d1b0d7209 */ /* 0x010fca0007800000 */
[--C-:B--2---:R-:W-:Y:S02]  /*59260*/  FADD R10, R18, -R13.reuse ;  /* 0x8000000d120a7221 */ /* 0x104fe40000000000 */
[----:B------:R-:W-:Y:S01]  /*59270*/  FADD R8, R15, -R13 ;  /* 0x8000000d0f087221 */ /* 0x000fe20000000000 */
[----:B------:R-:W1:Y:S01]  /*59280*/  MUFU.EX2 R18, R11 ;  /* 0x0000000b00127308 */ /* 0x000e620000000800 */
[----:B------:R-:W-:-:S07]  /*59290*/  FMUL R10, R10, 1.4426950216293334961 ;  /* 0x3fb8aa3b0a0a7820 */ /* 0x000fce0000400000 */
[----:B------:R-:W2:Y:S01]  /*592a0*/  MUFU.EX2 R15, R10 ;  /* 0x0000000a000f7308 */ /* 0x000ea20000000800 */
[----:B------:R-:W-:Y:S01]  /*592b0*/  FMNMX R20, R28, R16, !PT ;  /* 0x000000101c147209 */ /* 0x000fe20007800000 */
[----:B------:R-:W-:Y:S01]  /*592c0*/  STL [R1+0xc04], R13 ;  /* 0x000c040d01007387 */ /* 0x000fe20000100800 */
[----:B------:R-:W3:Y:S02]  /*592d0*/  LDL.LU R23, [R1+0x11c] ;  /* 0x00011c0001177983 */ /* 0x000ee40000300800 */
[----:B0-----:R-:W-:Y:S02]  /*592e0*/  STL [R1+0x634], R17 ;  /* 0x0006341101007387 */ /* 0x001fe40000100800 */
[----:B------:R-:W-:-:S04]  /*592f0*/  FMUL R5, R8, 1.4426950216293334961 ;  /* 0x3fb8aa3b08057820 */ /* 0x000fc80000400000 */
[----:B------:R0:W4:Y:S01]  /*59300*/  MUFU.EX2 R16, R5 ;  /* 0x0000000500107308 */ /* 0x0001220000000800 */
[----:B-1----:R-:W-:Y:S01]  /*59310*/  STL [R1+0x614], R18 ;  /* 0x0006141201007387 */ /* 0x002fe20000100800 */
[----:B------:R-:W-:Y:S02]  /*59320*/  STL [R1+0xbfc], R20 ;  /* 0x000bfc1401007387 */ /* 0x000fe40000100800 */
[----:B--2---:R-:W-:Y:S02]  /*59330*/  STL [R1+0x6c], R15 ;  /* 0x00006c0f01007387 */ /* 0x004fe40000100800 */
[----:B------:R-:W2:Y:S01]  /*59340*/  LDL R22, [R1+0xe88] ;  /* 0x000e880001167983 */ /* 0x000ea20000100800 */
[----:B------:R-:W2:Y:S01]  /*59350*/  LDL.LU R21, [R1+0x120] ;  /* 0x0001200001157983 */ /* 0x000ea20000300800 */
[----:B0-----:R-:W-:Y:S02]  /*59360*/  FADD R5, R29, R25 ;  /* 0x000000191d057221 */ /* 0x001fe40000000000 */
[----:B------:R-:W2:Y:S02]  /*59370*/  LDL.LU R29, [R1+0x24d4] ;  /* 0x0024d400011d7983 */ /* 0x000ea40000300800 */
[----:B------:R-:W2:Y:S01]  /*59380*/  LDL.LU R2, [R1+0x24d0] ;  /* 0x0024d00001027983 */ /* 0x000ea20000300800 */
[----:B------:R-:W0:Y:S01]  /*59390*/  SHFL.BFLY PT, R13, R0, 0x1, 0x1f ;  /* 0x0c201f00000d7f89 */ /* 0x000e2200000e0000 */
[----:B-----5:R-:W-:-:S02]  /*593a0*/  FADD R7, R12, -R20 ;  /* 0x800000140c077221 */ /* 0x020fc40000000000 */
[----:B------:R-:W1:Y:S01]  /*593b0*/  SHFL.BFLY PT, R12, R3, 0x1, 0x1f ;  /* 0x0c201f00030c7f89 */ /* 0x000e6200000e0000 */
[----:B------:R-:W5:Y:S04]  /*593c0*/  LDL R28, [R1+0x38] ;  /* 0x00003800011c7983 */ /* 0x000f680000100800 */
[----:B------:R-:W5:Y:S01]  /*593d0*/  LDL R27, [R1+0x5fc] ;  /* 0x0005fc00011b7983 */ /* 0x000f620000100800 */
[----:B------:R-:W-:-:S03]  /*593e0*/  FMUL R14, R7, 1.4426950216293334961 ;  /* 0x3fb8aa3b070e7820 */ /* 0x000fc60000400000 */
[----:B------:R-:W3:Y:S04]  /*593f0*/  LDL R26, [R1+0x30] ;  /* 0x00003000011a7983 */ /* 0x000ee80000100800 */
[----:B------:R-:W3:Y:S01]  /*59400*/  LDL R25, [R1+0x3c] ;  /* 0x00003c0001197983 */ /* 0x000ee20000100800 */
[----:B----4-:R-:W-:Y:S02]  /*59410*/  STL [R1+0x58], R16 ;  /* 0x0000581001007387 */ /* 0x010fe40000100800 */
[----:B0-----:R-:W-:Y:S02]  /*59420*/  FADD R0, R0, R13 ;  /* 0x0000000d00007221 */ /* 0x001fe40000000000 */
[----:B--2---:R-:W-:Y:S01]  /*59430*/  FADD R2, R2, -R20 ;  /* 0x8000001402027221 */ /* 0x004fe20000000000 */
[----:B------:R-:W-:Y:S01]  /*59440*/  FMNMX R22, R29, R22, !PT ;  /* 0x000000161d167209 */ /* 0x000fe20007800000 */
[----:B------:R0:W2:Y:S01]  /*59450*/  MUFU.EX2 R20, R14 ;  /* 0x0000000e00147308 */ /* 0x0000a20000000800 */
[----:B------:R-:W4:Y:S01]  /*59460*/  LDL R29, [R1+0x65c] ;  /* 0x00065c00011d7983 */ /* 0x000f220000100800 */
[----:B0-----:R-:W-:-:S02]  /*59470*/  FMUL R14, R2, 1.4426950216293334961 ;  /* 0x3fb8aa3b020e7820 */ /* 0x001fc40000400000 */
[----:B---3--:R-:W-:-:S04]  /*59480*/  FADD R2, R23, -R22 ;  /* 0x8000001617027221 */ /* 0x008fc80000000000 */
[----:B------:R0:W3:Y:S01]  /*59490*/  MUFU.EX2 R23, R14 ;  /* 0x0000000e00177308 */ /* 0x0000e20000000800 */
[----:B------:R-:W-:Y:S02]  /*594a0*/  FMUL R13, R2, 1.4426950216293334961 ;  /* 0x3fb8aa3b020d7820 */ /* 0x000fe40000400000 */
[----:B-1----:R-:W-:Y:S01]  /*594b0*/  FADD R2, R3, R12 ;  /* 0x0000000c03027221 */ /* 0x002fe20000000000 */
[----:B------:R-:W-:Y:S01]  /*594c0*/  STL [R1+0xbf8], R22 ;  /* 0x000bf81601007387 */ /* 0x000fe20000100800 */
[----:B--2---:R-:W-:Y:S02]  /*594d0*/  STL [R1+0x54], R20 ;  /* 0x0000541401007387 */ /* 0x004fe40000100800 */
[----:B------:R-:W-:Y:S02]  /*594e0*/  FADD R12, R21, -R22 ;  /* 0x80000016150c7221 */ /* 0x000fe40000000000 */
[----:B------:R1:W2:Y:S01]  /*594f0*/  MUFU.EX2 R21, R13 ;  /* 0x0000000d00157308 */ /* 0x0002a20000000800 */
[----:B0-----:R-:W4:Y:S04]  /*59500*/  LDL R14, [R1+0x618] ;  /* 0x00061800010e7983 */ /* 0x001f280000100800 */
[----:B---3--:R-:W-:Y:S01]  /*59510*/  STL [R1+0x50], R23 ;  /* 0x0000501701007387 */ /* 0x008fe20000100800 */
[----:B------:R0:W-:Y:S02]  /*59520*/  STL [R1+0x24cc], R2 ;  /* 0x0024cc0201007387 */ /* 0x0001e40000100800 */
[----:B-1----:R-:W3:Y:S01]  /*59530*/  LDL R13, [R1+0x690] ;  /* 0x00069000010d7983 */ /* 0x002ee20000100800 */
[----:B0-----:R-:W3:Y:S04]  /*59540*/  LDL R2, [R1+0x6c0] ;  /* 0x0006c00001027983 */ /* 0x001ee80000100800 */
[----:B------:R-:W0:Y:S04]  /*59550*/  SHFL.BFLY PT, R11, R9, 0x1, 0x1f ;  /* 0x0c201f00090b7f89 */ /* 0x000e2800000e0000 */
[----:B------:R-:W1:Y:S04]  /*59560*/  SHFL.BFLY PT, R10, R4, 0x1, 0x1f ;  /* 0x0c201f00040a7f89 */ /* 0x000e6800000e0000 */
[----:B------:R-:W1:Y:S01]  /*59570*/  SHFL.BFLY PT, R7, R6, 0x2, 0x1f ;  /* 0x0c401f0006077f89 */ /* 0x000e6200000e0000 */
[----:B0-----:R-:W-:-:S02]  /*59580*/  FADD R3, R9, R11 ;  /* 0x0000000b09037221 */ /* 0x001fc40000000000 */
[----:B------:R-:W-:-:S04]  /*59590*/  FMUL R9, R12, 1.4426950216293334961 ;  /* 0x3fb8aa3b0c097820 */ /* 0x000fc80000400000 */
[----:B------:R-:W0:Y:S01]  /*595a0*/  MUFU.EX2 R22, R9 ;  /* 0x0000000900167308 */ /* 0x000e220000000800 */
[----:B-1----:R-:W-:Y:S01]  /*595b0*/  FADD R4, R4, R10 ;  /* 0x0000000a04047221 */ /* 0x002fe20000000000 */
[----:B------:R1:W-:Y:S01]  /*595c0*/  STL [R1+0x24c8], R3 ;  /* 0x0024c80301007387 */ /* 0x0003e20000100800 */
[----:B--2---:R-:W-:Y:S02]  /*595d0*/  STL [R1+0x4c], R21 ;  /* 0x00004c1501007387 */ /* 0x004fe40000100800 */
[----:B------:R-:W-:Y:S01]  /*595e0*/  FADD R6, R6, R7 ;  /* 0x0000000706067221 */ /* 0x000fe20000000000 */
[----:B------:R2:W-:Y:S04]  /*595f0*/  STL [R1+0x24c4], R4 ;  /* 0x0024c40401007387 */ /* 0x0005e80000100800 */
[----:B0-----:R-:W-:Y:S01]  /*59600*/  STL [R1+0x48], R22 ;  /* 0x0000481601007387 */ /* 0x001fe20000100800 */
[----:B------:R-:W-:-:S03]  /*59610*/  FADD R11, R19, R24 ;  /* 0x00000018130b7221 */ /* 0x000fc60000000000 */
[----:B------:R-:W0:Y:S01]  /*59620*/  SHFL.BFLY PT, R8, R5, 0x2, 0x1f ;  /* 0x0c401f0005087f89 */ /* 0x000e2200000e0000 */
[----:B-----5:R-:W-:Y:S02]  /*59630*/  FADD R9, R27, R28 ;  /* 0x0000001c1b097221 */ /* 0x020fe40000000000 */
[----:B-1----:R-:W5:Y:S02]  /*59640*/  LDL R3, [R1+0xf40] ;  /* 0x000f400001037983 */ /* 0x002f640000100800 */
[----:B--2---:R-:W2:Y:S02]  /*59650*/  LDL R4, [R1+0xf3c] ;  /* 0x000f3c0001047983 */ /* 0x004ea40000100800 */
[----:B---3--:R-:W-:Y:S01]  /*59660*/  FADD R7, R2, R13 ;  /* 0x0000000d02077221 */ /* 0x008fe20000000000 */
[----:B------:R-:W1:Y:S04]  /*59670*/  SHFL.BFLY PT, R12, R11, 0x2, 0x1f ;  /* 0x0c401f000b0c7f89 */ /* 0x000e6800000e0000 */
[----:B------:R-:W3:Y:S01]  /*59680*/  LDL R2, [R1+0xf44] ;  /* 0x000f440001027983 */ /* 0x000ee20000100800 */
[----:B0-----:R-:W-:-:S03]  /*59690*/  FADD R5, R5, R8 ;  /* 0x0000000805057221 */ /* 0x001fc60000000000 */
[----:B------:R-:W2:Y:S04]  /*596a0*/  LDL R28, [R1+0xf0c] ;  /* 0x000f0c00011c7983 */ /* 0x000ea80000100800 */
[----:B------:R-:W2:Y:S01]  /*596b0*/  LDL R27, [R1+0xf08] ;  /* 0x000f0800011b7983 */ /* 0x000ea20000100800 */
[----:B-1----:R-:W-:-:S03]  /*596c0*/  FADD R11, R11, R12 ;  /* 0x0000000c0b0b7221 */ /* 0x002fc60000000000 */
[----:B------:R-:W0:Y:S01]  /*596d0*/  SHFL.BFLY PT, R12, R5, 0x1, 0x1f ;  /* 0x0c201f00050c7f89 */ /* 0x000e2200000e0000 */
[----:B----4-:R-:W-:Y:S02]  /*596e0*/  FADD R8, R29, R14 ;  /* 0x0000000e1d087221 */ /* 0x010fe40000000000 */
[----:B------:R-:W4:Y:S02]  /*596f0*/  LDL R29, [R1+0xf14] ;  /* 0x000f1400011d7983 */ /* 0x000f240000100800 */
[----:B0-----:R-:W-:Y:S02]  /*59700*/  FADD R5, R5, R12 ;  /* 0x0000000c05057221 */ /* 0x001fe40000000000 */
[----:B------:R-:W2:Y:S04]  /*59710*/  LDL R12, [R1+0xf18] ;  /* 0x000f1800010c7983 */ /* 0x000ea80000100800 */
[----:B---3--:R0:W-:Y:S04]  /*59720*/  @P6 STS [R2+0x40000], R0 ;  /* 0x0400000002006388 */ /* 0x0081e80000000800 */
[----:B0-----:R-:W5:Y:S01]  /*59730*/  LDL.LU R2, [R1+0x24cc] ;  /* 0x0024cc0001027983 */ /* 0x001f620000300800 */
[----:B------:R-:W3:Y:S03]  /*59740*/  LDL R0, [R1+0xf34] ;  /* 0x000f340001007983 */ /* 0x000ee60000100800 */
[----:B-----5:R0:W-:Y:S04]  /*59750*/  @P6 STS [R3+0x40000], R2 ;  /* 0x0400000203006388 */ /* 0x0201e80000000800 */
[----:B0-----:R-:W2:Y:S01]  /*59760*/  LDL.LU R3, [R1+0x24c8] ;  /* 0x0024c80001037983 */ /* 0x001ea20000300800 */
[----:B------:R-:W5:Y:S02]  /*59770*/  LDL R2, [R1+0xf38] ;  /* 0x000f380001027983 */ /* 0x000f640000100800 */
[----:B------:R-:W-:Y:S01]  /*59780*/  FADD R10, R25, R26 ;  /* 0x0000001a190a7221 */ /* 0x000fe20000000000 */
[----:B------:R-:W0:Y:S01]  /*59790*/  SHFL.BFLY PT, R19, R8, 0x2, 0x1f ;  /* 0x0c401f0008137f89 */ /* 0x000e2200000e0000 */
[----:B------:R-:W-:-:S03]  /*597a0*/  FADD R13, R17, R18 ;  /* 0x00000012110d7221 */ /* 0x000fc60000000000 */
[----:B------:R-:W1:Y:S04]  /*597b0*/  SHFL.BFLY PT, R24, R7, 0x2, 0x1f ;  /* 0x0c401f0007187f89 */ /* 0x000e6800000e0000 */
[----:B------:R-:W1:Y:S01]  /*597c0*/  SHFL.BFLY PT, R17, R10, 0x2, 0x1f ;  /* 0x0c401f000a117f89 */ /* 0x000e6200000e0000 */
[----:B------:R-:W-:Y:S02]  /*597d0*/  FADD R14, R15, R16 ;  /* 0x000000100f0e7221 */ /* 0x000fe40000000000 */
[----:B------:R-:W1:Y:S03]  /*597e0*/  SHFL.BFLY PT, R16, R13, 0x2, 0x1f ;  /* 0x0c401f000d107f89 */ /* 0x000e6600000e0000 */
[----:B------:R-:W1:Y:S01]  /*597f0*/  SHFL.BFLY PT, R15, R14, 0x2, 0x1f ;  /* 0x0c401f000e0f7f89 */ /* 0x000e6200000e0000 */
[----:B0-----:R-:W-:-:S03]  /*59800*/  FADD R8, R8, R19 ;  /* 0x0000001308087221 */ /* 0x001fc60000000000 */
[----:B--2---:R0:W-:Y:S04]  /*59810*/  @P6 STS [R4+0x40000], R3 ;  /* 0x0400000304006388 */ /* 0x0041e80000000800 */
[----:B0-----:R-:W5:Y:S01]  /*59820*/  LDL.LU R4, [R1+0x24c4] ;  /* 0x0024c40001047983 */ /* 0x001f620000300800 */
[----:B-1----:R-:W-:Y:S02]  /*59830*/  FADD R7, R7, R24 ;  /* 0x0000001807077221 */ /* 0x002fe40000000000 */
[----:B------:R-:W-:Y:S02]  /*59840*/  FADD R10, R10, R17 ;  /* 0x000000110a0a7221 */ /* 0x000fe40000000000 */
[----:B------:R-:W-:Y:S01]  /*59850*/  FADD R13, R13, R16 ;  /* 0x000000100d0d7221 */ /* 0x000fe20000000000 */
[----:B------:R-:W0:Y:S04]  /*59860*/  SHFL.BFLY PT, R17, R8, 0x1, 0x1f ;  /* 0x0c201f0008117f89 */ /* 0x000e2800000e0000 */
[----:B------:R-:W1:Y:S01]  /*59870*/  SHFL.BFLY PT, R16, R7, 0x1, 0x1f ;  /* 0x0c201f0007107f89 */ /* 0x000e6200000e0000 */
[----:B------:R-:W-:-:S02]  /*59880*/  FADD R14, R14, R15 ;  /* 0x0000000f0e0e7221 */ /* 0x000fc40000000000 */
[----:B------:R-:W2:Y:S02]  /*59890*/  SHFL.BFLY PT, R15, R6, 0x1, 0x1f ;  /* 0x0c201f00060f7f89 */ /* 0x000ea400000e0000 */
[----:B0-----:R-:W-:Y:S02]  /*598a0*/  FADD R3, R8, R17 ;  /* 0x0000001108037221 */ /* 0x001fe40000000000 */
[----:B------:R-:W4:Y:S04]  /*598b0*/  LDL R8, [R1+0xf30] ;  /* 0x000f300001087983 */ /* 0x000f280000100800 */
[----:B------:R-:W4:Y:S04]  /*598c0*/  LDL R17, [R1+0xf2c] ;  /* 0x000f2c0001117983 */ /* 0x000f280000100800 */
[----:B-----5:R1:W-:Y:S02]  /*598d0*/  @P6 STS [R2+0x40000], R4 ;  /* 0x0400000402006388 */ /* 0x0203e40000000800 */
[----:B-1----:R-:W-:-:S02]  /*598e0*/  FADD R2, R7, R16 ;  /* 0x0000001007027221 */ /* 0x002fc40000000000 */
[----:B------:R-:W5:Y:S04]  /*598f0*/  LDL R7, [R1+0xf28] ;  /* 0x000f280001077983 */ /* 0x000f680000100800 */
[----:B---3--:R2:W-:Y:S04]  /*59900*/  @P6 STS [R0+0x40000], R5 ;  /* 0x0400000500006388 */ /* 0x0085e80000000800 */
[----:B------:R-:W3:Y:S01]  /*59910*/  LDL R16, [R1+0xf24] ;  /* 0x000f240001107983 */ /* 0x000ee20000100800 */
[----:B--2---:R-:W-:-:S03]  /*59920*/  FADD R0, R6, R15 ;  /* 0x0000000f06007221 */ /* 0x004fc60000000000 */
[----:B------:R-:W2:Y:S04]  /*59930*/  LDL R6, [R1+0xf20] ;  /* 0x000f200001067983 */ /* 0x000ea80000100800 */
[----:B------:R-:W2:Y:S04]  /*59940*/  LDL R15, [R1+0xf1c] ;  /* 0x000f1c00010f7983 */ /* 0x000ea80000100800 */
[----:B------:R-:W0:Y:S01]  /*59950*/  SHFL.BFLY PT, R18, R9, 0x2, 0x1f ;  /* 0x0c401f0009127f89 */ /* 0x000e2200000e0000 */
[----:B------:R-:W-:Y:S02]  /*59960*/  FADD R20, R20, R23 ;  /* 0x0000001714147221 */ /* 0x000fe40000000000 */
[----:B------:R-:W-:-:S03]  /*59970*/  FADD R21, R21, R22 ;  /* 0x0000001615157221 */ /* 0x000fc60000000000 */
[----:B------:R-:W1:Y:S04]  /*59980*/  SHFL.BFLY PT, R23, R20, 0x2, 0x1f ;  /* 0x0c401f0014177f89 */ /* 0x000e6800000e0000 */
[----:B------:R-:W1:Y:S04]  /*59990*/  SHFL.BFLY PT, R22, R21, 0x2, 0x1f ;  /* 0x0c401f0015167f89 */ /* 0x000e6800000e0000 */
[----:B----4-:R-:W-:Y:S04]  /*599a0*/  @P6 STS [R8+0x40000], R0 ;  /* 0x0400000008006388 */ /* 0x010fe80000000800 */
[----:B------:R-:W4:Y:S01]  /*599b0*/  SHFL.BFLY PT, R19, R10, 0x1, 0x1f ;  /* 0x0c201f000a137f89 */ /* 0x000f2200000e0000 */
[----:B------:R0:W-:Y:S03]  /*599c0*/  @P6 STS [R17+0x40000], R2 ;  /* 0x0400000211006388 */ /* 0x0001e60000000800 */
[----:B------:R-:W-:Y:S04]  /*599d0*/  SHFL.BFLY PT, R24, R14, 0x1, 0x1f ;  /* 0x0c201f000e187f89 */ /* 0x000fe800000e0000 */
[----:B0-----:R-:W2:Y:S01]  /*599e0*/  LDL.LU R17, [R1+0x1d0] ;  /* 0x0001d00001117983 */ /* 0x001ea20000300800 */
[----:B------:R-:W-:-:S05]  /*599f0*/  FADD R9, R9, R18 ;  /* 0x0000001209097221 */ /* 0x000fca0000000000 */
[----:B------:R-:W0:Y:S01]  /*59a00*/  SHFL.BFLY PT, R18, R9, 0x1, 0x1f ;  /* 0x0c201f0009127f89 */ /* 0x000e2200000e0000 */
[----:B-1----:R-:W-:Y:S02]  /*59a10*/  FADD R20, R20, R23 ;  /* 0x0000001714147221 */ /* 0x002fe40000000000 */
[----:B------:R-:W-:Y:S02]  /*59a20*/  FADD R21, R21, R22 ;  /* 0x0000001615157221 */ /* 0x000fe40000000000 */
[----:B------:R-:W1:Y:S01]  /*59a30*/  SHFL.BFLY PT, R23, R13, 0x1, 0x1f ;  /* 0x0c201f000d177f89 */ /* 0x000e6200000e0000 */
[----:B------:R-:W1:Y:S04]  /*59a40*/  SHFL.BFLY PT, R22, R11, 0x1, 0x1f ;  /* 0x0c201f000b167f89 */ /* 0x000e6800000e0000 */
[----:B------:R-:W2:Y:S04]  /*59a50*/  SHFL.BFLY PT, R25, R20, 0x1, 0x1f ;  /* 0x0c201f0014197f89 */ /* 0x000ea800000e0000 */
[----:B------:R-:W2:Y:S01]  /*59a60*/  SHFL.BFLY PT, R26, R21, 0x1, 0x1f ;  /* 0x0c201f00151a7f89 */ /* 0x000ea200000e0000 */
[----:B----4-:R-:W-:-:S02]  /*59a70*/  FADD R5, R10, R19 ;  /* 0x000000130a057221 */ /* 0x010fc40000000000 */
[----:B0-----:R-:W-:Y:S02]  /*59a80*/  FADD R4, R9, R18 ;  /* 0x0000001209047221 */ /* 0x001fe40000000000 */
[----:B-1----:R-:W-:Y:S02]  /*59a90*/  FADD R2, R13, R23 ;  /* 0x000000170d027221 */ /* 0x002fe40000000000 */
[----:B------:R-:W-:Y:S01]  /*59aa0*/  FADD R0, R11, R22 ;  /* 0x000000160b007221 */ /* 0x000fe20000000000 */
[----:B-----5:R0:W-:Y:S04]  /*59ab0*/  @P6 STS [R7+0x40000], R3 ;  /* 0x0400000307006388 */ /* 0x0201e80000000800 */
[----:B0-----:R-:W4:Y:S01]  /*59ac0*/  LDL R7, [R1+0xe58] ;  /* 0x000e580001077983 */ /* 0x001f220000100800 */
[----:B---3--:R0:W-:Y:S02]  /*59ad0*/  @P6 STS [R16+0x40000], R4 ;  /* 0x0400000410006388 */ /* 0x0081e40000000800 */
[----:B------:R-:W-:-:S02]  /*59ae0*/  FADD R3, R14, R24 ;  /* 0x000000180e037221 */ /* 0x000fc40000000000 */
[----:B--2---:R1:W-:Y:S01]  /*59af0*/  @P6 STS [R6+0x40000], R5 ;  /* 0x0400000506006388 */ /* 0x0043e20000000800 */
[----:B------:R-:W-:Y:S01]  /*59b00*/  @P6 STS [R15+0x40000], R0 ;  /* 0x040000000f006388 */ /* 0x000fe20000000800 */
[----:B------:R2:W-:Y:S02]  /*59b10*/  @P6 STS [R12+0x40000], R2 ;  /* 0x040000020c006388 */ /* 0x0005e40000000800 */
[----:B------:R3:W-:Y:S02]  /*59b20*/  @P6 STS [R29+0x40000], R3 ;  /* 0x040000031d006388 */ /* 0x0007e40000000800 */
[----:B0-----:R-:W-:Y:S02]  /*59b30*/  FADD R4, R20, R25 ;  /* 0x0000001914047221 */ /* 0x001fe40000000000 */
[----:B-1----:R-:W-:-:S03]  /*59b40*/  FADD R5, R21, R26 ;  /* 0x0000001a15057221 */ /* 0x002fc60000000000 */
[----:B------:R0:W-:Y:S04]  /*59b50*/  @P6 STS [R28+0x40000], R4 ;  /* 0x040000041c006388 */ /* 0x0001e80000000800 */
[----:B------:R1:W-:Y:S01]  /*59b60*/  @P6 STS [R27+0x40000], R5 ;  /* 0x040000051b006388 */ /* 0x0003e20000000800 */
[----:B------:R-:W-:Y:S06]  /*59b70*/  BAR.SYNC.DEFER_BLOCKING 0x0 ;  /* 0x0000000000007b1d */ /* 0x000fec0000010000 */
[----:B--2---:R-:W2:Y:S04]  /*59b80*/  S2R R12, SR_TID.X ;  /* 0x00000000000c7919 */ /* 0x004ea80000002100 */
[----:B---3--:R-:W3:Y:S04]  /*59b90*/  LDL.LU R29, [R1+0x1d4] ;  /* 0x0001d400011d7983 */ /* 0x008ee80000300800 */
[----:B0-----:R-:W3:Y:S04]  /*59ba0*/  LDL R28, [R1+0xe54] ;  /* 0x000e5400011c7983 */ /* 0x001ee80000100800 */
[----:B-1----:R-:W0:Y:S01]  /*59bb0*/  S2R R27, SR_TID.X ;  /* 0x00000000001b7919 */ /* 0x002e220000002100 */
[----:B------:R-:W5:Y:S02]  /*59bc0*/  LDL.LU R13, [R1+0xe8c] ;  /* 0x000e8c00010d7983 */ /* 0x000f640000300800 */
[----:B------:R-:W5:Y:S01]  /*59bd0*/  LDL.LU R15, [R1+0x1d8] ;  /* 0x0001d800010f7983 */ /* 0x000f620000300800 */
[----:B0-----:R-:W-:-:S02]  /*59be0*/  LOP3.LUT R16, R27, 0xff, RZ, 0xc0, !PT ;  /* 0x000000ff1b107812 */ /* 0x001fc400078ec0ff */
[----:B--2---:R-:W-:Y:S01]  /*59bf0*/  LOP3.LUT R9, R12, 0x1c, RZ, 0xc0, !PT ;  /* 0x0000001c0c097812 */ /* 0x004fe200078ec0ff */
[----:B------:R-:W5:Y:S04]  /*59c00*/  LDL R27, [R1+0xe50] ;  /* 0x000e5000011b7983 */ /* 0x000f680000100800 */
[----:B------:R-:W0:Y:S04]  /*59c10*/  LDS R5, [R16.X4+0x40000] ;  /* 0x0400000010057984 */ /* 0x000e280000004800 */
[----:B------:R-:W1:Y:S04]  /*59c20*/  LDS R3, [R16.X4+0x40400] ;  /* 0x0404000010037984 */ /* 0x000e680000004800 */
[----:B------:R-:W1:Y:S04]  /*59c30*/  LDS R2, [R16.X4+0x40800] ;  /* 0x0408000010027984 */ /* 0x000e680000004800 */
[----:B0-----:R-:W0:Y:S04]  /*59c40*/  SHFL.BFLY PT, R6, R5, 0x2, 0x1f ;  /* 0x0c401f0005067f89 */ /* 0x001e2800000e0000 */
[----:B-1----:R-:W1:Y:S04]  /*59c50*/  SHFL.BFLY PT, R4, R3, 0x2, 0x1f ;  /* 0x0c401f0003047f89 */ /* 0x002e6800000e0000 */
[----:B------:R-:W1:Y:S01]  /*59c60*/  SHFL.BFLY PT, R0, R2, 0x2, 0x1f ;  /* 0x0c401f0002007f89 */ /* 0x000e6200000e0000 */
[----:B0-----:R-:W-:-:S02]  /*59c70*/  FADD R6, R5, R6 ;  /* 0x0000000605067221 */ /* 0x001fc40000000000 */
[----:B-1----:R-:W-:Y:S02]  /*59c80*/  FADD R3, R3, R4 ;  /* 0x0000000403037221 */ /* 0x002fe40000000000 */
[----:B------:R-:W-:Y:S02]  /*59c90*/  FADD R0, R2, R0 ;  /* 0x0000000002007221 */ /* 0x000fe40000000000 */
[----:B------:R-:W0:Y:S04]  /*59ca0*/  SHFL.BFLY PT, R2, R6, 0x1, 0x1f ;  /* 0x0c201f0006027f89 */ /* 0x000e2800000e0000 */
[----:B------:R-:W1:Y:S04]  /*59cb0*/  SHFL.BFLY PT, R4, R3, 0x1, 0x1f ;  /* 0x0c201f0003047f89 */ /* 0x000e6800000e0000 */
[----:B------:R-:W1:Y:S01]  /*59cc0*/  SHFL.BFLY PT, R5, R0, 0x1, 0x1f ;  /* 0x0c201f0000057f89 */ /* 0x000e6200000e0000 */
[----:B0-----:R-:W-:-:S02]  /*59cd0*/  FADD R2, R6, R2 ;  /* 0x0000000206027221 */ /* 0x001fc40000000000 */
[----:B-1----:R-:W-:Y:S02]  /*59ce0*/  FADD R3, R3, R4 ;  /* 0x0000000403037221 */ /* 0x002fe40000000000 */
[----:B------:R-:W-:Y:S01]  /*59cf0*/  FADD R0, R0, R5 ;  /* 0x0000000500007221 */ /* 0x000fe20000000000 */
[----:B------:R-:W-:Y:S02]  /*59d00*/  @!P5 STS [R16.X4+0x40000], R2 ;  /* 0x040000021000d388 */ /* 0x000fe40000004800 */
[----:B------:R-:W-:Y:S02]  /*59d10*/  @!P5 STS [R16.X4+0x40400], R3 ;  /* 0x040400031000d388 */ /* 0x000fe40000004800 */
[----:B------:R-:W-:Y:S02]  /*59d20*/  @!P5 STS [R16.X4+0x40800], R0 ;  /* 0x040800001000d388 */ /* 0x000fe40000004800 */
[----:B------:R-:W0:Y:S04]  /*59d30*/  LDS R0, [R12.X4+0x40c00] ;  /* 0x040c00000c007984 */ /* 0x000e280000004800 */
[----:B0-----:R-:W0:Y:S02]  /*59d40*/  SHFL.BFLY PT, R2, R0, 0x2, 0x1f ;  /* 0x0c401f0000027f89 */ /* 0x001e2400000e0000 */
[----:B0-----:R-:W-:-:S05]  /*59d50*/  FADD R2, R0, R2 ;  /* 0x0000000200027221 */ /* 0x001fca0000000000 */
[----:B------:R-:W0:Y:S04]  /*59d60*/  SHFL.BFLY PT, R0, R2, 0x1, 0x1f ;  /* 0x0c201f0002007f89 */ /* 0x000e2800000e0000 */
[----:B------:R-:W-:Y:S01]  /*59d70*/  STL [R1+0x24b0], R9 ;  /* 0x0024b00901007387 */ /* 0x000fe20000100800 */
[----:B------:R-:W2:Y:S02]  /*59d80*/  LDL.LU R11, [R1+0x4c0] ;  /* 0x0004c000010b7983 */ /* 0x000ea40000300800 */
[----:B------:R-:W2:Y:S02]  /*59d90*/  LDL.LU R10, [R1+0x4c4] ;  /* 0x0004c400010a7983 */ /* 0x000ea40000300800 */
[----:B0-----:R-:W-:-:S05]  /*59da0*/  FADD R0, R2, R0 ;  /* 0x0000000002007221 */ /* 0x001fca0000000000 */
[----:B------:R-:W-:Y:S01]  /*59db0*/  @!P5 STS [R12.X4+0x40c00], R0 ;  /* 0x040c00000c00d388 */ /* 0x000fe20000004800 */
[----:B------:R-:W-:Y:S06]  /*59dc0*/  BAR.SYNC.DEFER_BLOCKING 0x0 ;  /* 0x0000000000007b1d */ /* 0x000fec0000010000 */
[----:B------:R0:W5:Y:S04]  /*59dd0*/  LDS R0, [R9.X4+0x40000] ;  /* 0x0400000009007984 */ /* 0x0001680000004800 */
[----:B0-----:R-:W2:Y:S01]  /*59de0*/  LDL.LU R9, [R1+0x520] ;  /* 0x0005200001097983 */ /* 0x001ea20000300800 */
[----:B------:R-:W2:Y:S02]  /*59df0*/  LDL.LU R8, [R1+0x524] ;  /* 0x0005240001087983 */ /* 0x000ea40000300800 */
[----:B----4-:R-:W-:-:S02]  /*59e00*/  FADD R2, -R7, R17 ;  /* 0x0000001107027221 */ /* 0x010fc40000000100 */
[----:B------:R-:W4:Y:S01]  /*59e10*/  LDL.LU R7, [R1+0x510] ;  /* 0x0005100001077983 */ /* 0x000f220000300800 */
[----:B------:R-:W4:Y:S03]  /*59e20*/  LDL.LU R6, [R1+0x514] ;  /* 0x0005140001067983 */ /* 0x000f260000300800 */
[----:B------:R-:W0:Y:S01]  /*59e30*/  S2R R16, SR_TID.X ;  /* 0x0000000000107919 */ /* 0x000e220000002100 */
[----:B------:R-:W-:-:S04]  /*59e40*/  FMUL R2, R2, 1.4426950216293334961 ;  /* 0x3fb8aa3b02027820 */ /* 0x000fc80000400000 */
[----:B------:R-:W5:Y:S01]  /*59e50*/  MUFU.EX2 R5, R2 ;  /* 0x0000000200057308 */ /* 0x000f620000000800 */
[----:B---3--:R-:W-:Y:S01]  /*59e60*/  FADD R3, -R28, R29 ;  /* 0x0000001d1c037221 */ /* 0x008fe20000000100 */
[----:B0-----:R-:W-:Y:S01]  /*59e70*/  LOP3.LUT R16, R16, 0x1c, RZ, 0xc0, !PT ;  /* 0x0000001c10107812 */ /* 0x001fe200078ec0ff */
[----:B-----5:R-:W-:Y:S02]  /*59e80*/  FFMA R13, R5, R13, R0 ;  /* 0x0000000d050d7223 */ /* 0x020fe40000000000 */
[----:B------:R-:W-:Y:S01]  /*59e90*/  FMUL R3, R3, 1.4426950216293334961 ;  /* 0x3fb8aa3b03037820 */ /* 0x000fe20000400000 */
[----:B------:R-:W3:Y:S01]  /*59ea0*/  LDL.LU R29, [R1+0x1dc] ;  /* 0x0001dc00011d7983 */ /* 0x000ee20000300800 */
[----:B------:R-:W-:Y:S01]  /*59eb0*/  LEA.HI R16, R16, 0x8, RZ, 0x1e ;  /* 0x0000000810107811 */ /* 0x000fe200078ff0ff */
[----:B------:R-:W3:Y:S02]  /*59ec0*/  LDL R28, [R1+0xe4c] ;  /* 0x000e4c00011c7983 */ /* 0x000ee40000100800 */
[----:B------:R-:W-:Y:S01]  /*59ed0*/  STL [R1+0xe8c], R13 ;  /* 0x000e8c0d01007387 */ /* 0x000fe20000100800 */
[----:B------:R0:W1:Y:S01]  /*59ee0*/  MUFU.EX2 R4, R3 ;  /* 0x0000000300047308 */ /* 0x0000620000000800 */
[----:B------:R-:W5:Y:S04]  /*59ef0*/  LDL.LU R17, [R1+0x500] ;  /* 0x0005000001117983 */ /* 0x000f680000300800 */
[----:B------:R0:W1:Y:S04]  /*59f00*/  LDS R2, [R16.X16+0x40000] ;  /* 0x0400000010027984 */ /* 0x000068000000c800 */
[----:B0-----:R-:W3:Y:S01]  /*59f10*/  LDL.LU R16, [R1+0x504] ;  /* 0x0005040001107983 */ /* 0x001ee20000300800 */
[----:B------:R-:W-:-:S03]  /*59f20*/  FADD R0, -R27, R15 ;  /* 0x0000000f1b007221 */ /* 0x000fc60000000100 */
[----:B------:R-:W3:Y:S01]  /*59f30*/  LDL.LU R15, [R1+0x4f0] ;  /* 0x0004f000010f7983 */ /* 0x000ee20000300800 */
[----:B------:R-:W5:Y:S02]  /*59f40*/  LDL.LU R14, [R1+0x4f4] ;  /* 0x0004f400010e7983 */ /* 0x000f640000300800 */
[C---:B--2---:R-:W-:Y:S02]  /*59f50*/  FMUL R11, R5.reuse, R11 ;  /* 0x0000000b050b7220 */ /* 0x044fe40000400000 */
[----:B------:R-:W-:-:S03]  /*59f60*/  FMUL R3, R5, R10 ;  /* 0x0000000a05037220 */ /* 0x000fc60000400000 */
[----:B------:R0:W-:Y:S02]  /*59f70*/  STL [R1+0x90], R11 ;  /* 0x0000900b01007387 */ /* 0x0001e40000100800 */
[----:B------:R-:W-:Y:S02]  /*59f80*/  STL [R1+0x94], R3 ;  /* 0x0000940301007387 */ /* 0x000fe40000100800 */
[----:B0-----:R-:W2:Y:S01]  /*59f90*/  LDL.LU R11, [R1+0x4e0] ;  /* 0x0004e000010b7983 */ /* 0x001ea20000300800 */
[----:B------:R-:W2:Y:S02]  /*59fa0*/  LDL.LU R10, [R1+0x4e4] ;  /* 0x0004e400010a7983 */ /* 0x000ea40000300800 */
[C---:B------:R-:W-:Y:S02]  /*59fb0*/  FMUL R9, R5.reuse, R9 ;  /* 0x0000000905097220 */ /* 0x040fe40000400000 */
[----:B------:R-:W-:-:S03]  /*59fc0*/  FMUL R13, R5, R8 ;  /* 0x00000008050d7220 */ /* 0x000fc60000400000 */
[----:B------:R0:W-:Y:S04]  /*59fd0*/  STL [R1+0x80], R9 ;  /* 0x0000800901007387 */ /* 0x0001e80000100800 */
[----:B0-----:R-:W2:Y:S01]  /*59fe0*/  LDL.LU R9, [R1+0x4d0] ;  /* 0x0004d00001097983 */ /* 0x001ea20000300800 */
[----:B------:R-:W2:Y:S02]  /*59ff0*/  LDL.LU R8, [R1+0x4d4] ;  /* 0x0004d40001087983 */ /* 0x000ea40000300800 */
[----:B------:R0:W-:Y:S02]  /*5a000*/  STL [R1+0x84], R13 ;  /* 0x0000840d01007387 */ /* 0x0001e40000100800 */
[C---:B----4-:R-:W-:Y:S02]  /*5a010*/  FMUL R18, R5.reuse, R7 ;  /* 0x0000000705127220 */ /* 0x050fe40000400000 */
[----:B------:R-:W4:Y:S03]  /*5a020*/  LDL.LU R7, [R1+0x4b0] ;  /* 0x0004b00001077983 */ /* 0x000f260000300800 */
[----:B------:R-:W-:Y:S02]  /*5a030*/  STL [R1+0x70], R18 ;  /* 0x0000701201007387 */ /* 0x000fe40000100800 */
[----:B0-----:R-:W-:-:S02]  /*5a040*/  FMUL R13, R5, R6 ;  /* 0x00000006050d7220 */ /* 0x001fc40000400000 */
[----:B------:R-:W4:Y:S03]  /*5a050*/  LDL.LU R6, [R1+0x4b4] ;  /* 0x0004b40001067983 */ /* 0x000f260000300800 */
[----:B------:R0:W-:Y:S02]  /*5a060*/  STL [R1+0x74], R13 ;  /* 0x0000740d01007387 */ /* 0x0001e40000100800 */
[----:B0-----:R-:W1:Y:S01]  /*5a070*/  LDL.LU R13, [R1+0xe90] ;  /* 0x000e9000010d7983 */ /* 0x001e620000300800 */
[C---:B---3--:R-:W-:Y:S02]  /*5a080*/  FMUL R20, R5.reuse, R15 ;  /* 0x0000000f05147220 */ /* 0x048fe40000400000 */
[----:B-----5:R-:W-:-:S03]  /*5a090*/  FMUL R21, R5, R14 ;  /* 0x0000000e05157220 */ /* 0x020fc60000400000 */
[----:B------:R-:W-:Y:S02]  /*5a0a0*/  STL [R1+0x23c0], R20 ;  /* 0x0023c01401007387 */ /* 0x000fe40000100800 */
[----:B------:R-:W-:Y:S02]  /*5a0b0*/  STL [R1+0x23c4], R21 ;  /* 0x0023c41501007387 */ /* 0x000fe40000100800 */
[C---:B------:R-:W-:Y:S02]  /*5a0c0*/  FMUL R24, R5.reuse, R17 ;  /* 0x0000001105187220 */ /* 0x040fe40000400000 */
[C---:B------:R-:W-:Y:S02]  /*5a0d0*/  FMUL R25, R5.reuse, R16 ;  /* 0x0000001005197220 */ /* 0x040fe40000400000 */
[C---:B--2---:R-:W-:Y:S02]  /*5a0e0*/  FMUL R15, R5.reuse, R11 ;  /* 0x0000000b050f7220 */ /* 0x044fe40000400000 */
[C---:B------:R-:W-:Y:S01]  /*5a0f0*/  FMUL R14, R5.reuse, R10 ;  /* 0x0000000a050e7220 */ /* 0x040fe20000400000 */
[----:B------:R-:W2:Y:S02]  /*5a100*/  LDL.LU R11, [R1+0x4c8] ;  /* 0x0004c800010b7983 */ /* 0x000ea40000300800 */
[----:B------:R0:W-:Y:S02]  /*5a110*/  STL [R1+0x420], R15 ;  /* 0x0004200f01007387 */ /* 0x0001e40000100800 */
[----:B------:R-:W3:Y:S01]  /*5a120*/  LDL.LU R10, [R1+0x4cc] ;  /* 0x0004cc00010a7983 */ /* 0x000ee20000300800 */
[----:B------:R5:W-:Y:S01]  /*5a130*/  STL [R1+0x424], R14 ;  /* 0x0004240e01007387 */ /* 0x000be20000100800 */
[----:B0-----:R-:W-:-:S02]  /*5a140*/  FMUL R15, R5, R9 ;  /* 0x00000009050f7220 */ /* 0x001fc40000400000 */
[C---:B-----5:R-:W-:Y:S01]  /*5a150*/  FMUL R14, R5.reuse, R8 ;  /* 0x00000008050e7220 */ /* 0x060fe20000400000 */
[----:B------:R-:W5:Y:S02]  /*5a160*/  LDL.LU R9, [R1+0x528] ;  /* 0x0005280001097983 */ /* 0x000f640000300800 */
[----:B------:R-:W-:Y:S02]  /*5a170*/  STL [R1+0x410], R15 ;  /* 0x0004100f01007387 */ /* 0x000fe40000100800 */
[----:B------:R-:W5:Y:S01]  /*5a180*/  LDL.LU R8, [R1+0x52c] ;  /* 0x00052c0001087983 */ /* 0x000f620000300800 */
[----:B------:R4:W-:Y:S02]  /*5a190*/  STL [R1+0x414], R14 ;  /* 0x0004140e01007387 */ /* 0x0009e40000100800 */
[C---:B----4-:R-:W-:Y:S02]  /*5a1a0*/  FMUL R14, R5.reuse, R7 ;  /* 0x00000007050e7220 */ /* 0x050fe40000400000 */
[----:B------:R-:W-:Y:S01]  /*5a1b0*/  FMUL R5, R5, R6 ;  /* 0x0000000605057220 */ /* 0x000fe20000400000 */
[----:B------:R-:W4:Y:S02]  /*5a1c0*/  LDL.LU R7, [R1+0x518] ;  /* 0x0005180001077983 */ /* 0x000f240000300800 */
[----:B------:R-:W-:Y:S02]  /*5a1d0*/  STL [R1+0x160], R14 ;  /* 0x0001600e01007387 */ /* 0x000fe40000100800 */
[----:B------:R-:W4:Y:S01]  /*5a1e0*/  LDL.LU R6, [R1+0x51c] ;  /* 0x00051c0001067983 */ /* 0x000f220000300800 */
[----:B------:R3:W-:Y:S01]  /*5a1f0*/  STL [R1+0x164], R5 ;  /* 0x0001640501007387 */ /* 0x0007e20000100800 */
[----:B------:R-:W4:Y:S02]  /*5a200*/  LDL.LU R16, [R1+0x1e0] ;  /* 0x0001e00001107983 */ /* 0x000f240000300800 */
[----:B-1----:R-:W-:-:S05]  /*5a210*/  FFMA R13, R4, R13, R2 ;  /* 0x0000000d040d7223 */ /* 0x002fca0000000002 */
[----:B------:R0:W-:Y:S01]  /*5a220*/  STL [R1+0xe90], R13 ;  /* 0x000e900d01007387 */ /* 0x0001e20000100800 */
[----:B------:R-:W4:Y:S02]  /*5a230*/  LDL R15, [R1+0xe48] ;  /* 0x000e4800010f7983 */ /* 0x000f240000100800 */
[C---:B--2---:R-:W-:Y:S02]  /*5a240*/  FMUL R11, R4.reuse, R11 ;  /* 0x0000000b040b7220 */ /* 0x044fe40000400000 */
[----:B---3--:R-:W-:-:S03]  /*5a250*/  FMUL R5, R4, R10 ;  /* 0x0000000a04057220 */ /* 0x008fc60000400000 */
[----:B------:R1:W-:Y:S01]  /*5a260*/  STL [R1+0x98], R11 ;  /* 0x0000980b01007387 */ /* 0x0003e20000100800 */
[----:B------:R-:W2:Y:S02]  /*5a270*/  LDL.LU R21, [R1+0x508] ;  /* 0x0005080001157983 */ /* 0x000ea40000300800 */
[----:B------:R-:W-:Y:S02]  /*5a280*/  STL [R1+0x9c], R5 ;  /* 0x00009c0501007387 */ /* 0x000fe40000100800 */
[----:B------:R-:W3:Y:S02]  /*5a290*/  LDL.LU R20, [R1+0x50c] ;  /* 0x00050c0001147983 */ /* 0x000ee40000300800 */
[C---:B-----5:R-:W-:Y:S02]  /*5a2a0*/  FMUL R9, R4.reuse, R9 ;  /* 0x0000000904097220 */ /* 0x060fe40000400000 */
[----:B------:R-:W-:-:S03]  /*5a2b0*/  FMUL R8, R4, R8 ;  /* 0x0000000804087220 */ /* 0x000fc60000400000 */
[----:B------:R5:W-:Y:S01]  /*5a2c0*/  STL [R1+0x88], R9 ;  /* 0x0000880901007387 */ /* 0x000be20000100800 */
[----:B------:R-:W3:Y:S02]  /*5a2d0*/  LDL.LU R19, [R1+0x4f8] ;  /* 0x0004f80001137983 */ /* 0x000ee40000300800 */
[----:B------:R-:W3:Y:S02]  /*5a2e0*/  LDL.LU R18, [R1+0x4fc] ;  /* 0x0004fc0001127983 */ /* 0x000ee40000300800 */
[----:B------:R0:W-:Y:S01]  /*5a2f0*/  STL [R1+0x8c], R8 ;  /* 0x00008c0801007387 */ /* 0x0001e20000100800 */
[----:B------:R-:W3:Y:S01]  /*5a300*/  LDL.LU R17, [R1+0x4e8] ;  /* 0x0004e80001117983 */ /* 0x000ee20000300800 */
[C---:B----4-:R-:W-:Y:S02]  /*5a310*/  FMUL R7, R4.reuse, R7 ;  /* 0x0000000704077220 */ /* 0x050fe40000400000 */
[----:B------:R-:W-:-:S03]  /*5a320*/  FMUL R6, R4, R6 ;  /* 0x0000000604067220 */ /* 0x000fc60000400000 */
[----:B------:R4:W-:Y:S01]  /*5a330*/  STL [R1+0x78], R7 ;  /* 0x0000780701007387 */ /* 0x0009e20000100800 */
[----:B------:R-:W3:Y:S02]  /*5a340*/  LDL.LU R14, [R1+0x4ec] ;  /* 0x0004ec00010e7983 */ /* 0x000ee40000300800 */
[----:B------:R4:W-:Y:S02]  /*5a350*/  STL [R1+0x7c], R6 ;  /* 0x00007c0601007387 */ /* 0x0009e40000100800 */
[----:B0-----:R-:W3:Y:S01]  /*5a360*/  LDL.LU R13, [R1+0x4d8] ;  /* 0x0004d800010d7983 */ /* 0x001ee20000300800 */
[----:B-1----:R-:W3:Y:S01]  /*5a370*/  LDL.LU R11, [R1+0x4dc] ;  /* 0x0004dc00010b7983 */ /* 0x002ee20000300800 */
[----:B------:R-:W3:Y:S02]  /*5a380*/  LDL.LU R10, [R1+0x4b8] ;  /* 0x0004b800010a7983 */ /* 0x000ee40000300800 */
[----:B-----5:R-:W5:Y:S02]  /*5a390*/  LDL.LU R9, [R1+0x4bc] ;  /* 0x0004bc0001097983 */ /* 0x020f640000300800 */
[----:B------:R-:W5:Y:S01]  /*5a3a0*/  LDL.LU R8, [R1+0xe94] ;  /* 0x000e940001087983 */ /* 0x000f620000300800 */
[----:B----4-:R-:W4:Y:S01]  /*5a3b0*/  LDL.LU R7, [R1+0x540] ;  /* 0x0005400001077983 */ /* 0x010f220000300800 */
[----:B------:R-:W4:Y:S03]  /*5a3c0*/  LDL.LU R6, [R1+0x544] ;  /* 0x0005440001067983 */ /* 0x000f260000300800 */
[----:B------:R-:W0:Y:S02]  /*5a3d0*/  S2R R27, SR_TID.X ;  /* 0x00000000001b7919 */ /* 0x000e240000002100 */
[----:B0-----:R-:W-:-:S04]  /*5a3e0*/  LOP3.LUT R27, R27, 0x1c, RZ, 0xc0, !PT ;  /* 0x0000001c1b1b7812 */ /* 0x001fc800078ec0ff */
[----:B------:R-:W-:-:S05]  /*5a3f0*/  LEA.HI R27, R27, 0x10, RZ, 0x1e ;  /* 0x000000101b1b7811 */ /* 0x000fca00078ff0ff */
[----:B------:R0:W1:Y:S04]  /*5a400*/  LDS R3, [R27.X16+0x40000] ;  /* 0x040000001b037984 */ /* 0x000068000000c800 */
[----:B0-----:R-:W0:Y:S01]  /*5a410*/  S2R R27, SR_TID.X ;  /* 0x00000000001b7919 */ /* 0x001e220000002100 */
[----:B------:R-:W-:-:S06]  /*5a420*/  FMUL R0, R0, 1.4426950216293334961 ;  /* 0x3fb8aa3b00007820 */ /* 0x000fcc0000400000 */
[----:B------:R-:W1:Y:S01]  /*5a430*/  MUFU.EX2 R0, R0 ;  /* 0x0000000000007308 */ /* 0x000e620000000800 */
[----:B0-----:R-:W-:-:S04]  /*5a440*/  LOP3.LUT R27, R27, 0x1c, RZ, 0xc0, !PT ;  /* 0x0000001c1b1b7812 */ /* 0x001fc800078ec0ff */
[----:B------:R-:W-:-:S05]  /*5a450*/  LEA.HI R27, R27, 0x18, RZ, 0x1e ;  /* 0x000000181b1b7811 */ /* 0x000fca00078ff0ff */
[----:B------:R3:W0:Y:S01]  /*5a460*/  LDS R5, [R27.X16+0x40000] ;  /* 0x040000001b057984 */ /* 0x000622000000c800 */
[----:B------:R-:W-:Y:S02]  /*5a470*/  FADD R2, -R28, R29 ;  /* 0x0000001d1c027221 */ /* 0x000fe40000000100 */
[C---:B--2---:R-:W-:Y:S02]  /*5a480*/  FMUL R26, R4.reuse, R21 ;  /* 0x00000015041a7220 */ /* 0x044fe40000400000 */
[----:B---3--:R-:W-:-:S05]  /*5a490*/  FMUL R27, R4, R20 ;  /* 0x00000014041b7220 */ /* 0x008fca0000400000 */
[----:B------:R-:W-:Y:S01]  /*5a4a0*/  STL.64 [R1+0x23f8], R26 ;  /* 0x0023f81a01007387 */ /* 0x000fe20000100a00 */
[----:B------:R-:W-:Y:S02]  /*5a4b0*/  STL.64 [R1+0x23f0], R24 ;  /* 0x0023f01801007387 */ /* 0x000fe40000100a00 */
[C---:B------:R-:W-:Y:S02]  /*5a4c0*/  FMUL R22, R4.reuse, R19 ;  /* 0x0000001304167220 */ /* 0x040fe40000400000 */
[C---:B------:R-:W-:Y:S02]  /*5a4d0*/  FMUL R23, R4.reuse, R18 ;  /* 0x0000001204177220 */ /* 0x040fe40000400000 */
[C---:B------:R-:W-:Y:S01]  /*5a4e0*/  FMUL R21, R4.reuse, R17 ;  /* 0x0000001104157220 */ /* 0x040fe20000400000 */
[----:B------:R-:W-:Y:S02]  /*5a4f0*/  STL [R1+0x23c8], R22 ;  /* 0x0023c81601007387 */ /* 0x000fe40000100800 */
[----:B------:R2:W-:Y:S02]  /*5a500*/  STL [R1+0x23cc], R23 ;  /* 0x0023cc1701007387 */ /* 0x0005e40000100800 */
[----:B------:R-:W-:Y:S02]  /*5a510*/  STL [R1+0x23d0], R21 ;  /* 0x0023d01501007387 */ /* 0x000fe40000100800 */
[----:B------:R-:W-:-:S02]  /*5a520*/  FMUL R20, R4, R14 ;  /* 0x0000000e04147220 */ /* 0x000fc40000400000 */
[C---:B------:R-:W-:Y:S02]  /*5a530*/  FMUL R13, R4.reuse, R13 ;  /* 0x0000000d040d7220 */ /* 0x040fe40000400000 */
[C---:B------:R-:W-:Y:S02]  /*5a540*/  FMUL R11, R4.reuse, R11 ;  /* 0x0000000b040b7220 */ /* 0x040fe40000400000 */
[C---:B--2---:R-:W-:Y:S01]  /*5a550*/  FMUL R23, R4.reuse, R10 ;  /* 0x0000000a04177220 */ /* 0x044fe20000400000 */
[----:B------:R-:W-:Y:S01]  /*5a560*/  STL [R1+0x23d4], R20 ;  /* 0x0023d41401007387 */ /* 0x000fe20000100800 */
[----:B------:R-:W-:Y:S02]  /*5a570*/  STL [R1+0x418], R13 ;  /* 0x0004180d01007387 */ /* 0x000fe40000100800 */
[----:B-----5:R-:W-:Y:S01]  /*5a580*/  FMUL R22, R4, R9 ;  /* 0x0000000904167220 */ /* 0x020fe20000400000 */
[----:B------:R-:W-:Y:S01]  /*5a590*/  STL [R1+0x23dc], R23 ;  /* 0x0023dc1701007387 */ /* 0x000fe20000100800 */
[----:B------:R-:W-:Y:S02]  /*5a5a0*/  STL [R1+0x41c], R11 ;  /* 0x00041c0b01007387 */ /* 0x000fe40000100800 */
[----:B------:R-:W2:Y:S02]  /*5a5b0*/  LDL.LU R29, [R1+0x1e4] ;  /* 0x0001e400011d7983 */ /* 0x000ea40000300800 */
[----:B------:R-:W2:Y:S02]  /*5a5c0*/  LDL R28, [R1+0xe44] ;  /* 0x000e4400011c7983 */ /* 0x000ea40000100800 */
[C---:B-1----:R-:W-:Y:S01]  /*5a5d0*/  FFMA R8, R0.reuse, R8, R3 ;  /* 0x0000000800087223 */ /* 0x042fe20000000003 */
[----:B------:R1:W-:Y:S01]  /*5a5e0*/  STL [R1+0x23d8], R22 ;  /* 0x0023d81601007387 */ /* 0x0003e20000100800 */
[----:B------:R-:W3:Y:S02]  /*5a5f0*/  LDL.LU R4, [R1+0x5a0] ;  /* 0x0005a00001047983 */ /* 0x000ee40000300800 */
[C---:B----4-:R-:W-:Y:S01]  /*5a600*/  FMUL R7, R0.reuse, R7 ;  /* 0x0000000700077220 */ /* 0x050fe20000400000 */
[----:B------:R-:W-:Y:S01]  /*5a610*/  STL [R1+0xe94], R8 ;  /* 0x000e940801007387 */ /* 0x000fe20000100800 */
[----:B------:R-:W-:-:S03]  /*5a620*/  FMUL R6, R0, R6 ;  /* 0x0000000600067220 */ /* 0x000fc60000400000 */
[----:B-1----:R-:W4:Y:S01]  /*5a630*/  LDL.LU R22, [R1+0x5a4] ;  /* 0x0005a40001167983 */ /* 0x002f220000300800 */
[----:B------:R1:W-:Y:S03]  /*5a640*/  STL [R1+0x150], R7 ;  /* 0x0001500701007387 */ /* 0x0003e60000100800 */
[----:B-1----:R-:W5:Y:S01]  /*5a650*/  LDL.LU R7, [R1+0x590] ;  /* 0x0005900001077983 */ /* 0x002f620000300800 */
[----:B------:R1:W-:Y:S03]  /*5a660*/  STL [R1+0x154], R6 ;  /* 0x0001540601007387 */ /* 0x0003e60000100800 */
[----:B-1----:R-:W2:Y:S01]  /*5a670*/  LDL.LU R6, [R1+0x594] ;  /* 0x0005940001067983 */ /* 0x002ea20000300800 */
[----:B------:R-:W-:Y:S02]  /*5a680*/  FADD R3, -R15, R16 ;  /* 0x000000100f037221 */ /* 0x000fe40000000100 */
[----:B------:R-:W1:Y:S02]  /*5a690*/  S2R R15, SR_TID.X ;  /* 0x00000000000f7919 */ /* 0x000e640000002100 */
        /* <DEDUP_REMOVED lines=10> */
[----:B------:R-:W0:Y:S01]  /*5a740*/  LDL.LU R8, [R1+0xe98] ;  /* 0x000e980001087983 */ /* 0x000e220000300800 */
[----:B-1----:R-:W-:-:S04]  /*5a750*/  LOP3.LUT R15, R15, 0x1c, RZ, 0xc0, !PT ;  /* 0x0000001c0f0f7812 */ /* 0x002fc800078ec0ff */
[----:B------:R-:W-:Y:S01]  /*5a760*/  LEA.HI R15, R15, 0x20, RZ, 0x1e ;  /* 0x000000200f0f7811 */ /* 0x000fe200078ff0ff */
[----:B---3--:R-:W-:-:S04]  /*5a770*/  FMUL R23, R0, R4 ;  /* 0x0000000400177220 */ /* 0x008fc80000400000 */
[----:B------:R1:W3:Y:S04]  /*5a780*/  LDS R4, [R15.X16+0x40000] ;  /* 0x040000000f047984 */ /* 0x0002e8000000c800 */
[----:B------:R5:W-:Y:S01]  /*5a790*/  STL [R1+0x23e8], R23 ;  /* 0x0023e81701007387 */ /* 0x000be20000100800 */
[----:B------:R-:W3:Y:S02]  /*5a7a0*/  LDL.LU R16, [R1+0x1e8] ;  /* 0x0001e80001107983 */ /* 0x000ee40000300800 */
[C---:B----4-:R-:W-:Y:S01]  /*5a7b0*/  FMUL R22, R0.reuse, R22 ;  /* 0x0000001600167220 */ /* 0x050fe20000400000 */
[----:B-1----:R-:W4:Y:S04]  /*5a7c0*/  LDL R15, [R1+0xe40] ;  /* 0x000e4000010f7983 */ /* 0x002f280000100800 */
[----:B------:R2:W-:Y:S01]  /*5a7d0*/  STL [R1+0x23e4], R22 ;  /* 0x0023e41601007387 */ /* 0x0005e20000100800 */
[----:B-----5:R-:W-:-:S03]  /*5a7e0*/  FMUL R23, R0, R7 ;  /* 0x0000000700177220 */ /* 0x020fc60000400000 */
[----:B------:R-:W5:Y:S02]  /*5a7f0*/  LDL.LU R7, [R1+0x548] ;  /* 0x0005480001077983 */ /* 0x000f640000300800 */
[----:B------:R-:W-:Y:S02]  /*5a800*/  STL [R1+0x130], R23 ;  /* 0x0001301701007387 */ /* 0x000fe40000100800 */
[----:B--2---:R-:W-:Y:S02]  /*5a810*/  FMUL R22, R0, R6 ;  /* 0x0000000600167220 */ /* 0x004fe40000400000 */
[----:B------:R-:W2:Y:S01]  /*5a820*/  LDL.LU R6, [R1+0x54c] ;  /* 0x00054c0001067983 */ /* 0x000ea20000300800 */
[----:B------:R-:W-:Y:S02]  /*5a830*/  FMUL R2, R2, 1.4426950216293334961 ;  /* 0x3fb8aa3b02027820 */ /* 0x000fe40000400000 */
[----:B------:R-:W-:-:S04]  /*5a840*/  FMUL R21, R0, R21 ;  /* 0x0000001500157220 */ /* 0x000fc80000400000 */
[----:B------:R-:W0:Y:S01]  /*5a850*/  MUFU.EX2 R2, R2 ;  /* 0x0000000200027308 */ /* 0x000e220000000800 */
[C---:B------:R-:W-:Y:S02]  /*5a860*/  FMUL R20, R0.reuse, R20 ;  /* 0x0000001400147220 */ /* 0x040fe40000400000 */
[C---:B------:R-:W-:Y:S02]  /*5a870*/  FMUL R19, R0.reuse, R19 ;  /* 0x0000001300137220 */ /* 0x040fe40000400000 */
[C---:B------:R-:W-:Y:S01]  /*5a880*/  FMUL R18, R0.reuse, R18 ;  /* 0x0000001200127220 */ /* 0x040fe20000400000 */
[----:B------:R-:W-:Y:S01]  /*5a890*/  STL [R1+0x134], R22 ;  /* 0x0001341601007387 */ /* 0x000fe20000100800 */
[C---:B------:R-:W-:Y:S02]  /*5a8a0*/  FMUL R17, R0.reuse, R17 ;  /* 0x0000001100117220 */ /* 0x040fe40000400000 */
[----:B------:R1:W-:Y:S02]  /*5a8b0*/  STL [R1+0x120], R21 ;  /* 0x0001201501007387 */ /* 0x0003e40000100800 */
[C---:B------:R-:W-:Y:S01]  /*5a8c0*/  FMUL R14, R0.reuse, R14 ;  /* 0x0000000e000e7220 */ /* 0x040fe20000400000 */
[----:B------:R-:W-:Y:S01]  /*5a8d0*/  STL [R1+0x124], R20 ;  /* 0x0001241401007387 */ /* 0x000fe20000100800 */
[----:B------:R-:W-:-:S02]  /*5a8e0*/  FMUL R13, R0, R13 ;  /* 0x0000000d000d7220 */ /* 0x000fc40000400000 */
[----:B------:R-:W-:Y:S02]  /*5a8f0*/  STL [R1+0x110], R19 ;  /* 0x0001101301007387 */ /* 0x000fe40000100800 */
[C---:B------:R-:W-:Y:S01]  /*5a900*/  FMUL R11, R0.reuse, R11 ;  /* 0x0000000b000b7220 */ /* 0x040fe20000400000 */
[----:B------:R-:W-:Y:S01]  /*5a910*/  STL [R1+0x114], R18 ;  /* 0x0001141201007387 */ /* 0x000fe20000100800 */
[C---:B------:R-:W-:Y:S02]  /*5a920*/  FMUL R10, R0.reuse, R10 ;  /* 0x0000000a000a7220 */ /* 0x040fe40000400000 */
[----:B------:R-:W-:Y:S02]  /*5a930*/  STL [R1+0x100], R17 ;  /* 0x0001001101007387 */ /* 0x000fe40000100800 */
[----:B------:R-:W-:Y:S01]  /*5a940*/  FMUL R9, R0, R9 ;  /* 0x0000000900097220 */ /* 0x000fe20000400000 */
[----:B------:R-:W-:Y:S01]  /*5a950*/  STL [R1+0x104], R14 ;  /* 0x0001040e01007387 */ /* 0x000fe20000100800 */
[----:B------:R-:W-:Y:S02]  /*5a960*/  STL [R1+0xf0], R13 ;  /* 0x0000f00d01007387 */ /* 0x000fe40000100800 */
[----:B------:R-:W-:Y:S02]  /*5a970*/  STL [R1+0xf4], R11 ;  /* 0x0000f40b01007387 */ /* 0x000fe40000100800 */
[C---:B0-----:R-:W-:Y:S01]  /*5a980*/  FFMA R8, R2.reuse, R8, R5 ;  /* 0x0000000802087223 */ /* 0x041fe20000000005 */
[----:B------:R-:W-:Y:S01]  /*5a990*/  STL [R1+0xe0], R10 ;  /* 0x0000e00a01007387 */ /* 0x000fe20000100800 */
[----:B------:R-:W-:Y:S02]  /*5a9a0*/  STL [R1+0xe4], R9 ;  /* 0x0000e40901007387 */ /* 0x000fe40000100800 */
[----:B------:R-:W3:Y:S01]  /*5a9b0*/  LDL.LU R5, [R1+0x5a8] ;  /* 0x0005a80001057983 */ /* 0x000ee20000300800 */
[----:B------:R-:W-:Y:S01]  /*5a9c0*/  STL [R1+0xe98], R8 ;  /* 0x000e980801007387 */ /* 0x000fe20000100800 */
[----:B-1----:R-:W4:Y:S02]  /*5a9d0*/  LDL.LU R21, [R1+0x5ac] ;  /* 0x0005ac0001157983 */ /* 0x002f240000300800 */
[----:B-----5:R-:W-:-:S05]  /*5a9e0*/  FMUL R7, R2, R7 ;  /* 0x0000000702077220 */ /* 0x020fca0000400000 */
[----:B------:R0:W-:Y:S01]  /*5a9f0*/  STL [R1+0x158], R7 ;  /* 0x0001580701007387 */ /* 0x0001e20000100800 */
[----:B------:R-:W5:Y:S02]  /*5aa00*/  LDL.LU R23, [R1+0x598] ;  /* 0x0005980001177983 */ /* 0x000f640000300800 */
[----:B--2---:R-:W-:-:S05]  /*5aa10*/  FMUL R6, R2, R6 ;  /* 0x0000000602067220 */ /* 0x004fca0000400000 */
[----:B------:R1:W-:Y:S01]  /*5aa20*/  STL [R1+0x15c], R6 ;  /* 0x00015c0601007387 */ /* 0x0003e20000100800 */
[----:B------:R-:W2:Y:S02]  /*5aa30*/  LDL.LU R22, [R1+0x59c] ;  /* 0x00059c0001167983 */ /* 0x000ea40000300800 */
[----:B0-----:R-:W2:Y:S01]  /*5aa40*/  LDL.LU R7, [R1+0x588] ;  /* 0x0005880001077983 */ /* 0x001ea20000300800 */
[----:B-1----:R-:W2:Y:S01]  /*5aa50*/  LDL.LU R6, [R1+0x58c] ;  /* 0x00058c0001067983 */ /* 0x002ea20000300800 */
        /* <DEDUP_REMOVED lines=9> */
[----:B---3--:R-:W-:-:S02]  /*5aaf0*/  FMUL R20, R2, R5 ;  /* 0x0000000502147220 */ /* 0x008fc40000400000 */
[----:B----4-:R-:W-:-:S03]  /*5ab00*/  FMUL R21, R2, R21 ;  /* 0x0000001502157220 */ /* 0x010fc60000400000 */
[----:B------:R5:W-:Y:S02]  /*5ab10*/  STL [R1+0x23e0], R20 ;  /* 0x0023e01401007387 */ /* 0x000be40000100800 */
[----:B------:R0:W-:Y:S02]  /*5ab20*/  STL [R1+0x2428], R21 ;  /* 0x0024281501007387 */ /* 0x0001e40000100800 */
[----:B-----5:R-:W-:-:S05]  /*5ab30*/  FMUL R20, R2, R23 ;  /* 0x0000001702147220 */ /* 0x020fca0000400000 */
[----:B------:R1:W-:Y:S01]  /*5ab40*/  STL [R1+0x138], R20 ;  /* 0x0001381401007387 */ /* 0x0003e20000100800 */
[C---:B--2---:R-:W-:Y:S02]  /*5ab50*/  FMUL R22, R2.reuse, R22 ;  /* 0x0000001602167220 */ /* 0x044fe40000400000 */
[----:B0-----:R-:W-:-:S03]  /*5ab60*/  FMUL R21, R2, R7 ;  /* 0x0000000702157220 */ /* 0x001fc60000400000 */
[----:B------:R-:W-:Y:S01]  /*5ab70*/  STL [R1+0x13c], R22 ;  /* 0x00013c1601007387 */ /* 0x000fe20000100800 */
[----:B------:R-:W2:Y:S02]  /*5ab80*/  LDL.LU R7, [R1+0x5c0] ;  /* 0x0005c00001077983 */ /* 0x000ea40000300800 */
[----:B------:R-:W-:Y:S02]  /*5ab90*/  STL [R1+0x128], R21 ;  /* 0x0001281501007387 */ /* 0x000fe40000100800 */
[----:B-1----:R-:W-:Y:S02]  /*5aba0*/  FMUL R20, R2, R6 ;  /* 0x0000000602147220 */ /* 0x002fe40000400000 */
[----:B------:R-:W3:Y:S01]  /*5abb0*/  LDL.LU R6, [R1+0x5c4] ;  /* 0x0005c40001067983 */ /* 0x000ee20000300800 */
[----:B------:R-:W-:Y:S02]  /*5abc0*/  FMUL R0, R3, 1.4426950216293334961 ;  /* 0x3fb8aa3b03007820 */ /* 0x000fe40000400000 */
[----:B------:R-:W-:-:S02]  /*5abd0*/  FADD R3, -R28, R29 ;  /* 0x0000001d1c037221 */ /* 0x000fc40000000100 */
[----:B------:R-:W0:Y:S02]  /*5abe0*/  S2R R28, SR_TID.X ;  /* 0x00000000001c7919 */ /* 0x000e240000002100 */
[----:B------:R-:W1:Y:S01]  /*5abf0*/  MUFU.EX2 R0, R0 ;  /* 0x0000000000007308 */ /* 0x000e620000000800 */
[C---:B------:R-:W-:Y:S02]  /*5ac00*/  FMUL R19, R2.reuse, R19 ;  /* 0x0000001302137220 */ /* 0x040fe40000400000 */
[C---:B------:R-:W-:Y:S02]  /*5ac10*/  FMUL R18, R2.reuse, R18 ;  /* 0x0000001202127220 */ /* 0x040fe40000400000 */
[C---:B------:R-:W-:Y:S02]  /*5ac20*/  FMUL R17, R2.reuse, R17 ;  /* 0x0000001102117220 */ /* 0x040fe40000400000 */
[C---:B------:R-:W-:Y:S01]  /*5ac30*/  FMUL R14, R2.reuse, R14 ;  /* 0x0000000e020e7220 */ /* 0x040fe20000400000 */
[----:B------:R-:W-:Y:S01]  /*5ac40*/  STL [R1+0x12c], R20 ;  /* 0x00012c1401007387 */ /* 0x000fe20000100800 */
[----:B------:R-:W-:Y:S02]  /*5ac50*/  STL [R1+0x118], R19 ;  /* 0x0001181301007387 */ /* 0x000fe40000100800 */
[----:B------:R-:W-:-:S02]  /*5ac60*/  FMUL R13, R2, R13 ;  /* 0x0000000d020d7220 */ /* 0x000fc40000400000 */
[----:B------:R-:W-:Y:S01]  /*5ac70*/  STL [R1+0x11c], R18 ;  /* 0x00011c1201007387 */ /* 0x000fe20000100800 */
[----:B------:R-:W-:Y:S01]  /*5ac80*/  STL [R1+0x108], R17 ;  /* 0x0001081101007387 */ /* 0x000fe20000100800 */
[C---:B------:R-:W-:Y:S02]  /*5ac90*/  FMUL R11, R2.reuse, R11 ;  /* 0x0000000b020b7220 */ /* 0x040fe40000400000 */
[----:B------:R-:W-:Y:S02]  /*5aca0*/  STL [R1+0x10c], R14 ;  /* 0x00010c0e01007387 */ /* 0x000fe40000100800 */
[----:B------:R-:W-:Y:S01]  /*5acb0*/  FMUL R10, R2, R10 ;  /* 0x0000000a020a7220 */ /* 0x000fe20000400000 */
[----:B------:R-:W4:Y:S01]  /*5acc0*/  LDL.LU R29, [R1+0x1ec] ;  /* 0x0001ec00011d7983 */ /* 0x000f220000300800 */
[----:B0-----:R-:W-:-:S04]  /*5acd0*/  LOP3.LUT R28, R28, 0x1c, RZ, 0xc0, !PT ;  /* 0x0000001c1c1c7812 */ /* 0x001fc800078ec0ff */
[----:B------:R-:W-:Y:S01]  /*5ace0*/  LEA.HI R28, R28, 0x28, RZ, 0x1e ;  /* 0x000000281c1c7811 */ /* 0x000fe200078ff0ff */
[----:B------:R-:W-:Y:S01]  /*5acf0*/  FMUL R9, R2, R9 ;  /* 0x0000000902097220 */ /* 0x000fe20000400000 */
[----:B------:R-:W-:Y:S04]  /*5ad00*/  STL [R1+0xf8], R13 ;  /* 0x0000f80d01007387 */ /* 0x000fe80000100800 */
[----:B------:R0:W5:Y:S01]  /*5ad10*/  LDS R5, [R28.X16+0x40000] ;  /* 0x040000001c057984 */ /* 0x000162000000c800 */
[----:B-1----:R-:W-:-:S03]  /*5ad20*/  FFMA R8, R0, R8, R4 ;  /* 0x0000000800087223 */ /* 0x002fc60000000004 */
[----:B0-----:R-:W4:Y:S01]  /*5ad30*/  LDL R28, [R1+0xe38] ;  /* 0x000e3800011c7983 */ /* 0x001f220000100800 */
[----:B------:R-:W-:Y:S02]  /*5ad40*/  STL [R1+0xfc], R11 ;  /* 0x0000fc0b01007387 */ /* 0x000fe40000100800 */
[----:B------:R-:W-:Y:S02]  /*5ad50*/  STL [R1+0xe8], R10 ;  /* 0x0000e80a01007387 */ /* 0x000fe40000100800 */
[----:B------:R-:W-:Y:S01]  /*5ad60*/  STL [R1+0xec], R9 ;  /* 0x0000ec0901007387 */ /* 0x000fe20000100800 */
[----:B------:R-:W4:Y:S01]  /*5ad70*/  LDL.LU R4, [R1+0x660] ;  /* 0x0006600001047983 */ /* 0x000f220000300800 */
[----:B------:R2:W-:Y:S02]  /*5ad80*/  STL [R1+0xe9c], R8 ;  /* 0x000e9c0801007387 */ /* 0x0005e40000100800 */
[C---:B--2---:R-:W-:Y:S02]  /*5ad90*/  FMUL R8, R0.reuse, R7 ;  /* 0x0000000700087220 */ /* 0x044fe40000400000 */
[----:B---3--:R-:W-:-:S02]  /*5ada0*/  FMUL R7, R0, R6 ;  /* 0x0000000600077220 */ /* 0x008fc40000400000 */
[----:B------:R-:W2:Y:S01]  /*5adb0*/  LDL.LU R6, [R1+0x664] ;  /* 0x0006640001067983 */ /* 0x000ea20000300800 */
[----:B------:R-:W-:Y:S02]  /*5adc0*/  FMUL R2, R3, 1.4426950216293334961 ;  /* 0x3fb8aa3b03027820 */ /* 0x000fe40000400000 */
[----:B------:R-:W-:Y:S02]  /*5add0*/  FADD R3, -R15, R16 ;  /* 0x000000100f037221 */ /* 0x000fe40000000100 */
[----:B------:R-:W0:Y:S01]  /*5ade0*/  S2R R15, SR_TID.X ;  /* 0x00000000000f7919 */ /* 0x000e220000002100 */
[----:B------:R1:W-:Y:S02]  /*5adf0*/  STL [R1+0xd0], R8 ;  /* 0x0000d00801007387 */ /* 0x0003e40000100800 */
[----:B------:R-:W3:Y:S02]  /*5ae00*/  LDL.LU R21, [R1+0x640] ;  /* 0x0006400001157983 */ /* 0x000ee40000300800 */
[----:B------:R1:W-:Y:S01]  /*5ae10*/  STL [R1+0xd4], R7 ;  /* 0x0000d40701007387 */ /* 0x0003e20000100800 */
        /* <DEDUP_REMOVED lines=9> */
[----:B-1----:R-:W5:Y:S02]  /*5aeb0*/  LDL.LU R8, [R1+0x5b0] ;  /* 0x0005b00001087983 */ /* 0x002f640000300800 */
[----:B------:R-:W5:Y:S02]  /*5aec0*/  LDL.LU R7, [R1+0x5b4] ;  /* 0x0005b40001077983 */ /* 0x000f640000300800 */
[----:B------:R-:W5:Y:S01]  /*5aed0*/  LDL.LU R16, [R1+0x200] ;  /* 0x0002000001107983 */ /* 0x000f620000300800 */
[----:B0-----:R-:W-:-:S04]  /*5aee0*/  LOP3.LUT R15, R15, 0x1c, RZ, 0xc0, !PT ;  /* 0x0000001c0f0f7812 */ /* 0x001fc800078ec0ff */
[----:B------:R-:W-:Y:S01]  /*5aef0*/  LEA.HI R15, R15, 0x30, RZ, 0x1e ;  /* 0x000000300f0f7811 */ /* 0x000fe200078ff0ff */
[----:B----4-:R-:W-:-:S04]  /*5af00*/  FMUL R22, R0, R4 ;  /* 0x0000000400167220 */ /* 0x010fc80000400000 */
[----:B------:R0:W1:Y:S04]  /*5af10*/  LDS R4, [R15.X16+0x40000] ;  /* 0x040000000f047984 */ /* 0x000068000000c800 */
[----:B------:R2:W-:Y:S04]  /*5af20*/  STL [R1+0xc0], R22 ;  /* 0x0000c01601007387 */ /* 0x0005e80000100800 */
[----:B0-----:R-:W4:Y:S01]  /*5af30*/  LDL R15, [R1+0xe30] ;  /* 0x000e3000010f7983 */ /* 0x001f220000100800 */
[----:B--2---:R-:W-:-:S03]  /*5af40*/  FMUL R22, R0, R6 ;  /* 0x0000000600167220 */ /* 0x004fc60000400000 */
[----:B------:R-:W2:Y:S02]  /*5af50*/  LDL.LU R6, [R1+0xea0] ;  /* 0x000ea00001067983 */ /* 0x000ea40000300800 */
[----:B------:R0:W-:Y:S02]  /*5af60*/  STL [R1+0xc4], R22 ;  /* 0x0000c41601007387 */ /* 0x0001e40000100800 */
[C---:B---3--:R-:W-:Y:S02]  /*5af70*/  FMUL R23, R0.reuse, R21 ;  /* 0x0000001500177220 */ /* 0x048fe40000400000 */
[C---:B-----5:R-:W-:Y:S02]  /*5af80*/  FMUL R21, R0.reuse, R19 ;  /* 0x0000001300157220 */ /* 0x060fe40000400000 */
[C---:B0-----:R-:W-:Y:S02]  /*5af90*/  FMUL R22, R0.reuse, R20 ;  /* 0x0000001400167220 */ /* 0x041fe40000400000 */
[----:B------:R-:W-:-:S02]  /*5afa0*/  FMUL R20, R0, R18 ;  /* 0x0000001200147220 */ /* 0x000fc40000400000 */
[C---:B------:R-:W-:Y:S01]  /*5afb0*/  FMUL R19, R0.reuse, R17 ;  /* 0x0000001100137220 */ /* 0x040fe20000400000 */
[----:B------:R-:W-:Y:S01]  /*5afc0*/  STL [R1+0xb0], R23 ;  /* 0x0000b01701007387 */ /* 0x000fe20000100800 */
[C---:B------:R-:W-:Y:S02]  /*5afd0*/  FMUL R18, R0.reuse, R14 ;  /* 0x0000000e00127220 */ /* 0x040fe40000400000 */
[----:B------:R-:W-:Y:S02]  /*5afe0*/  STL [R1+0xb4], R22 ;  /* 0x0000b41601007387 */ /* 0x000fe40000100800 */
[----:B------:R-:W-:Y:S02]  /*5aff0*/  STL [R1+0xa0], R21 ;  /* 0x0000a01501007387 */ /* 0x000fe40000100800 */
[C---:B------:R-:W-:Y:S01]  /*5b000*/  FMUL R17, R0.reuse, R11 ;  /* 0x0000000b00117220 */ /* 0x040fe20000400000 */
[----:B------:R-:W-:Y:S01]  /*5b010*/  STL [R1+0xa4], R20 ;  /* 0x0000a41401007387 */ /* 0x000fe20000100800 */
[----:B------:R-:W-:Y:S01]  /*5b020*/  STL [R1+0x170], R19 ;  /* 0x0001701301007387 */ /* 0x000fe20000100800 */
[----:B------:R-:W2:Y:S01]  /*5b030*/  MUFU.EX2 R2, R2 ;  /* 0x0000000200027308 */ /* 0x000ea20000000800 */
[----:B------:R-:W-:Y:S01]  /*5b040*/  STL [R1+0x174], R18 ;  /* 0x0001741201007387 */ /* 0x000fe20000100800 */
[----:B------:R-:W3:Y:S01]  /*5b050*/  LDL.LU R11, [R1+0x5c8] ;  /* 0x0005c800010b7983 */ /* 0x000ee20000300800 */
[----:B------:R-:W-:-:S02]  /*5b060*/  FMUL R14, R0, R10 ;  /* 0x0000000a000e7220 */ /* 0x000fc40000400000 */
[----:B------:R-:W-:Y:S02]  /*5b070*/  STL [R1+0x1f0], R17 ;  /* 0x0001f01101007387 */ /* 0x000fe40000100800 */
[----:B------:R-:W5:Y:S02]  /*5b080*/  LDL.LU R10, [R1+0x5cc] ;  /* 0x0005cc00010a7983 */ /* 0x000f640000300800 */
[C---:B------:R-:W-:Y:S02]  /*5b090*/  FMUL R13, R0.reuse, R13 ;  /* 0x0000000d000d7220 */ /* 0x040fe40000400000 */
[C---:B------:R-:W-:Y:S01]  /*5b0a0*/  FMUL R9, R0.reuse, R9 ;  /* 0x0000000900097220 */ /* 0x040fe20000400000 */
[----:B------:R-:W-:Y:S02]  /*5b0b0*/  STL [R1+0x1f4], R14 ;  /* 0x0001f40e01007387 */ /* 0x000fe40000100800 */
[----:B------:R-:W-:Y:S02]  /*5b0c0*/  STL [R1+0x1e0], R13 ;  /* 0x0001e00d01007387 */ /* 0x000fe40000100800 */
[C---:B------:R-:W-:Y:S01]  /*5b0d0*/  FMUL R8, R0.reuse, R8 ;  /* 0x0000000800087220 */ /* 0x040fe20000400000 */
[----:B------:R0:W-:Y:S01]  /*5b0e0*/  STL [R1+0x1e4], R9 ;  /* 0x0001e40901007387 */ /* 0x0001e20000100800 */
[----:B------:R-:W-:-:S03]  /*5b0f0*/  FMUL R0, R0, R7 ;  /* 0x0000000700007220 */ /* 0x000fc60000400000 */
[----:B0-----:R-:W4:Y:S01]  /*5b100*/  LDL.LU R9, [R1+0x668] ;  /* 0x0006680001097983 */ /* 0x001f220000300800 */
[----:B------:R0:W-:Y:S03]  /*5b110*/  STL [R1+0x1d0], R8 ;  /* 0x0001d00801007387 */ /* 0x0001e60000100800 */
[----:B0-----:R-:W4:Y:S01]  /*5b120*/  LDL.LU R8, [R1+0x66c] ;  /* 0x00066c0001087983 */ /* 0x001f220000300800 */
[----:B------:R-:W-:Y:S02]  /*5b130*/  STL [R1+0x1d4], R0 ;  /* 0x0001d40001007387 */ /* 0x000fe40000100800 */
[----:B------:R-:W4:Y:S02]  /*5b140*/  LDL.LU R21, [R1+0x648] ;  /* 0x0006480001157983 */ /* 0x000f240000300800 */
[----:B------:R-:W4:Y:S02]  /*5b150*/  LDL.LU R20, [R1+0x64c] ;  /* 0x00064c0001147983 */ /* 0x000f240000300800 */
[----:B--2---:R-:W-:-:S05]  /*5b160*/  FFMA R6, R2, R6, R5 ;  /* 0x0000000602067223 */ /* 0x004fca0000000005 */
[----:B------:R0:W-:Y:S01]  /*5b170*/  STL [R1+0xea0], R6 ;  /* 0x000ea00601007387 */ /* 0x0001e20000100800 */
[----:B------:R-:W2:Y:S03]  /*5b180*/  LDL.LU R7, [R1+0x628] ;  /* 0x0006280001077983 */ /* 0x000ea60000300800 */
[----:B0-----:R-:W2:Y:S01]  /*5b190*/  LDL.LU R6, [R1+0x62c] ;  /* 0x00062c0001067983 */ /* 0x001ea20000300800 */
[----:B------:R-:W2:Y:S02]  /*5b1a0*/  LDL.LU R19, [R1+0x608] ;  /* 0x0006080001137983 */ /* 0x000ea40000300800 */
[C---:B---3--:R-:W-:Y:S02]  /*5b1b0*/  FMUL R11, R2.reuse, R11 ;  /* 0x0000000b020b7220 */ /* 0x048fe40000400000 */
[----:B-----5:R-:W-:-:S03]  /*5b1c0*/  FMUL R5, R2, R10 ;  /* 0x0000000a02057220 */ /* 0x020fc60000400000 */
[----:B------:R0:W-:Y:S02]  /*5b1d0*/  STL [R1+0xd8], R11 ;  /* 0x0000d80b01007387 */ /* 0x0001e40000100800 */
[----:B------:R-:W-:Y:S02]  /*5b1e0*/  STL [R1+0xdc], R5 ;  /* 0x0000dc0501007387 */ /* 0x000fe40000100800 */
[----:B------:R-:W3:Y:S02]  /*5b1f0*/  LDL.LU R18, [R1+0x60c] ;  /* 0x00060c0001127983 */ /* 0x000ee40000300800 */
[----:B------:R-:W5:Y:S01]  /*5b200*/  LDL.LU R17, [R1+0x5e8] ;  /* 0x0005e80001117983 */ /* 0x000f620000300800 */
[----:B------:R-:W5:Y:S01]  /*5b210*/  LDL.LU R14, [R1+0x5ec] ;  /* 0x0005ec00010e7983 */ /* 0x000f620000300800 */
[----:B------:R-:W5:Y:S03]  /*5b220*/  LDL.LU R13, [R1+0x5d8] ;  /* 0x0005d800010d7983 */ /* 0x000f660000300800 */
[----:B0-----:R-:W5:Y:S01]  /*5b230*/  LDL.LU R11, [R1+0x5dc] ;  /* 0x0005dc00010b7983 */ /* 0x001f620000300800 */
[----:B----4-:R-:W-:-:S05]  /*5b240*/  FMUL R9, R2, R9 ;  /* 0x0000000902097220 */ /* 0x010fca0000400000 */
[----:B------:R0:W-:Y:S01]  /*5b250*/  STL [R1+0xc8], R9 ;  /* 0x0000c80901007387 */ /* 0x0001e20000100800 */
[----:B------:R-:W4:Y:S02]  /*5b260*/  LDL.LU R10, [R1+0x5b8] ;  /* 0x0005b800010a7983 */ /* 0x000f240000300800 */
[C---:B------:R-:W-:Y:S02]  /*5b270*/  FMUL R8, R2.reuse, R8 ;  /* 0x0000000802087220 */ /* 0x040fe40000400000 */
[C---:B------:R-:W-:Y:S01]  /*5b280*/  FMUL R23, R2.reuse, R21 ;  /* 0x0000001502177220 */ /* 0x040fe20000400000 */
[----:B0-----:R-:W4:Y:S02]  /*5b290*/  LDL.LU R9, [R1+0x5bc] ;  /* 0x0005bc0001097983 */ /* 0x001f240000300800 */
[----:B------:R0:W-:Y:S02]  /*5b2a0*/  STL [R1+0xcc], R8 ;  /* 0x0000cc0801007387 */ /* 0x0001e40000100800 */
[C---:B------:R-:W-:Y:S01]  /*5b2b0*/  FMUL R22, R2.reuse, R20 ;  /* 0x0000001402167220 */ /* 0x040fe20000400000 */
[----:B0-----:R-:W1:Y:S01]  /*5b2c0*/  LDL.LU R8, [R1+0xea4] ;  /* 0x000ea40001087983 */ /* 0x001e620000300800 */
[----:B------:R-:W-:Y:S03]  /*5b2d0*/  STL [R1+0xb8], R23 ;  /* 0x0000b81701007387 */ /* 0x000fe60000100800 */
[----:B------:R-:W-:Y:S02]  /*5b2e0*/  STL [R1+0xbc], R22 ;  /* 0x0000bc1601007387 */ /* 0x000fe40000100800 */
[----:B--2---:R-:W-:-:S02]  /*5b2f0*/  FMUL R21, R2, R7 ;  /* 0x0000000702157220 */ /* 0x004fc40000400000 */
[----:B------:R-:W2:Y:S03]  /*5b300*/  LDL.LU R7, [R1+0x6a0] ;  /* 0x0006a00001077983 */ /* 0x000ea60000300800 */
[----:B------:R-:W-:Y:S02]  /*5b310*/  STL [R1+0xa8], R21 ;  /* 0x0000a81501007387 */ /* 0x000fe40000100800 */
[----:B------:R-:W-:Y:S02]  /*5b320*/  FMUL R20, R2, R6 ;  /* 0x0000000602147220 */ /* 0x000fe40000400000 */
[----:B------:R-:W2:Y:S01]  /*5b330*/  LDL.LU R6, [R1+0x6a4] ;  /* 0x0006a40001067983 */ /* 0x000ea20000300800 */
[----:B------:R-:W-:Y:S02]  /*5b340*/  FMUL R0, R3, 1.4426950216293334961 ;  /* 0x3fb8aa3b03007820 */ /* 0x000fe40000400000 */
[----:B------:R-:W-:-:S02]  /*5b350*/  FADD R3, -R28, R29 ;  /* 0x0000001d1c037221 */ /* 0x000fc40000000100 */
[----:B------:R-:W0:Y:S02]  /*5b360*/  S2R R28, SR_TID.X ;  /* 0x00000000001c7919 */ /* 0x000e240000002100 */
[----:B------:R-:W1:Y:S01]  /*5b370*/  MUFU.EX2 R0, R0 ;  /* 0x0000000000007308 */ /* 0x000e620000000800 */
[C---:B------:R-:W-:Y:S01]  /*5b380*/  FMUL R19, R2.reuse, R19 ;  /* 0x0000001302137220 */ /* 0x040fe20000400000 */
[----:B------:R-:W-:Y:S01]  /*5b390*/  STL [R1+0xac], R20 ;  /* 0x0000ac1401007387 */ /* 0x000fe20000100800 */
[C---:B---3--:R-:W-:Y:S02]  /*5b3a0*/  FMUL R18, R2.reuse, R18 ;  /* 0x0000001202127220 */ /* 0x048fe40000400000 */
[C---:B-----5:R-:W-:Y:S02]  /*5b3b0*/  FMUL R17, R2.reuse, R17 ;  /* 0x0000001102117220 */ /* 0x060fe40000400000 */
[C---:B------:R-:W-:Y:S01]  /*5b3c0*/  FMUL R14, R2.reuse, R14 ;  /* 0x0000000e020e7220 */ /* 0x040fe20000400000 */
[----:B------:R-:W-:Y:S01]  /*5b3d0*/  STL [R1+0x178], R19 ;  /* 0x0001781301007387 */ /* 0x000fe20000100800 */
[----:B------:R-:W-:-:S02]  /*5b3e0*/  FMUL R13, R2, R13 ;  /* 0x0000000d020d7220 */ /* 0x000fc40000400000 */
[----:B------:R-:W-:Y:S02]  /*5b3f0*/  STL [R1+0x17c], R18 ;  /* 0x00017c1201007387 */ /* 0x000fe40000100800 */
[----:B------:R-:W-:Y:S01]  /*5b400*/  STL [R1+0x1f8], R17 ;  /* 0x0001f81101007387 */ /* 0x000fe20000100800 */
[----:B------:R-:W-:Y:S01]  /*5b410*/  STL [R1+0x1fc], R14 ;  /* 0x0001fc0e01007387 */ /* 0x000fe20000100800 */
[----:B------:R-:W-:Y:S02]  /*5b420*/  FMUL R11, R2, R11 ;  /* 0x0000000b020b7220 */ /* 0x000fe40000400000 */
[----:B------:R-:W3:Y:S01]  /*5b430*/  LDL.LU R29, [R1+0x208] ;  /* 0x00020800011d7983 */ /* 0x000ee20000300800 */
[----:B0-----:R-:W-:-:S04]  /*5b440*/  LOP3.LUT R28, R28, 0x1c, RZ, 0xc0, !PT ;  /* 0x0000001c1c1c7812 */ /* 0x001fc800078ec0ff */
[----:B------:R-:W-:Y:S01]  /*5b450*/  LEA.HI R28, R28, 0x38, RZ, 0x1e ;  /* 0x000000381c1c7811 */ /* 0x000fe200078ff0ff */
[C---:B----4-:R-:W-:Y:S01]  /*5b460*/  FMUL R10, R2.reuse, R10 ;  /* 0x0000000a020a7220 */ /* 0x050fe20000400000 */
[----:B------:R-:W-:Y:S04]  /*5b470*/  STL [R1+0x1e8], R13 ;  /* 0x0001e80d01007387 */ /* 0x000fe80000100800 */
[----:B------:R0:W4:Y:S01]  /*5b480*/  LDS R5, [R28.X16+0x40000] ;  /* 0x040000001c057984 */ /* 0x000122000000c800 */
[----:B------:R-:W-:-:S03]  /*5b490*/  FMUL R9, R2, R9 ;  /* 0x0000000902097220 */ /* 0x000fc60000400000 */
[----:B0-----:R-:W3:Y:S01]  /*5b4a0*/  LDL R28, [R1+0xe2c] ;  /* 0x000e2c00011c7983 */ /* 0x001ee20000100800 */
[----:B------:R-:W-:Y:S02]  /*5b4b0*/  STL [R1+0x1ec], R11 ;  /* 0x0001ec0b01007387 */ /* 0x000fe40000100800 */
[----:B------:R-:W-:Y:S02]  /*5b4c0*/  STL [R1+0x1d8], R10 ;  /* 0x0001d80a01007387 */ /* 0x000fe40000100800 */
[----:B------:R-:W-:Y:S02]  /*5b4d0*/  STL [R1+0x1dc], R9 ;  /* 0x0001dc0901007387 */ /* 0x000fe40000100800 */
[C---:B-1----:R-:W-:Y:S02]  /*5b4e0*/  FFMA R8, R0.reuse, R8, R4 ;  /* 0x0000000800087223 */ /* 0x042fe40000000004 */
[----:B------:R-:W5:Y:S03]  /*5b4f0*/  LDL.LU R4, [R1+0x750] ;  /* 0x0007500001047983 */ /* 0x000f660000300800 */
[----:B------:R2:W-:Y:S02]  /*5b500*/  STL [R1+0xea4], R8 ;  /* 0x000ea40801007387 */ /* 0x0005e40000100800 */
[----:B--2---:R-:W-:-:S02]  /*5b510*/  FMUL R8, R0, R7 ;  /* 0x0000000700087220 */ /* 0x004fc40000400000 */
[----:B------:R-:W-:Y:S02]  /*5b520*/  FMUL R7, R0, R6 ;  /* 0x0000000600077220 */ /* 0x000fe40000400000 */
[----:B------:R-:W2:Y:S01]  /*5b530*/  LDL.LU R6, [R1+0x754] ;  /* 0x0007540001067983 */ /* 0x000ea20000300800 */
[----:B------:R-:W-:Y:S02]  /*5b540*/  FMUL R2, R3, 1.4426950216293334961 ;  /* 0x3fb8aa3b03027820 */ /* 0x000fe40000400000 */
[----:B------:R-:W-:Y:S02]  /*5b550*/  FADD R3, -R15, R16 ;  /* 0x000000100f037221 */ /* 0x000fe40000000100 */
[----:B------:R-:W0:Y:S01]  /*5b560*/  S2R R15, SR_TID.X ;  /* 0x00000000000f7919 */ /* 0x000e220000002100 */
[----:B------:R1:W-:Y:S02]  /*5b570*/  STL [R1+0x1c0], R8 ;  /* 0x0001c00801007387 */ /* 0x0003e40000100800 */
[----:B------:R-:W3:Y:S02]  /*5b580*/  LDL.LU R21, [R1+0x730] ;  /* 0x0007300001157983 */ /* 0x000ee40000300800 */
[----:B------:R1:W-:Y:S01]  /*5b590*/  STL [R1+0x1c4], R7 ;  /* 0x0001c40701007387 */ /* 0x0003e20000100800 */
[----:B------:R-:W4:Y:S01]  /*5b5a0*/  LDL.LU R20, [R1+0x734] ;  /* 0x0007340001147983 */ /* 0x000f220000300800 */
[----:B------:R-:W4:Y:S02]  /*5b5b0*/  LDL.LU R19, [R1+0x710] ;  /* 0x0007100001137983 */ /* 0x000f240000300800 */
[----:B------:R-:W4:Y:S02]  /*5b5c0*/  LDL.LU R18, [R1+0x714] ;  /* 0x0007140001127983 */ /* 0x000f240000300800 */
[----:B------:R-:W4:Y:S01]  /*5b5d0*/  LDL.LU R17, [R1+0x6f0] ;  /* 0x0006f00001117983 */ /* 0x000f220000300800 */
[----:B------:R-:W4:Y:S01]  /*5b5e0*/  LDL.LU R14, [R1+0x6f4] ;  /* 0x0006f400010e7983 */ /* 0x000f220000300800 */
[----:B------:R-:W4:Y:S02]  /*5b5f0*/  LDL.LU R11, [R1+0x6d0] ;  /* 0x0006d000010b7983 */ /* 0x000f240000300800 */
[----:B------:R-:W4:Y:S02]  /*5b600*/  LDL.LU R10, [R1+0x6d4] ;  /* 0x0006d400010a7983 */ /* 0x000f240000300800 */
[----:B------:R-:W4:Y:S01]  /*5b610*/  LDL.LU R13, [R1+0x6b0] ;  /* 0x0006b000010d7983 */ /* 0x000f220000300800 */
[----:B------:R-:W4:Y:S01]  /*5b620*/  LDL.LU R9, [R1+0x6b4] ;  /* 0x0006b40001097983 */ /* 0x000f220000300800 */
[----:B-1----:R-:W4:Y:S02]  /*5b630*/  LDL.LU R8, [R1+0x680] ;  /* 0x0006800001087983 */ /* 0x002f240000300800 */
[----:B------:R-:W4:Y:S02]  /*5b640*/  LDL.LU R7, [R1+0x684] ;  /* 0x0006840001077983 */ /* 0x000f240000300800 */
[----:B------:R-:W4:Y:S01]  /*5b650*/  LDL.LU R16, [R1+0x210] ;  /* 0x0002100001107983 */ /* 0x000f220000300800 */
[----:B0-----:R-:W-:-:S04]  /*5b660*/  LOP3.LUT R15, R15, 0x1c, RZ, 0xc0, !PT ;  /* 0x0000001c0f0f7812 */ /* 0x001fc800078ec0ff */
[----:B------:R-:W-:Y:S01]  /*5b670*/  LEA.HI R15, R15, 0x40, RZ, 0x1e ;  /* 0x000000400f0f7811 */ /* 0x000fe200078ff0ff */
[----:B-----5:R-:W-:-:S04]  /*5b680*/  FMUL R22, R0, R4 ;  /* 0x0000000400167220 */ /* 0x020fc80000400000 */
[----:B------:R0:W1:Y:S04]  /*5b690*/  LDS R4, [R15.X16+0x40000] ;  /* 0x040000000f047984 */ /* 0x000068000000c800 */
[----:B------:R2:W-:Y:S04]  /*5b6a0*/  STL [R1+0x1b0], R22 ;  /* 0x0001b01601007387 */ /* 0x0005e80000100800 */
[----:B0-----:R-:W5:Y:S01]  /*5b6b0*/  LDL R15, [R1+0xe28] ;  /* 0x000e2800010f7983 */ /* 0x001f620000100800 */
[----:B--2---:R-:W-:-:S03]  /*5b6c0*/  FMUL R22, R0, R6 ;  /* 0x0000000600167220 */ /* 0x004fc60000400000 */
[----:B------:R-:W2:Y:S02]  /*5b6d0*/  LDL.LU R6, [R1+0xea8] ;  /* 0x000ea80001067983 */ /* 0x000ea40000300800 */
[----:B------:R0:W-:Y:S02]  /*5b6e0*/  STL [R1+0x1b4], R22 ;  /* 0x0001b41601007387 */ /* 0x0001e40000100800 */
[C---:B---3--:R-:W-:Y:S02]  /*5b6f0*/  FMUL R23, R0.reuse, R21 ;  /* 0x0000001500177220 */ /* 0x048fe40000400000 */
[C---:B----4-:R-:W-:Y:S02]  /*5b700*/  FMUL R21, R0.reuse, R19 ;  /* 0x0000001300157220 */ /* 0x050fe40000400000 */
        /* <DEDUP_REMOVED lines=15> */
[----:B------:R-:W4:Y:S02]  /*5b800*/  LDL.LU R10, [R1+0x6ac] ;  /* 0x0006ac00010a7983 */ /* 0x000f240000300800 */
[C---:B------:R-:W-:Y:S02]  /*5b810*/  FMUL R13, R0.reuse, R13 ;  /* 0x0000000d000d7220 */ /* 0x040fe40000400000 */
[C---:B------:R-:W-:Y:S01]  /*5b820*/  FMUL R9, R0.reuse, R9 ;  /* 0x0000000900097220 */ /* 0x040fe20000400000 */
[----:B------:R-:W-:Y:S02]  /*5b830*/  STL [R1+0x204], R14 ;  /* 0x0002040e01007387 */ /* 0x000fe40000100800 */
[----:B------:R-:W-:Y:S02]  /*5b840*/  STL [R1+0x2f0], R13 ;  /* 0x0002f00d01007387 */ /* 0x000fe40000100800 */
[C---:B------:R-:W-:Y:S01]  /*5b850*/  FMUL R8, R0.reuse, R8 ;  /* 0x0000000800087220 */ /* 0x040fe20000400000 */
[----:B------:R0:W-:Y:S01]  /*5b860*/  STL [R1+0x2f4], R9 ;  /* 0x0002f40901007387 */ /* 0x0001e20000100800 */
[----:B------:R-:W-:-:S03]  /*5b870*/  FMUL R0, R0, R7 ;  /* 0x0000000700007220 */ /* 0x000fc60000400000 */
[----:B0-----:R-:W5:Y:S01]  /*5b880*/  LDL.LU R9, [R1+0x758] ;  /* 0x0007580001097983 */ /* 0x001f620000300800 */
[----:B------:R0:W-:Y:S03]  /*5b890*/  STL [R1+0x2e0], R8 ;  /* 0x0002e00801007387 */ /* 0x0001e60000100800 */
[----:B0-----:R-:W5:Y:S01]  /*5b8a0*/  LDL.LU R8, [R1+0x75c] ;  /* 0x00075c0001087983 */ /* 0x001f620000300800 */
[----:B------:R-:W-:Y:S02]  /*5b8b0*/  STL [R1+0x2e4], R0 ;  /* 0x0002e40001007387 */ /* 0x000fe40000100800 */
[----:B------:R-:W5:Y:S02]  /*5b8c0*/  LDL.LU R21, [R1+0x738] ;  /* 0x0007380001157983 */ /* 0x000f640000300800 */
[----:B------:R-:W5:Y:S02]  /*5b8d0*/  LDL.LU R20, [R1+0x73c] ;  /* 0x00073c0001147983 */ /* 0x000f640000300800 */
[----:B--2---:R-:W-:-:S05]  /*5b8e0*/  FFMA R6, R2, R6, R5 ;  /* 0x0000000602067223 */ /* 0x004fca0000000005 */
[----:B------:R0:W-:Y:S01]  /*5b8f0*/  STL [R1+0xea8], R6 ;  /* 0x000ea80601007387 */ /* 0x0001e20000100800 */
[----:B------:R-:W2:Y:S03]  /*5b900*/  LDL.LU R7, [R1+0x718] ;  /* 0x0007180001077983 */ /* 0x000ea60000300800 */
[----:B0-----:R-:W2:Y:S01]  /*5b910*/  LDL.LU R6, [R1+0x71c] ;  /* 0x00071c0001067983 */ /* 0x001ea20000300800 */
[----:B------:R-:W2:Y:S02]  /*5b920*/  LDL.LU R19, [R1+0x6f8] ;  /* 0x0006f80001137983 */ /* 0x000ea40000300800 */
[C---:B---3--:R-:W-:Y:S02]  /*5b930*/  FMUL R11, R2.reuse, R11 ;  /* 0x0000000b020b7220 */ /* 0x048fe40000400000 */
[----:B----4-:R-:W-:-:S03]  /*5b940*/  FMUL R5, R2, R10 ;  /* 0x0000000a02057220 */ /* 0x010fc60000400000 */
[----:B------:R0:W-:Y:S02]  /*5b950*/  STL [R1+0x1c8], R11 ;  /* 0x0001c80b01007387 */ /* 0x0001e40000100800 */
[----:B------:R-:W-:Y:S02]  /*5b960*/  STL [R1+0x1cc], R5 ;  /* 0x0001cc0501007387 */ /* 0x000fe40000100800 */
[----:B------:R-:W3:Y:S02]  /*5b970*/  LDL.LU R18, [R1+0x6fc] ;  /* 0x0006fc0001127983 */ /* 0x000ee40000300800 */
[----:B------:R-:W4:Y:S01]  /*5b980*/  LDL.LU R17, [R1+0x6d8] ;  /* 0x0006d80001117983 */ /* 0x000f220000300800 */
[----:B------:R-:W4:Y:S01]  /*5b990*/  LDL.LU R14, [R1+0x6dc] ;  /* 0x0006dc00010e7983 */ /* 0x000f220000300800 */
[----:B------:R-:W4:Y:S03]  /*5b9a0*/  LDL.LU R13, [R1+0x6b8] ;  /* 0x0006b800010d7983 */ /* 0x000f260000300800 */
[----:B0-----:R-:W4:Y:S01]  /*5b9b0*/  LDL.LU R11, [R1+0x6bc] ;  /* 0x0006bc00010b7983 */ /* 0x001f220000300800 */
[----:B-----5:R-:W-:-:S05]  /*5b9c0*/  FMUL R9, R2, R9 ;  /* 0x0000000902097220 */ /* 0x020fca0000400000 */
[----:B------:R0:W-:Y:S01]  /*5b9d0*/  STL [R1+0x1b8], R9 ;  /* 0x0001b80901007387 */ /* 0x0001e20000100800 */
[----:B------:R-:W5:Y:S02]  /*5b9e0*/  LDL.LU R10, [R1+0x688] ;  /* 0x00068800010a7983 */ /* 0x000f640000300800 */
[C---:B------:R-:W-:Y:S02]  /*5b9f0*/  FMUL R8, R2.reuse, R8 ;  /* 0x0000000802087220 */ /* 0x040fe40000400000 */
[C---:B------:R-:W-:Y:S01]  /*5ba00*/  FMUL R23, R2.reuse, R21 ;  /* 0x0000001502177220 */ /* 0x040fe20000400000 */
[----:B0-----:R-:W5:Y:S02]  /*5ba10*/  LDL.LU R9, [R1+0x68c] ;  /* 0x00068c0001097983 */ /* 0x001f640000300800 */
        /* <DEDUP_REMOVED lines=17> */
[C---:B----4-:R-:W-:Y:S02]  /*5bb30*/  FMUL R17, R2.reuse, R17 ;  /* 0x0000001102117220 */ /* 0x050fe40000400000 */
        /* <DEDUP_REMOVED lines=10> */
[C---:B-----5:R-:W-:Y:S01]  /*5bbe0*/  FMUL R10, R2.reuse, R10 ;  /* 0x0000000a020a7220 */ /* 0x060fe20000400000 */
        /* <DEDUP_REMOVED lines=518> */
[----:B------:R-:W2:Y:S01]  /*5dc50*/  LDL.LU R6, [R1+0xed0] ;  /* 0x000ed00001067983 */ /* 0x000ea20000300800 */
[C---:B---3--:R-:W-:Y:S02]  /*5dc60*/  FMUL R21, R0.reuse, R21 ;  /* 0x0000001500157220 */ /* 0x048fe40000400000 */
[C---:B----4-:R-:W-:Y:S02]  /*5dc70*/  FMUL R20, R0.reuse, R20 ;  /* 0x0000001400147220 */ /* 0x050fe40000400000 */
[C---:B------:R-:W-:Y:S02]  /*5dc80*/  FMUL R19, R0.reuse, R19 ;  /* 0x0000001300137220 */ /* 0x040fe40000400000 */
[C---:B------:R-:W-:Y:S01]  /*5dc90*/  FMUL R18, R0.reuse, R18 ;  /* 0x0000001200127220 */ /* 0x040fe20000400000 */
[----:B------:R-:W-:Y:S01]  /*5dca0*/  STL [R1+0x464], R22 ;  /* 0x0004641601007387 */ /* 0x000fe20000100800 */
[C---:B------:R-:W-:Y:S02]  /*5dcb0*/  FMUL R17, R0.reuse, R17 ;  /* 0x0000001100117220 */ /* 0x040fe40000400000 */
[----:B------:R-:W-:Y:S02]  /*5dcc0*/  STL [R1+0x450], R21 ;  /* 0x0004501501007387 */ /* 0x000fe40000100800 */
[C---:B------:R-:W-:Y:S01]  /*5dcd0*/  FMUL R14, R0.reuse, R14 ;  /* 0x0000000e000e7220 */ /* 0x040fe20000400000 */
[----:B------:R-:W2:Y:S01]  /*5dce0*/  MUFU.EX2 R2, R2 ;  /* 0x0000000200027308 */ /* 0x000ea20000000800 */
[----:B------:R-:W-:Y:S01]  /*5dcf0*/  STL [R1+0x454], R20 ;  /* 0x0004541401007387 */ /* 0x000fe20000100800 */
[----:B------:R-:W-:-:S02]  /*5dd00*/  FMUL R13, R0, R13 ;  /* 0x0000000d000d7220 */ /* 0x000fc40000400000 */
[----:B------:R-:W-:Y:S02]  /*5dd10*/  STL [R1+0x440], R19 ;  /* 0x0004401301007387 */ /* 0x000fe40000100800 */
[C---:B------:R-:W-:Y:S01]  /*5dd20*/  FMUL R11, R0.reuse, R11 ;  /* 0x0000000b000b7220 */ /* 0x040fe20000400000 */
[----:B------:R-:W-:Y:S01]  /*5dd30*/  STL [R1+0x444], R18 ;  /* 0x0004441201007387 */ /* 0x000fe20000100800 */
[C---:B------:R-:W-:Y:S02]  /*5dd40*/  FMUL R10, R0.reuse, R10 ;  /* 0x0000000a000a7220 */ /* 0x040fe40000400000 */
[----:B------:R-:W-:Y:S02]  /*5dd50*/  STL [R1+0x430], R17 ;  /* 0x0004301101007387 */ /* 0x000fe40000100800 */
[C---:B------:R-:W-:Y:S01]  /*5dd60*/  FMUL R9, R0.reuse, R9 ;  /* 0x0000000900097220 */ /* 0x040fe20000400000 */
[----:B------:R-:W-:Y:S01]  /*5dd70*/  STL [R1+0x434], R14 ;  /* 0x0004340e01007387 */ /* 0x000fe20000100800 */
[----:B------:R-:W-:Y:S02]  /*5dd80*/  STL [R1+0x4b0], R13 ;  /* 0x0004b00d01007387 */ /* 0x000fe40000100800 */
[----:B------:R-:W-:-:S02]  /*5dd90*/  FMUL R8, R0, R8 ;  /* 0x0000000800087220 */ /* 0x000fc40000400000 */
[----:B------:R0:W-:Y:S01]  /*5dda0*/  STL [R1+0x4b4], R11 ;  /* 0x0004b40b01007387 */ /* 0x0001e20000100800 */
[----:B------:R3:W-:Y:S01]  /*5ddb0*/  STL [R1+0x4f0], R10 ;  /* 0x0004f00a01007387 */ /* 0x0007e20000100800 */
[----:B------:R-:W-:Y:S02]  /*5ddc0*/  FMUL R0, R0, R7 ;  /* 0x0000000700007220 */ /* 0x000fe40000400000 */
[----:B------:R4:W-:Y:S01]  /*5ddd0*/  STL [R1+0x4f4], R9 ;  /* 0x0004f40901007387 */ /* 0x0009e20000100800 */
[----:B0-----:R-:W5:Y:S01]  /*5dde0*/  LDL.LU R11, [R1+0x478] ;  /* 0x00047800010b7983 */ /* 0x001f620000300800 */
[----:B------:R0:W-:Y:S02]  /*5ddf0*/  STL [R1+0x4e0], R8 ;  /* 0x0004e00801007387 */ /* 0x0001e40000100800 */
[----:B---3--:R-:W3:Y:S02]  /*5de00*/  LDL.LU R10, [R1+0x47c] ;  /* 0x00047c00010a7983 */ /* 0x008ee40000300800 */
[----:B------:R-:W-:Y:S01]  /*5de10*/  STL [R1+0x4e4], R0 ;  /* 0x0004e40001007387 */ /* 0x000fe20000100800 */
[----:B----4-:R-:W4:Y:S04]  /*5de20*/  LDL.LU R9, [R1+0x468] ;  /* 0x0004680001097983 */ /* 0x010f280000300800 */
[----:B0-----:R-:W4:Y:S01]  /*5de30*/  LDL.LU R8, [R1+0x46c] ;  /* 0x00046c0001087983 */ /* 0x001f220000300800 */
[----:B------:R-:W4:Y:S02]  /*5de40*/  LDL.LU R21, [R1+0x458] ;  /* 0x0004580001157983 */ /* 0x000f240000300800 */
[----:B------:R-:W4:Y:S02]  /*5de50*/  LDL.LU R20, [R1+0x45c] ;  /* 0x00045c0001147983 */ /* 0x000f240000300800 */
[----:B--2---:R-:W-:-:S05]  /*5de60*/  FFMA R6, R2, R6, R5 ;  /* 0x0000000602067223 */ /* 0x004fca0000000005 */
[----:B------:R0:W-:Y:S01]  /*5de70*/  STL [R1+0xed0], R6 ;  /* 0x000ed00601007387 */ /* 0x0001e20000100800 */
[----:B------:R-:W2:Y:S02]  /*5de80*/  LDL.LU R19, [R1+0x448] ;  /* 0x0004480001137983 */ /* 0x000ea40000300800 */
[----:B------:R-:W2:Y:S02]  /*5de90*/  LDL.LU R18, [R1+0x44c] ;  /* 0x00044c0001127983 */ /* 0x000ea40000300800 */
[----:B------:R-:W2:Y:S01]  /*5dea0*/  LDL.LU R17, [R1+0x438] ;  /* 0x0004380001117983 */ /* 0x000ea20000300800 */
[----:B------:R-:W2:Y:S01]  /*5deb0*/  LDL.LU R14, [R1+0x43c] ;  /* 0x00043c00010e7983 */ /* 0x000ea20000300800 */
[----:B------:R-:W2:Y:S03]  /*5dec0*/  LDL.LU R7, [R1+0xa28] ;  /* 0x000a280001077983 */ /* 0x000ea60000300800 */
[----:B0-----:R-:W2:Y:S01]  /*5ded0*/  LDL.LU R6, [R1+0xa2c] ;  /* 0x000a2c0001067983 */ /* 0x001ea20000300800 */
[----:B-----5:R-:W-:-:S02]  /*5dee0*/  FMUL R5, R2, R11 ;  /* 0x0000000b02057220 */ /* 0x020fc40000400000 */
[C---:B---3--:R-:W-:Y:S02]  /*5def0*/  FMUL R10, R2.reuse, R10 ;  /* 0x0000000a020a7220 */ /* 0x048fe40000400000 */
[C---:B----4-:R-:W-:Y:S01]  /*5df00*/  FMUL R9, R2.reuse, R9 ;  /* 0x0000000902097220 */ /* 0x050fe20000400000 */
[----:B------:R-:W-:Y:S02]  /*5df10*/  STL [R1+0x478], R5 ;  /* 0x0004780501007387 */ /* 0x000fe40000100800 */
[----:B------:R0:W-:Y:S02]  /*5df20*/  STL [R1+0x47c], R10 ;  /* 0x00047c0a01007387 */ /* 0x0001e40000100800 */
[----:B------:R3:W-:Y:S01]  /*5df30*/  STL [R1+0x468], R9 ;  /* 0x0004680901007387 */ /* 0x0007e20000100800 */
[----:B------:R-:W4:Y:S02]  /*5df40*/  LDL.LU R13, [R1+0xa18] ;  /* 0x000a1800010d7983 */ /* 0x000f240000300800 */
[----:B------:R-:W-:-:S02]  /*5df50*/  FMUL R8, R2, R8 ;  /* 0x0000000802087220 */ /* 0x000fc40000400000 */
[----:B------:R-:W5:Y:S02]  /*5df60*/  LDL.LU R11, [R1+0xa1c] ;  /* 0x000a1c00010b7983 */ /* 0x000f640000300800 */
[C---:B------:R-:W-:Y:S02]  /*5df70*/  FMUL R23, R2.reuse, R21 ;  /* 0x0000001502177220 */ /* 0x040fe40000400000 */
[C---:B------:R-:W-:Y:S01]  /*5df80*/  FMUL R22, R2.reuse, R20 ;  /* 0x0000001402167220 */ /* 0x040fe20000400000 */
[----:B------:R1:W-:Y:S01]  /*5df90*/  STL [R1+0x46c], R8 ;  /* 0x00046c0801007387 */ /* 0x0003e20000100800 */
[----:B0-----:R-:W5:Y:S02]  /*5dfa0*/  LDL.LU R10, [R1+0xa08] ;  /* 0x000a0800010a7983 */ /* 0x001f640000300800 */
[----:B---3--:R-:W3:Y:S01]  /*5dfb0*/  LDL.LU R9, [R1+0xa0c] ;  /* 0x000a0c0001097983 */ /* 0x008ee20000300800 */
[----:B-1----:R-:W3:Y:S01]  /*5dfc0*/  LDL.LU R8, [R1+0xed4] ;  /* 0x000ed40001087983 */ /* 0x002ee20000300800 */
[----:B------:R-:W-:Y:S02]  /*5dfd0*/  STL [R1+0x458], R23 ;  /* 0x0004581701007387 */ /* 0x000fe40000100800 */
[----:B------:R-:W-:Y:S02]  /*5dfe0*/  STL [R1+0x45c], R22 ;  /* 0x00045c1601007387 */ /* 0x000fe40000100800 */
[----:B--2---:R-:W-:-:S02]  /*5dff0*/  FMUL R21, R2, R19 ;  /* 0x0000001302157220 */ /* 0x004fc40000400000 */
[C---:B------:R-:W-:Y:S02]  /*5e000*/  FMUL R20, R2.reuse, R18 ;  /* 0x0000001202147220 */ /* 0x040fe40000400000 */
[C---:B------:R-:W-:Y:S02]  /*5e010*/  FMUL R19, R2.reuse, R17 ;  /* 0x0000001102137220 */ /* 0x040fe40000400000 */
[C---:B------:R-:W-:Y:S01]  /*5e020*/  FMUL R18, R2.reuse, R14 ;  /* 0x0000000e02127220 */ /* 0x040fe20000400000 */
[----:B------:R-:W-:Y:S01]  /*5e030*/  STL [R1+0x448], R21 ;  /* 0x0004481501007387 */ /* 0x000fe20000100800 */
[----:B------:R-:W-:Y:S02]  /*5e040*/  STL [R1+0x44c], R20 ;  /* 0x00044c1401007387 */ /* 0x000fe40000100800 */
[----:B------:R-:W-:Y:S02]  /*5e050*/  STL [R1+0x438], R19 ;  /* 0x0004381301007387 */ /* 0x000fe40000100800 */
[C---:B------:R-:W-:Y:S01]  /*5e060*/  FMUL R17, R2.reuse, R7 ;  /* 0x0000000702117220 */ /* 0x040fe20000400000 */
[----:B------:R-:W-:Y:S01]  /*5e070*/  STL [R1+0x43c], R18 ;  /* 0x00043c1201007387 */ /* 0x000fe20000100800 */
[----:B------:R-:W2:Y:S02]  /*5e080*/  LDL.LU R7, [R1+0xa50] ;  /* 0x000a500001077983 */ /* 0x000ea40000300800 */
[----:B------:R-:W-:Y:S01]  /*5e090*/  FMUL R14, R2, R6 ;  /* 0x00000006020e7220 */ /* 0x000fe20000400000 */
[----:B------:R-:W-:Y:S01]  /*5e0a0*/  STL [R1+0x4b8], R17 ;  /* 0x0004b81101007387 */ /* 0x000fe20000100800 */
[----:B------:R-:W2:Y:S02]  /*5e0b0*/  LDL.LU R6, [R1+0xa54] ;  /* 0x000a540001067983 */ /* 0x000ea40000300800 */
[----:B------:R-:W-:-:S02]  /*5e0c0*/  FMUL R0, R3, 1.4426950216293334961 ;  /* 0x3fb8aa3b03007820 */ /* 0x000fc40000400000 */
[----:B------:R-:W-:Y:S02]  /*5e0d0*/  FADD R3, -R28, R29 ;  /* 0x0000001d1c037221 */ /* 0x000fe40000000100 */
[----:B------:R-:W0:Y:S02]  /*5e0e0*/  S2R R28, SR_TID.X ;  /* 0x00000000001c7919 */ /* 0x000e240000002100 */
[----:B------:R-:W1:Y:S02]  /*5e0f0*/  MUFU.EX2 R0, R0 ;  /* 0x0000000000007308 */ /* 0x000e640000000800 */
[----:B------:R-:W-:Y:S01]  /*5e100*/  STL [R1+0x4bc], R14 ;  /* 0x0004bc0e01007387 */ /* 0x000fe20000100800 */
[----:B------:R-:W2:Y:S01]  /*5e110*/  LDL.LU R29, [R1+0x610] ;  /* 0x00061000011d7983 */ /* 0x000ea20000300800 */
[----:B0-----:R-:W-:Y:S01]  /*5e120*/  LOP3.LUT R28, R28, 0x1c, RZ, 0xc0, !PT ;  /* 0x0000001c1c1c7812 */ /* 0x001fe200078ec0ff */
[----:B----4-:R-:W-:-:S03]  /*5e130*/  FMUL R13, R2, R13 ;  /* 0x0000000d020d7220 */ /* 0x010fc60000400000 */
[----:B------:R-:W-:Y:S01]  /*5e140*/  LEA.HI R28, R28, 0x98, RZ, 0x1e ;  /* 0x000000981c1c7811 */ /* 0x000fe200078ff0ff */
[C---:B-----5:R-:W-:Y:S02]  /*5e150*/  FMUL R11, R2.reuse, R11 ;  /* 0x0000000b020b7220 */ /* 0x060fe40000400000 */
[C---:B------:R-:W-:Y:S02]  /*5e160*/  FMUL R10, R2.reuse, R10 ;  /* 0x0000000a020a7220 */ /* 0x040fe40000400000 */
[----:B---3--:R-:W-:Y:S01]  /*5e170*/  FMUL R9, R2, R9 ;  /* 0x0000000902097220 */ /* 0x008fe20000400000 */
[----:B------:R0:W3:Y:S04]  /*5e180*/  LDS R5, [R28.X16+0x40000] ;  /* 0x040000001c057984 */ /* 0x0000e8000000c800 */
[----:B0-----:R-:W4:Y:S01]  /*5e190*/  LDL R28, [R1+0xb50] ;  /* 0x000b5000011c7983 */ /* 0x001f220000100800 */
[----:B------:R-:W-:Y:S02]  /*5e1a0*/  STL [R1+0x4f8], R13 ;  /* 0x0004f80d01007387 */ /* 0x000fe40000100800 */
[----:B------:R-:W-:Y:S02]  /*5e1b0*/  STL [R1+0x4fc], R11 ;  /* 0x0004fc0b01007387 */ /* 0x000fe40000100800 */
[----:B------:R0:W-:Y:S01]  /*5e1c0*/  STL [R1+0x4e8], R10 ;  /* 0x0004e80a01007387 */ /* 0x0001e20000100800 */
[----:B------:R5:W-:Y:S01]  /*5e1d0*/  STL [R1+0x4ec], R9 ;  /* 0x0004ec0901007387 */ /* 0x000be20000100800 */
[----:B-1----:R-:W-:-:S02]  /*5e1e0*/  FFMA R8, R0, R8, R4 ;  /* 0x0000000800087223 */ /* 0x002fc40000000004 */
[----:B------:R-:W-:Y:S01]  /*5e1f0*/  FMUL R2, R3, 1.4426950216293334961 ;  /* 0x3fb8aa3b03027820 */ /* 0x000fe20000400000 */
[----:B0-----:R-:W3:Y:S01]  /*5e200*/  LDL.LU R10, [R1+0xa40] ;  /* 0x000a4000010a7983 */ /* 0x001ee20000300800 */
[----:B------:R-:W4:Y:S02]  /*5e210*/  LDL.LU R4, [R1+0xa44] ;  /* 0x000a440001047983 */ /* 0x000f240000300800 */
[----:B------:R0:W-:Y:S02]  /*5e220*/  STL [R1+0xed4], R8 ;  /* 0x000ed40801007387 */ /* 0x0001e40000100800 */
[----:B------:R-:W4:Y:S01]  /*5e230*/  LDL.LU R19, [R1+0xaa0] ;  /* 0x000aa00001137983 */ /* 0x000f220000300800 */
[----:B------:R-:W4:Y:S01]  /*5e240*/  LDL.LU R18, [R1+0xaa4] ;  /* 0x000aa40001127983 */ /* 0x000f220000300800 */
[----:B------:R-:W-:Y:S02]  /*5e250*/  FADD R3, -R15, R16 ;  /* 0x000000100f037221 */ /* 0x000fe40000000100 */
[----:B------:R-:W4:Y:S02]  /*5e260*/  LDL.LU R17, [R1+0xa90] ;  /* 0x000a900001117983 */ /* 0x000f240000300800 */
[----:B------:R-:W4:Y:S01]  /*5e270*/  LDL.LU R16, [R1+0xa94] ;  /* 0x000a940001107983 */ /* 0x000f220000300800 */
[----:B-----5:R-:W5:Y:S04]  /*5e280*/  LDL.LU R9, [R1+0xa80] ;  /* 0x000a800001097983 */ /* 0x020f680000300800 */
[----:B0-----:R-:W5:Y:S01]  /*5e290*/  LDL.LU R8, [R1+0xa84] ;  /* 0x000a840001087983 */ /* 0x001f620000300800 */
[----:B--2---:R-:W-:-:S03]  /*5e2a0*/  FMUL R11, R0, R7 ;  /* 0x00000007000b7220 */ /* 0x004fc60000400000 */
[----:B------:R-:W0:Y:S01]  /*5e2b0*/  S2R R7, SR_TID.X ;  /* 0x0000000000077919 */ /* 0x000e220000002100 */
[----:B------:R-:W-:-:S03]  /*5e2c0*/  FMUL R6, R0, R6 ;  /* 0x0000000600067220 */ /* 0x000fc60000400000 */
[----:B------:R1:W-:Y:S01]  /*5e2d0*/  STL [R1+0x4d0], R11 ;  /* 0x0004d00b01007387 */ /* 0x0003e20000100800 */
[----:B------:R-:W2:Y:S03]  /*5e2e0*/  LDL.LU R15, [R1+0xa70] ;  /* 0x000a7000010f7983 */ /* 0x000ea60000300800 */
[----:B------:R0:W-:Y:S01]  /*5e2f0*/  STL [R1+0x4d4], R6 ;  /* 0x0004d40601007387 */ /* 0x0001e20000100800 */
[----:B------:R-:W2:Y:S02]  /*5e300*/  LDL.LU R14, [R1+0xa74] ;  /* 0x000a7400010e7983 */ /* 0x000ea40000300800 */
[----:B------:R-:W2:Y:S01]  /*5e310*/  LDL.LU R13, [R1+0xa60] ;  /* 0x000a6000010d7983 */ /* 0x000ea20000300800 */
[----:B-1----:R-:W2:Y:S01]  /*5e320*/  LDL.LU R11, [R1+0xa64] ;  /* 0x000a6400010b7983 */ /* 0x002ea20000300800 */
[----:B0-----:R-:W-:-:S03]  /*5e330*/  LOP3.LUT R27, R7, 0x1c, RZ, 0xc0, !PT ;  /* 0x0000001c071b7812 */ /* 0x001fc600078ec0ff */
[----:B------:R-:W2:Y:S01]  /*5e340*/  LDL.LU R7, [R1+0xa30] ;  /* 0x000a300001077983 */ /* 0x000ea20000300800 */
[----:B------:R-:W2:Y:S02]  /*5e350*/  LDL.LU R6, [R1+0xa34] ;  /* 0x000a340001067983 */ /* 0x000ea40000300800 */
[C---:B---3--:R-:W-:Y:S02]  /*5e360*/  FMUL R21, R0.reuse, R10 ;  /* 0x0000000a00157220 */ /* 0x048fe40000400000 */
[C---:B----4-:R-:W-:Y:S01]  /*5e370*/  FMUL R20, R0.reuse, R4 ;  /* 0x0000000400147220 */ /* 0x050fe20000400000 */
[----:B------:R-:W3:Y:S02]  /*5e380*/  LDL.LU R10, [R1+0xed8] ;  /* 0x000ed800010a7983 */ /* 0x000ee40000300800 */
[----:B------:R0:W-:Y:S02]  /*5e390*/  STL [R1+0x4c0], R21 ;  /* 0x0004c01501007387 */ /* 0x0001e40000100800 */
[----:B------:R1:W-:Y:S01]  /*5e3a0*/  STL [R1+0x4c4], R20 ;  /* 0x0004c41401007387 */ /* 0x0003e20000100800 */
[----:B0-----:R-:W-:-:S02]  /*5e3b0*/  FMUL R21, R0, R19 ;  /* 0x0000001300157220 */ /* 0x001fc40000400000 */
[C---:B------:R-:W-:Y:S02]  /*5e3c0*/  FMUL R19, R0.reuse, R17 ;  /* 0x0000001100137220 */ /* 0x040fe40000400000 */
[C---:B-1----:R-:W-:Y:S02]  /*5e3d0*/  FMUL R20, R0.reuse, R18 ;  /* 0x0000001200147220 */ /* 0x042fe40000400000 */
[C---:B------:R-:W-:Y:S01]  /*5e3e0*/  FMUL R18, R0.reuse, R16 ;  /* 0x0000001000127220 */ /* 0x040fe20000400000 */
[----:B------:R-:W-:Y:S01]  /*5e3f0*/  STL [R1+0x500], R21 ;  /* 0x0005001501007387 */ /* 0x000fe20000100800 */
[C---:B-----5:R-:W-:Y:S02]  /*5e400*/  FMUL R17, R0.reuse, R9 ;  /* 0x0000000900117220 */ /* 0x060fe40000400000 */
[----:B------:R-:W-:Y:S02]  /*5e410*/  STL [R1+0x504], R20 ;  /* 0x0005041401007387 */ /* 0x000fe40000100800 */
[----:B------:R-:W-:Y:S02]  /*5e420*/  STL [R1+0x510], R19 ;  /* 0x0005101301007387 */ /* 0x000fe40000100800 */
[C---:B------:R-:W-:Y:S01]  /*5e430*/  FMUL R16, R0.reuse, R8 ;  /* 0x0000000800107220 */ /* 0x040fe20000400000 */
[----:B------:R-:W-:Y:S01]  /*5e440*/  STL [R1+0x514], R18 ;  /* 0x0005141201007387 */ /* 0x000fe20000100800 */
[----:B------:R-:W4:Y:S02]  /*5e450*/  LDL.LU R9, [R1+0xa58] ;  /* 0x000a580001097983 */ /* 0x000f240000300800 */
[----:B------:R-:W-:Y:S02]  /*5e460*/  STL [R1+0x520], R17 ;  /* 0x0005201101007387 */ /* 0x000fe40000100800 */
[----:B------:R-:W4:Y:S01]  /*5e470*/  LDL.LU R8, [R1+0xa5c] ;  /* 0x000a5c0001087983 */ /* 0x000f220000300800 */
[----:B------:R2:W-:Y:S02]  /*5e480*/  STL [R1+0x524], R16 ;  /* 0x0005241001007387 */ /* 0x0005e40000100800 */
[----:B--2---:R-:W-:-:S02]  /*5e490*/  FMUL R16, R0, R15 ;  /* 0x0000000f00107220 */ /* 0x004fc40000400000 */
[C---:B------:R-:W-:Y:S02]  /*5e4a0*/  FMUL R15, R0.reuse, R14 ;  /* 0x0000000e000f7220 */ /* 0x040fe40000400000 */
[C---:B------:R-:W-:Y:S01]  /*5e4b0*/  FMUL R14, R0.reuse, R13 ;  /* 0x0000000d000e7220 */ /* 0x040fe20000400000 */
[----:B------:R0:W-:Y:S01]  /*5e4c0*/  STL [R1+0x530], R16 ;  /* 0x0005301001007387 */ /* 0x0001e20000100800 */
[----:B------:R-:W-:-:S03]  /*5e4d0*/  FMUL R13, R0, R11 ;  /* 0x0000000b000d7220 */ /* 0x000fc60000400000 */
[----:B------:R1:W-:Y:S01]  /*5e4e0*/  STL [R1+0x534], R15 ;  /* 0x0005340f01007387 */ /* 0x0003e20000100800 */
[----:B------:R2:W-:Y:S03]  /*5e4f0*/  STL [R1+0x540], R14 ;  /* 0x0005400e01007387 */ /* 0x0005e60000100800 */
[----:B------:R0:W-:Y:S01]  /*5e500*/  STL [R1+0x544], R13 ;  /* 0x0005440d01007387 */ /* 0x0001e20000100800 */
[----:B------:R-:W-:-:S03]  /*5e510*/  FMUL R11, R0, R7 ;  /* 0x00000007000b7220 */ /* 0x000fc60000400000 */
[----:B------:R-:W5:Y:S01]  /*5e520*/  LDL.LU R7, [R1+0xa48] ;  /* 0x000a480001077983 */ /* 0x000f620000300800 */
[----:B------:R-:W-:-:S03]  /*5e530*/  FMUL R0, R0, R6 ;  /* 0x0000000600007220 */ /* 0x000fc60000400000 */
[----:B------:R0:W-:Y:S01]  /*5e540*/  STL [R1+0x550], R11 ;  /* 0x0005500b01007387 */ /* 0x0001e20000100800 */
[----:B------:R-:W5:Y:S01]  /*5e550*/  LDL.LU R6, [R1+0xa4c] ;  /* 0x000a4c0001067983 */ /* 0x000f620000300800 */
[----:B------:R-:W3:Y:S02]  /*5e560*/  MUFU.EX2 R2, R2 ;  /* 0x0000000200027308 */ /* 0x000ee40000000800 */
[----:B------:R-:W-:Y:S01]  /*5e570*/  STL [R1+0x554], R0 ;  /* 0x0005540001007387 */ /* 0x000fe20000100800 */
[----:B------:R-:W5:Y:S02]  /*5e580*/  LDL.LU R18, [R1+0xaa8] ;  /* 0x000aa80001127983 */ /* 0x000f640000300800 */
[----:B------:R-:W5:Y:S02]  /*5e590*/  LDL.LU R17, [R1+0xaac] ;  /* 0x000aac0001117983 */ /* 0x000f640000300800 */
[----:B---3--:R-:W-:-:S05]  /*5e5a0*/  FFMA R10, R2, R10, R5 ;  /* 0x0000000a020a7223 */ /* 0x008fca0000000005 */
[----:B------:R3:W-:Y:S01]  /*5e5b0*/  STL [R1+0xed8], R10 ;  /* 0x000ed80a01007387 */ /* 0x0007e20000100800 */
[----:B0-----:R-:W5:Y:S02]  /*5e5c0*/  LDL.LU R16, [R1+0xa98] ;  /* 0x000a980001107983 */ /* 0x001f640000300800 */
[----:B-1----:R-:W5:Y:S02]  /*5e5d0*/  LDL.LU R15, [R1+0xa9c] ;  /* 0x000a9c00010f7983 */ /* 0x002f640000300800 */
[----:B--2---:R-:W2:Y:S02]  /*5e5e0*/  LDL.LU R14, [R1+0xa88] ;  /* 0x000a8800010e7983 */ /* 0x004ea40000300800 */
[C---:B----4-:R-:W-:Y:S02]  /*5e5f0*/  FMUL R9, R2.reuse, R9 ;  /* 0x0000000902097220 */ /* 0x050fe40000400000 */
[----:B------:R-:W-:-:S03]  /*5e600*/  FMUL R5, R2, R8 ;  /* 0x0000000802057220 */ /* 0x000fc60000400000 */
[----:B------:R0:W-:Y:S02]  /*5e610*/  STL [R1+0x4d8], R9 ;  /* 0x0004d80901007387 */ /* 0x0001e40000100800 */
[----:B------:R1:W-:Y:S02]  /*5e620*/  STL [R1+0x4dc], R5 ;  /* 0x0004dc0501007387 */ /* 0x0003e40000100800 */
[----:B------:R-:W4:Y:S02]  /*5e630*/  LDL.LU R13, [R1+0xa8c] ;  /* 0x000a8c00010d7983 */ /* 0x000f240000300800 */
[----:B------:R-:W4:Y:S01]  /*5e640*/  LDL.LU R11, [R1+0xa78] ;  /* 0x000a7800010b7983 */ /* 0x000f220000300800 */
[----:B---3--:R-:W3:Y:S04]  /*5e650*/  LDL.LU R10, [R1+0xa7c] ;  /* 0x000a7c00010a7983 */ /* 0x008ee80000300800 */
[----:B0-----:R-:W3:Y:S01]  /*5e660*/  LDL.LU R9, [R1+0xa68] ;  /* 0x000a680001097983 */ /* 0x001ee20000300800 */
[----:B------:R-:W3:Y:S02]  /*5e670*/  LDL.LU R8, [R1+0xa6c] ;  /* 0x000a6c0001087983 */ /* 0x000ee40000300800 */
[----:B-----5:R-:W-:-:S05]  /*5e680*/  FMUL R7, R2, R7 ;  /* 0x0000000702077220 */ /* 0x020fca0000400000 */
[----:B------:R0:W-:Y:S01]  /*5e690*/  STL [R1+0x4c8], R7 ;  /* 0x0004c80701007387 */ /* 0x0001e20000100800 */
[----:B-1----:R-:W-:-:S03]  /*5e6a0*/  FMUL R5, R2, R6 ;  /* 0x0000000602057220 */ /* 0x002fc60000400000 */
[----:B0-----:R-:W5:Y:S01]  /*5e6b0*/  LDL.LU R7, [R1+0xa38] ;  /* 0x000a380001077983 */ /* 0x001f620000300800 */
[----:B------:R-:W5:Y:S02]  /*5e6c0*/  LDL.LU R6, [R1+0xa3c] ;  /* 0x000a3c0001067983 */ /* 0x000f640000300800 */
[----:B------:R-:W-:Y:S02]  /*5e6d0*/  FMUL R0, R3, 1.4426950216293334961 ;  /* 0x3fb8aa3b03007820 */ /* 0x000fe40000400000 */
[----:B------:R-:W-:Y:S02]  /*5e6e0*/  FADD R3, -R28, R29 ;  /* 0x0000001d1c037221 */ /* 0x000fe40000000100 */
[----:B------:R-:W0:Y:S01]  /*5e6f0*/  S2R R28, SR_TID.X ;  /* 0x00000000001c7919 */ /* 0x000e220000002100 */
[C---:B------:R-:W-:Y:S02]  /*5e700*/  FMUL R19, R2.reuse, R18 ;  /* 0x0000001202137220 */ /* 0x040fe40000400000 */
[C---:B------:R-:W-:Y:S01]  /*5e710*/  FMUL R18, R2.reuse, R17 ;  /* 0x0000001102127220 */ /* 0x040fe20000400000 */
[----:B------:R-:W-:Y:S02]  /*5e720*/  STL [R1+0x4cc], R5 ;  /* 0x0004cc0501007387 */ /* 0x000fe40000100800 */
[----:B------:R-:W-:Y:S02]  /*5e730*/  STL [R1+0x508], R19 ;  /* 0x0005081301007387 */ /* 0x000fe40000100800 */
[----:B------:R-:W-:Y:S01]  /*5e740*/  STL [R1+0x50c], R18 ;  /* 0x00050c1201007387 */ /* 0x000fe20000100800 */
[----:B------:R-:W-:-:S02]  /*5e750*/  FMUL R17, R2, R16 ;  /* 0x0000001002117220 */ /* 0x000fc40000400000 */
[C---:B------:R-:W-:Y:S02]  /*5e760*/  FMUL R15, R2.reuse, R15 ;  /* 0x0000000f020f7220 */ /* 0x040fe40000400000 */
[----:B--2---:R-:W-:Y:S01]  /*5e770*/  FMUL R14, R2, R14 ;  /* 0x0000000e020e7220 */ /* 0x004fe20000400000 */
[----:B------:R-:W2:Y:S01]  /*5e780*/  LDL.LU R16, [R1+0x61c] ;  /* 0x00061c0001107983 */ /* 0x000ea20000300800 */
[----:B0-----:R-:W-:-:S04]  /*5e790*/  LOP3.LUT R28, R28, 0x1c, RZ, 0xc0, !PT ;  /* 0x0000001c1c1c7812 */ /* 0x001fc800078ec0ff */
[----:B------:R-:W-:Y:S01]  /*5e7a0*/  LEA.HI R28, R28, 0xa8, RZ, 0x1e ;  /* 0x000000a81c1c7811 */ /* 0x000fe200078ff0ff */
[----:B------:R-:W-:Y:S04]  /*5e7b0*/  STL [R1+0x518], R17 ;  /* 0x0005181101007387 */ /* 0x000fe80000100800 */
[----:B------:R0:W-:Y:S04]  /*5e7c0*/  LDS R5, [R28.X16+0x40000] ;  /* 0x040000001c057984 */ /* 0x0001e8000000c800 */
[----:B0-----:R-:W2:Y:S01]  /*5e7d0*/  LDL R28, [R1+0xb4c] ;  /* 0x000b4c00011c7983 */ /* 0x001ea20000100800 */
[----:B----4-:R-:W-:-:S02]  /*5e7e0*/  FMUL R13, R2, R13 ;  /* 0x0000000d020d7220 */ /* 0x010fc40000400000 */
[C---:B------:R-:W-:Y:S02]  /*5e7f0*/  FMUL R11, R2.reuse, R11 ;  /* 0x0000000b020b7220 */ /* 0x040fe40000400000 */
[C---:B---3--:R-:W-:Y:S01]  /*5e800*/  FMUL R10, R2.reuse, R10 ;  /* 0x0000000a020a7220 */ /* 0x048fe20000400000 */
[----:B------:R0:W-:Y:S01]  /*5e810*/  STL [R1+0x51c], R15 ;  /* 0x00051c0f01007387 */ /* 0x0001e20000100800 */
[----:B------:R1:W-:Y:S02]  /*5e820*/  STL [R1+0x528], R14 ;  /* 0x0005280e01007387 */ /* 0x0003e40000100800 */
[----:B------:R3:W-:Y:S02]  /*5e830*/  STL [R1+0x52c], R13 ;  /* 0x00052c0d01007387 */ /* 0x0007e40000100800 */
[----:B------:R4:W-:Y:S02]  /*5e840*/  STL [R1+0x538], R11 ;  /* 0x0005380b01007387 */ /* 0x0009e40000100800 */
[----:B------:R-:W-:-:S02]  /*5e850*/  FMUL R9, R2, R9 ;  /* 0x0000000902097220 */ /* 0x000fc40000400000 */
[C---:B------:R-:W-:Y:S01]  /*5e860*/  FMUL R8, R2.reuse, R8 ;  /* 0x0000000802087220 */ /* 0x040fe20000400000 */
[----:B------:R1:W-:Y:S04]  /*5e870*/  STL [R1+0x53c], R10 ;  /* 0x00053c0a01007387 */ /* 0x0003e80000100800 */
[----:B0-----:R-:W2:Y:S01]  /*5e880*/  LDL.LU R15, [R1+0x630] ;  /* 0x00063000010f7983 */ /* 0x001ea20000300800 */
[----:B------:R-:W-:Y:S02]  /*5e890*/  STL [R1+0x548], R9 ;  /* 0x0005480901007387 */ /* 0x000fe40000100800 */
[----:B------:R-:W2:Y:S01]  /*5e8a0*/  LDL R29, [R1+0xb48] ;  /* 0x000b4800011d7983 */ /* 0x000ea20000100800 */
[----:B------:R-:W-:Y:S01]  /*5e8b0*/  STL [R1+0x54c], R8 ;  /* 0x00054c0801007387 */ /* 0x000fe20000100800 */
[----:B------:R-:W2:Y:S02]  /*5e8c0*/  LDL.LU R26, [R1+0xedc] ;  /* 0x000edc00011a7983 */ /* 0x000ea40000300800 */
[----:B-----5:R-:W-:-:S02]  /*5e8d0*/  FMUL R7, R2, R7 ;  /* 0x0000000702077220 */ /* 0x020fc40000400000 */
[----:B------:R-:W-:-:S03]  /*5e8e0*/  FMUL R2, R2, R6 ;  /* 0x0000000602027220 */ /* 0x000fc60000400000 */
[----:B------:R-:W-:Y:S01]  /*5e8f0*/  STL [R1+0x558], R7 ;  /* 0x0005580701007387 */ /* 0x000fe20000100800 */
[----:B------:R-:W5:Y:S02]  /*5e900*/  LDL.LU R25, [R1+0xb20] ;  /* 0x000b200001197983 */ /* 0x000f640000300800 */
[----:B------:R0:W-:Y:S02]  /*5e910*/  STL [R1+0x55c], R2 ;  /* 0x00055c0201007387 */ /* 0x0001e40000100800 */
[----:B------:R-:W5:Y:S01]  /*5e920*/  LDL.LU R24, [R1+0xb24] ;  /* 0x000b240001187983 */ /* 0x000f620000300800 */
[----:B------:R-:W5:Y:S01]  /*5e930*/  LDL.LU R23, [R1+0xb10] ;  /* 0x000b100001177983 */ /* 0x000f620000300800 */
[----:B------:R-:W5:Y:S01]  /*5e940*/  LDL.LU R22, [R1+0xb14] ;  /* 0x000b140001167983 */ /* 0x000f620000300800 */
[----:B------:R-:W-:Y:S01]  /*5e950*/  LEA.HI R27, R27, 0xa0, RZ, 0x1e ;  /* 0x000000a01b1b7811 */ /* 0x000fe200078ff0ff */
[----:B------:R-:W2:Y:S01]  /*5e960*/  MUFU.EX2 R0, R0 ;  /* 0x0000000000007308 */ /* 0x000ea20000000800 */
[----:B------:R-:W5:Y:S04]  /*5e970*/  LDL.LU R21, [R1+0xb00] ;  /* 0x000b000001157983 */ /* 0x000f680000300800 */
[----:B------:R-:W2:Y:S01]  /*5e980*/  LDS R4, [R27.X16+0x40000] ;  /* 0x040000001b047984 */ /* 0x000ea2000000c800 */
[----:B------:R-:W5:Y:S02]  /*5e990*/  LDL.LU R20, [R1+0xb04] ;  /* 0x000b040001147983 */ /* 0x000f640000300800 */
[----:B------:R-:W5:Y:S02]  /*5e9a0*/  LDL.LU R18, [R1+0xaf0] ;  /* 0x000af00001127983 */ /* 0x000f640000300800 */
[----:B------:R-:W5:Y:S01]  /*5e9b0*/  LDL.LU R17, [R1+0xaf4] ;  /* 0x000af40001117983 */ /* 0x000f620000300800 */
[----:B-1----:R-:W5:Y:S01]  /*5e9c0*/  LDL.LU R14, [R1+0xae0] ;  /* 0x000ae000010e7983 */ /* 0x002f620000300800 */
[----:B---3--:R-:W3:Y:S02]  /*5e9d0*/  LDL.LU R13, [R1+0xae4] ;  /* 0x000ae400010d7983 */ /* 0x008ee40000300800 */
[----:B----4-:R-:W4:Y:S02]  /*5e9e0*/  LDL.LU R11, [R1+0xad0] ;  /* 0x000ad000010b7983 */ /* 0x010f240000300800 */
[----:B------:R-:W3:Y:S02]  /*5e9f0*/  LDL.LU R10, [R1+0xad4] ;  /* 0x000ad400010a7983 */ /* 0x000ee40000300800 */
[----:B0-----:R-:W-:Y:S01]  /*5ea00*/  FMUL R2, R3, 1.4426950216293334961 ;  /* 0x3fb8aa3b03027820 */ /* 0x001fe20000400000 */
[----:B------:R-:W3:Y:S01]  /*5ea10*/  LDL.LU R9, [R1+0xac0] ;  /* 0x000ac00001097983 */ /* 0x000ee20000300800 */
[----:B------:R-:W3:Y:S02]  /*5ea20*/  LDL.LU R8, [R1+0xac4] ;  /* 0x000ac40001087983 */ /* 0x000ee40000300800 */
[----:B------:R-:W3:Y:S02]  /*5ea30*/  LDL.LU R7, [R1+0xab0] ;  /* 0x000ab00001077983 */ /* 0x000ee40000300800 */
[----:B------:R-:W3:Y:S02]  /*5ea40*/  LDL.LU R6, [R1+0xab4] ;  /* 0x000ab40001067983 */ /* 0x000ee40000300800 */
[----:B--2---:R-:W-:-:S05]  /*5ea50*/  FFMA R26, R0, R26, R4 ;  /* 0x0000001a001a7223 */ /* 0x004fca0000000004 */
[----:B------:R-:W-:Y:S01]  /*5ea60*/  STL [R1+0xedc], R26 ;  /* 0x000edc1a01007387 */ /* 0x000fe20000100800 */
[C---:B-----5:R-:W-:Y:S02]  /*5ea70*/  FMUL R3, R0.reuse, R25 ;  /* 0x0000001900037220 */ /* 0x060fe40000400000 */
[C---:B------:R-:W-:Y:S02]  /*5ea80*/  FMUL R24, R0.reuse, R24 ;  /* 0x0000001800187220 */ /* 0x040fe40000400000 */
[C---:B------:R-:W-:Y:S01]  /*5ea90*/  FMUL R4, R0.reuse, R23 ;  /* 0x0000001700047220 */ /* 0x040fe20000400000 */
[----:B------:R0:W-:Y:S02]  /*5eaa0*/  STL [R1+0x560], R3 ;  /* 0x0005600301007387 */ /* 0x0001e40000100800 */
[----:B------:R-:W-:Y:S02]  /*5eab0*/  STL [R1+0x564], R24 ;  /* 0x0005641801007387 */ /* 0x000fe40000100800 */
[----:B------:R-:W-:Y:S02]  /*5eac0*/  STL [R1+0x570], R4 ;  /* 0x0005700401007387 */ /* 0x000fe40000100800 */
[----:B0-----:R-:W-:-:S05]  /*5ead0*/  FMUL R3, R0, R22 ;  /* 0x0000001600037220 */ /* 0x001fca0000400000 */
[----:B------:R0:W-:Y:S04]  /*5eae0*/  STL [R1+0x574], R3 ;  /* 0x0005740301007387 */ /* 0x0001e80000100800 */
[----:B0-----:R-:W2:Y:S01]  /*5eaf0*/  LDL.LU R3, [R1+0xee0] ;  /* 0x000ee00001037983 */ /* 0x001ea20000300800 */
[C---:B------:R-:W-:Y:S02]  /*5eb00*/  FMUL R4, R0.reuse, R21 ;  /* 0x0000001500047220 */ /* 0x040fe40000400000 */
[C---:B------:R-:W-:Y:S02]  /*5eb10*/  FMUL R20, R0.reuse, R20 ;  /* 0x0000001400147220 */ /* 0x040fe40000400000 */
[C---:B------:R-:W-:Y:S01]  /*5eb20*/  FMUL R18, R0.reuse, R18 ;  /* 0x0000001200127220 */ /* 0x040fe20000400000 */
[----:B------:R-:W2:Y:S01]  /*5eb30*/  MUFU.EX2 R2, R2 ;  /* 0x0000000200027308 */ /* 0x000ea20000000800 */
[----:B------:R-:W-:-:S02]  /*5eb40*/  FMUL R17, R0, R17 ;  /* 0x0000001100117220 */ /* 0x000fc40000400000 */
[C---:B------:R-:W-:Y:S01]  /*5eb50*/  FMUL R14, R0.reuse, R14 ;  /* 0x0000000e000e7220 */ /* 0x040fe20000400000 */
[----:B------:R-:W-:Y:S01]  /*5eb60*/  STL [R1+0x580], R4 ;  /* 0x0005800401007387 */ /* 0x000fe20000100800 */
[C---:B---3--:R-:W-:Y:S02]  /*5eb70*/  FMUL R13, R0.reuse, R13 ;  /* 0x0000000d000d7220 */ /* 0x048fe40000400000 */
[----:B------:R-:W-:Y:S02]  /*5eb80*/  STL [R1+0x584], R20 ;  /* 0x0005841401007387 */ /* 0x000fe40000100800 */
[C---:B----4-:R-:W-:Y:S01]  /*5eb90*/  FMUL R11, R0.reuse, R11 ;  /* 0x0000000b000b7220 */ /* 0x050fe20000400000 */
[----:B------:R-:W-:Y:S01]  /*5eba0*/  STL [R1+0x590], R18 ;  /* 0x0005901201007387 */ /* 0x000fe20000100800 */
[C---:B------:R-:W-:Y:S02]  /*5ebb0*/  FMUL R10, R0.reuse, R10 ;  /* 0x0000000a000a7220 */ /* 0x040fe40000400000 */
[----:B------:R-:W-:Y:S02]  /*5ebc0*/  STL [R1+0x594], R17 ;  /* 0x0005941101007387 */ /* 0x000fe40000100800 */
[C---:B------:R-:W-:Y:S01]  /*5ebd0*/  FMUL R9, R0.reuse, R9 ;  /* 0x0000000900097220 */ /* 0x040fe20000400000 */
[----:B------:R-:W-:Y:S01]  /*5ebe0*/  STL [R1+0x5a0], R14 ;  /* 0x0005a00e01007387 */ /* 0x000fe20000100800 */
[----:B------:R-:W-:-:S02]  /*5ebf0*/  FMUL R8, R0, R8 ;  /* 0x0000000800087220 */ /* 0x000fc40000400000 */
[----:B------:R-:W-:Y:S02]  /*5ec00*/  STL [R1+0x5a4], R13 ;  /* 0x0005a40d01007387 */ /* 0x000fe40000100800 */
[C---:B------:R-:W-:Y:S01]  /*5ec10*/  FMUL R7, R0.reuse, R7 ;  /* 0x0000000700077220 */ /* 0x040fe20000400000 */
[----:B------:R0:W-:Y:S01]  /*5ec20*/  STL [R1+0x5b0], R11 ;  /* 0x0005b00b01007387 */ /* 0x0001e20000100800 */
[----:B------:R1:W-:Y:S02]  /*5ec30*/  STL [R1+0x5b4], R10 ;  /* 0x0005b40a01007387 */ /* 0x0003e40000100800 */
[----:B------:R-:W-:Y:S02]  /*5ec40*/  FMUL R6, R0, R6 ;  /* 0x0000000600067220 */ /* 0x000fe40000400000 */
[----:B------:R-:W-:Y:S01]  /*5ec50*/  STL [R1+0x5c0], R9 ;  /* 0x0005c00901007387 */ /* 0x000fe20000100800 */
[----:B------:R-:W-:Y:S01]  /*5ec60*/  STL [R1+0x5c4], R8 ;  /* 0x0005c40801007387 */ /* 0x000fe20000100800 */
[----:B------:R3:W-:Y:S03]  /*5ec70*/  STL [R1+0x5d0], R7 ;  /* 0x0005d00701007387 */ /* 0x0007e60000100800 */
[----:B0-----:R-:W4:Y:S01]  /*5ec80*/  LDL.LU R11, [R1+0xb28] ;  /* 0x000b2800010b7983 */ /* 0x001f220000300800 */
[----:B------:R0:W-:Y:S02]  /*5ec90*/  STL [R1+0x5d4], R6 ;  /* 0x0005d40601007387 */ /* 0x0001e40000100800 */
[----:B-1----:R-:W5:Y:S01]  /*5eca0*/  LDL.LU R10, [R1+0xb2c] ;  /* 0x000b2c00010a7983 */ /* 0x002f620000300800 */
[----:B---3--:R-:W3:Y:S01]  /*5ecb0*/  LDL.LU R7, [R1+0xb18] ;  /* 0x000b180001077983 */ /* 0x008ee20000300800 */
[----:B------:R-:W-:-:S03]  /*5ecc0*/  FADD R0, -R28, R16 ;  /* 0x000000101c007221 */ /* 0x000fc60000000100 */
[----:B0-----:R-:W3:Y:S01]  /*5ecd0*/  LDL.LU R6, [R1+0xb1c] ;  /* 0x000b1c0001067983 */ /* 0x001ee20000300800 */
[----:B--2---:R-:W-:-:S05]  /*5ece0*/  FFMA R3, R2, R3, R5 ;  /* 0x0000000302037223 */ /* 0x004fca0000000005 */
[----:B------:R0:W-:Y:S01]  /*5ecf0*/  STL [R1+0xee0], R3 ;  /* 0x000ee00301007387 */ /* 0x0001e20000100800 */
[----:B------:R-:W2:Y:S02]  /*5ed00*/  LDL.LU R18, [R1+0xb08] ;  /* 0x000b080001127983 */ /* 0x000ea40000300800 */
[----:B------:R-:W2:Y:S02]  /*5ed10*/  LDL.LU R17, [R1+0xb0c] ;  /* 0x000b0c0001117983 */ /* 0x000ea40000300800 */
[----:B------:R-:W2:Y:S02]  /*5ed20*/  LDL.LU R16, [R1+0xaf8] ;  /* 0x000af80001107983 */ /* 0x000ea40000300800 */
[----:B0-----:R-:W-:Y:S02]  /*5ed30*/  FADD R3, -R29, R15 ;  /* 0x0000000f1d037221 */ /* 0x001fe40000000100 */
[----:B------:R-:W2:Y:S01]  /*5ed40*/  LDL.LU R15, [R1+0xafc] ;  /* 0x000afc00010f7983 */ /* 0x000ea20000300800 */
[----:B------:R-:W2:Y:S02]  /*5ed50*/  LDL.LU R14, [R1+0xae8] ;  /* 0x000ae800010e7983 */ /* 0x000ea40000300800 */
[----:B------:R-:W2:Y:S02]  /*5ed60*/  LDL.LU R13, [R1+0xaec] ;  /* 0x000aec00010d7983 */ /* 0x000ea40000300800 */
[----:B------:R-:W2:Y:S01]  /*5ed70*/  LDL.LU R9, [R1+0xad8] ;  /* 0x000ad80001097983 */ /* 0x000ea20000300800 */
[----:B------:R-:W2:Y:S01]  /*5ed80*/  LDL.LU R8, [R1+0xadc] ;  /* 0x000adc0001087983 */ /* 0x000ea20000300800 */
[----:B----4-:R-:W-:-:S02]  /*5ed90*/  FMUL R11, R2, R11 ;  /* 0x0000000b020b7220 */ /* 0x010fc40000400000 */
[C---:B-----5:R-:W-:Y:S02]  /*5eda0*/  FMUL R10, R2.reuse, R10 ;  /* 0x0000000a020a7220 */ /* 0x060fe40000400000 */
[C---:B---3--:R-:W-:Y:S01]  /*5edb0*/  FMUL R7, R2.reuse, R7 ;  /* 0x0000000702077220 */ /* 0x048fe20000400000 */
[----:B------:R0:W-:Y:S02]  /*5edc0*/  STL [R1+0x568], R11 ;  /* 0x0005680b01007387 */ /* 0x0001e40000100800 */
[----:B------:R1:W-:Y:S02]  /*5edd0*/  STL [R1+0x56c], R10 ;  /* 0x00056c0a01007387 */ /* 0x0003e40000100800 */
[C---:B------:R-:W-:Y:S01]  /*5ede0*/  FMUL R6, R2.reuse, R6 ;  /* 0x0000000602067220 */ /* 0x040fe20000400000 */
[----:B0-----:R-:W3:Y:S01]  /*5edf0*/  LDL.LU R11, [R1+0xac8] ;  /* 0x000ac800010b7983 */ /* 0x001ee20000300800 */
[----:B------:R0:W-:Y:S02]  /*5ee00*/  STL [R1+0x578], R7 ;  /* 0x0005780701007387 */ /* 0x0001e40000100800 */
[----:B-1----:R-:W4:Y:S02]  /*5ee10*/  LDL.LU R10, [R1+0xacc] ;  /* 0x000acc00010a7983 */ /* 0x002f240000300800 */
[----:B------:R1:W-:Y:S01]  /*5ee20*/  STL [R1+0x57c], R6 ;  /* 0x00057c0601007387 */ /* 0x0003e20000100800 */
[----:B0-----:R-:W5:Y:S01]  /*5ee30*/  LDL.LU R7, [R1+0xab8] ;  /* 0x000ab80001077983 */ /* 0x001f620000300800 */
[----:B-1----:R-:W3:Y:S03]  /*5ee40*/  LDL.LU R6, [R1+0xabc] ;  /* 0x000abc0001067983 */ /* 0x002ee60000300800 */
[----:B------:R-:W0:Y:S01]  /*5ee50*/  S2R R19, SR_TID.X ;  /* 0x0000000000137919 */ /* 0x000e220000002100 */
[----:B--2---:R-:W-:-:S02]  /*5ee60*/  FMUL R18, R2, R18 ;  /* 0x0000001202127220 */ /* 0x004fc40000400000 */
[C---:B------:R-:W-:Y:S02]  /*5ee70*/  FMUL R17, R2.reuse, R17 ;  /* 0x0000001102117220 */ /* 0x040fe40000400000 */
[C---:B------:R-:W-:Y:S01]  /*5ee80*/  FMUL R16, R2.reuse, R16 ;  /* 0x0000001002107220 */ /* 0x040fe20000400000 */
[----:B------:R-:W-:Y:S02]  /*5ee90*/  STL [R1+0x588], R18 ;  /* 0x0005881201007387 */ /* 0x000fe40000100800 */
[----:B------:R-:W-:Y:S02]  /*5eea0*/  STL [R1+0x58c], R17 ;  /* 0x00058c1101007387 */ /* 0x000fe40000100800 */
[----:B------:R-:W-:Y:S02]  /*5eeb0*/  STL [R1+0x598], R16 ;  /* 0x0005981001007387 */ /* 0x000fe40000100800 */
[C---:B------:R-:W-:Y:S02]  /*5eec0*/  FMUL R15, R2.reuse, R15 ;  /* 0x0000000f020f7220 */ /* 0x040fe40000400000 */
[----:B------:R-:W-:-:S02]  /*5eed0*/  FMUL R14, R2, R14 ;  /* 0x0000000e020e7220 */ /* 0x000fc40000400000 */
[C---:B------:R-:W-:Y:S02]  /*5eee0*/  FMUL R13, R2.reuse, R13 ;  /* 0x0000000d020d7220 */ /* 0x040fe40000400000 */
[C---:B------:R-:W-:Y:S01]  /*5eef0*/  FMUL R9, R2.reuse, R9 ;  /* 0x0000000902097220 */ /* 0x040fe20000400000 */
[----:B------:R1:W-:Y:S01]  /*5ef00*/  STL [R1+0x59c], R15 ;  /* 0x00059c0f01007387 */ /* 0x0003e20000100800 */
[----:B------:R-:W-:-:S03]  /*5ef10*/  FMUL R8, R2, R8 ;  /* 0x0000000802087220 */ /* 0x000fc60000400000 */
[----:B-1----:R-:W2:Y:S01]  /*5ef20*/  LDL.LU R15, [R1+0xee4] ;  /* 0x000ee400010f7983 */ /* 0x002ea20000300800 */
[----:B------:R1:W-:Y:S02]  /*5ef30*/  STL [R1+0x5a8], R14 ;  /* 0x0005a80e01007387 */ /* 0x0003e40000100800 */
[----:B------:R0:W-:Y:S01]  /*5ef40*/  STL [R1+0x5ac], R13 ;  /* 0x0005ac0d01007387 */ /* 0x0001e20000100800 */
[----:B-1----:R-:W2:Y:S01]  /*5ef50*/  LDL.LU R14, [R1+0xbe0] ;  /* 0x000be000010e7983 */ /* 0x002ea20000300800 */
[----:B------:R1:W-:Y:S02]  /*5ef60*/  STL [R1+0x5b8], R9 ;  /* 0x0005b80901007387 */ /* 0x0003e40000100800 */
[----:B0-----:R-:W2:Y:S02]  /*5ef70*/  LDL.LU R13, [R1+0xbe4] ;  /* 0x000be400010d7983 */ /* 0x001ea40000300800 */
[----:B------:R0:W-:Y:S01]  /*5ef80*/  STL [R1+0x5bc], R8 ;  /* 0x0005bc0801007387 */ /* 0x0001e20000100800 */
[----:B-1----:R-:W2:Y:S01]  /*5ef90*/  LDL.LU R9, [R1+0xbd0] ;  /* 0x000bd00001097983 */ /* 0x002ea20000300800 */
[----:B0-----:R-:W2:Y:S01]  /*5efa0*/  LDL.LU R8, [R1+0xbd4] ;  /* 0x000bd40001087983 */ /* 0x001ea20000300800 */
[----:B------:R-:W-:-:S04]  /*5efb0*/  LOP3.LUT R19, R19, 0x1c, RZ, 0xc0, !PT ;  /* 0x0000001c13137812 */ /* 0x000fc800078ec0ff */
[----:B------:R-:W-:-:S05]  /*5efc0*/  LEA.HI R19, R19, 0xb0, RZ, 0x1e ;  /* 0x000000b013137811 */ /* 0x000fca00078ff0ff */
[----:B------:R-:W2:Y:S01]  /*5efd0*/  LDS R4, [R19.X16+0x40000] ;  /* 0x0400000013047984 */ /* 0x000ea2000000c800 */
[----:B------:R-:W-:Y:S02]  /*5efe0*/  FMUL R0, R0, 1.4426950216293334961 ;  /* 0x3fb8aa3b00007820 */ /* 0x000fe40000400000 */
[----:B---3--:R-:W-:-:S04]  /*5eff0*/  FMUL R11, R2, R11 ;  /* 0x0000000b020b7220 */ /* 0x008fc80000400000 */
[----:B------:R-:W2:Y:S01]  /*5f000*/  MUFU.EX2 R0, R0 ;  /* 0x0000000000007308 */ /* 0x000ea20000000800 */
[C---:B----4-:R-:W-:Y:S02]  /*5f010*/  FMUL R10, R2.reuse, R10 ;  /* 0x0000000a020a7220 */ /* 0x050fe40000400000 */
[C---:B-----5:R-:W-:Y:S01]  /*5f020*/  FMUL R7, R2.reuse, R7 ;  /* 0x0000000702077220 */ /* 0x060fe20000400000 */
[----:B------:R-:W-:Y:S01]  /*5f030*/  STL [R1+0x5c8], R11 ;  /* 0x0005c80b01007387 */ /* 0x000fe20000100800 */
[----:B------:R-:W-:Y:S02]  /*5f040*/  FMUL R2, R2, R6 ;  /* 0x0000000602027220 */ /* 0x000fe40000400000 */
[----:B------:R-:W-:Y:S02]  /*5f050*/  STL [R1+0x5cc], R10 ;  /* 0x0005cc0a01007387 */ /* 0x000fe40000100800 */
[----:B------:R-:W3:Y:S01]  /*5f060*/  LDL.LU R17, [R1+0xbc0] ;  /* 0x000bc00001117983 */ /* 0x000ee20000300800 */
[----:B------:R0:W-:Y:S01]  /*5f070*/  STL [R1+0x5d8], R7 ;  /* 0x0005d80701007387 */ /* 0x0001e20000100800 */
[----:B------:R-:W4:Y:S02]  /*5f080*/  LDL.LU R16, [R1+0xbc4] ;  /* 0x000bc40001107983 */ /* 0x000f240000300800 */
[----:B------:R1:W-:Y:S01]  /*5f090*/  STL [R1+0x5dc], R2 ;  /* 0x0005dc0201007387 */ /* 0x0003e20000100800 */
[----:B0-----:R-:W4:Y:S01]  /*5f0a0*/  LDL.LU R7, [R1+0xbb0] ;  /* 0x000bb00001077983 */ /* 0x001f220000300800 */
[----:B------:R-:W4:Y:S02]  /*5f0b0*/  LDL.LU R6, [R1+0xbb4] ;  /* 0x000bb40001067983 */ /* 0x000f240000300800 */
[----:B-1----:R-:W-:-:S02]  /*5f0c0*/  FMUL R2, R3, 1.4426950216293334961 ;  /* 0x3fb8aa3b03027820 */ /* 0x002fc40000400000 */
[----:B------:R-:W4:Y:S01]  /*5f0d0*/  LDL.LU R11, [R1+0xba0] ;  /* 0x000ba000010b7983 */ /* 0x000f220000300800 */
[----:B------:R-:W4:Y:S01]  /*5f0e0*/  LDL.LU R10, [R1+0xba4] ;  /* 0x000ba400010a7983 */ /* 0x000f220000300800 */
[----:B------:R-:W4:Y:S02]  /*5f0f0*/  LDL R21, [R1+0x3a4] ;  /* 0x0003a40001157983 */ /* 0x000f240000100800 */
[----:B--2---:R-:W-:-:S05]  /*5f100*/  FFMA R15, R0, R15, R4 ;  /* 0x0000000f000f7223 */ /* 0x004fca0000000004 */
[----:B------:R0:W-:Y:S01]  /*5f110*/  STL [R1+0xee4], R15 ;  /* 0x000ee40f01007387 */ /* 0x0001e20000100800 */
[C---:B------:R-:W-:Y:S02]  /*5f120*/  FMUL R3, R0.reuse, R14 ;  /* 0x0000000e00037220 */ /* 0x040fe40000400000 */
[----:B------:R-:W-:-:S03]  /*5f130*/  FMUL R13, R0, R13 ;  /* 0x0000000d000d7220 */ /* 0x000fc60000400000 */
[----:B------:R1:W-:Y:S02]  /*5f140*/  STL [R1+0x5e0], R3 ;  /* 0x0005e00301007387 */ /* 0x0003e40000100800 */
[----:B------:R2:W-:Y:S02]  /*5f150*/  STL [R1+0x5e4], R13 ;  /* 0x0005e40d01007387 */ /* 0x0005e40000100800 */
[----:B0-----:R-:W5:Y:S01]  /*5f160*/  LDL.LU R15, [R1+0xb90] ;  /* 0x000b9000010f7983 */ /* 0x001f620000300800 */
[C---:B------:R-:W-:Y:S02]  /*5f170*/  FMUL R4, R0.reuse, R9 ;  /* 0x0000000900047220 */ /* 0x040fe40000400000 */
[----:B-1----:R-:W-:-:S03]  /*5f180*/  FMUL R3, R0, R8 ;  /* 0x0000000800037220 */ /* 0x002fc60000400000 */
[----:B------:R-:W-:Y:S01]  /*5f190*/  STL [R1+0x600], R4 ;  /* 0x0006000401007387 */ /* 0x000fe20000100800 */
[----:B------:R-:W5:Y:S03]  /*5f1a0*/  LDL.LU R14, [R1+0xb94] ;  /* 0x000b9400010e7983 */ /* 0x000f660000300800 */
[----:B------:R0:W-:Y:S01]  /*5f1b0*/  STL [R1+0x604], R3 ;  /* 0x0006040301007387 */ /* 0x0001e20000100800 */
[----:B--2---:R-:W2:Y:S02]  /*5f1c0*/  LDL.LU R13, [R1+0xb80] ;  /* 0x000b8000010d7983 */ /* 0x004ea40000300800 */
[----:B------:R-:W2:Y:S02]  /*5f1d0*/  LDL.LU R9, [R1+0xb84] ;  /* 0x000b840001097983 */ /* 0x000ea40000300800 */
[----:B------:R-:W2:Y:S01]  /*5f1e0*/  LDL.LU R8, [R1+0xb70] ;  /* 0x000b700001087983 */ /* 0x000ea20000300800 */
[----:B0-----:R-:W2:Y:S01]  /*5f1f0*/  LDL.LU R3, [R1+0xb74] ;  /* 0x000b740001037983 */ /* 0x001ea20000300800 */
[----:B---3--:R-:W-:-:S02]  /*5f200*/  FMUL R17, R0, R17 ;  /* 0x0000001100117220 */ /* 0x008fc40000400000 */
[----:B----4-:R-:W-:-:S03]  /*5f210*/  FMUL R4, R0, R16 ;  /* 0x0000001000047220 */ /* 0x010fc60000400000 */
[----:B------:R-:W-:Y:S02]  /*5f220*/  STL [R1+0x620], R17 ;  /* 0x0006201101007387 */ /* 0x000fe40000100800 */
[----:B------:R0:W-:Y:S02]  /*5f230*/  STL [R1+0x624], R4 ;  /* 0x0006240401007387 */ /* 0x0001e40000100800 */
[C---:B------:R-:W-:Y:S02]  /*5f240*/  FMUL R7, R0.reuse, R7 ;  /* 0x0000000700077220 */ /* 0x040fe40000400000 */
[C---:B------:R-:W-:Y:S02]  /*5f250*/  FMUL R16, R0.reuse, R6 ;  /* 0x0000000600107220 */ /* 0x040fe40000400000 */
[C---:B------:R-:W-:Y:S01]  /*5f260*/  FMUL R11, R0.reuse, R11 ;  /* 0x0000000b000b7220 */ /* 0x040fe20000400000 */
[----:B0-----:R-:W3:Y:S01]  /*5f270*/  LDL.LU R4, [R1+0xee8] ;  /* 0x000ee80001047983 */ /* 0x001ee20000300800 */
[----:B------:R0:W-:Y:S02]  /*5f280*/  STL [R1+0x640], R7 ;  /* 0x0006400701007387 */ /* 0x0001e40000100800 */
[C---:B------:R-:W-:Y:S01]  /*5f290*/  FMUL R10, R0.reuse, R10 ;  /* 0x0000000a000a7220 */ /* 0x040fe20000400000 */
[----:B0-----:R-:W4:Y:S01]  /*5f2a0*/  LDL.64 R6, [R1+0x1188] ;  /* 0x0011880001067983 */ /* 0x001f220000100a00 */
[----:B------:R0:W-:Y:S03]  /*5f2b0*/  STL [R1+0x644], R16 ;  /* 0x0006441001007387 */ /* 0x0001e60000100800 */
[----:B0-----:R-:W3:Y:S01]  /*5f2c0*/  LDL.64 R16, [R1+0x1180] ;  /* 0x0011800001107983 */ /* 0x001ee20000100a00 */
[----:B------:R0:W-:Y:S03]  /*5f2d0*/  STL [R1+0x660], R11 ;  /* 0x0006600b01007387 */ /* 0x0001e60000100800 */
[----:B0-----:R-:W3:Y:S01]  /*5f2e0*/  LDL.LU R11, [R1+0xbe8] ;  /* 0x000be800010b7983 */ /* 0x001ee20000300800 */
[----:B------:R0:W-:Y:S03]  /*5f2f0*/  STL [R1+0x664], R10 ;  /* 0x0006640a01007387 */ /* 0x0001e60000100800 */
[----:B0-----:R-:W4:Y:S01]  /*5f300*/  LDL.LU R10, [R1+0xbec] ;  /* 0x000bec00010a7983 */ /* 0x001f220000300800 */
[----:B-----5:R-:W-:-:S05]  /*5f310*/  FMUL R15, R0, R15 ;  /* 0x0000000f000f7220 */ /* 0x020fca0000400000 */
[----:B------:R-:W-:Y:S01]  /*5f320*/  STL [R1+0x680], R15 ;  /* 0x0006800f01007387 */ /* 0x000fe20000100800 */
[C---:B------:R-:W-:Y:S02]  /*5f330*/  FMUL R14, R0.reuse, R14 ;  /* 0x0000000e000e7220 */ /* 0x040fe40000400000 */
[C---:B--2---:R-:W-:Y:S02]  /*5f340*/  FMUL R13, R0.reuse, R13 ;  /* 0x0000000d000d7220 */ /* 0x044fe40000400000 */
[C---:B------:R-:W-:Y:S02]  /*5f350*/  FMUL R9, R0.reuse, R9 ;  /* 0x0000000900097220 */ /* 0x040fe40000400000 */
[C---:B------:R-:W-:Y:S01]  /*5f360*/  FMUL R8, R0.reuse, R8 ;  /* 0x0000000800087220 */ /* 0x040fe20000400000 */
[----:B------:R-:W-:Y:S01]  /*5f370*/  STL [R1+0x684], R14 ;  /* 0x0006840e01007387 */ /* 0x000fe20000100800 */
[----:B------:R-:W-:Y:S02]  /*5f380*/  STL [R1+0x6a0], R13 ;  /* 0x0006a00d01007387 */ /* 0x000fe40000100800 */
[----:B------:R0:W-:Y:S02]  /*5f390*/  STL [R1+0x6a4], R9 ;  /* 0x0006a40901007387 */ /* 0x0001e40000100800 */
[----:B------:R-:W2:Y:S01]  /*5f3a0*/  LDL.LU R18, [R1+0xbd8] ;  /* 0x000bd80001127983 */ /* 0x000ea20000300800 */
[----:B------:R1:W-:Y:S01]  /*5f3b0*/  STL [R1+0x6b0], R8 ;  /* 0x0006b00801007387 */ /* 0x0003e20000100800 */
[----:B------:R-:W-:-:S03]  /*5f3c0*/  FMUL R0, R0, R3 ;  /* 0x0000000300007220 */ /* 0x000fc60000400000 */
[----:B------:R-:W5:Y:S04]  /*5f3d0*/  LDL.LU R3, [R1+0xbdc] ;  /* 0x000bdc0001037983 */ /* 0x000f680000300800 */
[----:B------:R4:W-:Y:S04]  /*5f3e0*/  STL [R1+0x6b4], R0 ;  /* 0x0006b40001007387 */ /* 0x0009e80000100800 */
[----:B0-----:R-:W5:Y:S01]  /*5f3f0*/  LDL.LU R9, [R1+0xbc8] ;  /* 0x000bc80001097983 */ /* 0x001f620000300800 */
[----:B-1----:R-:W5:Y:S03]  /*5f400*/  LDL.LU R8, [R1+0xbcc] ;  /* 0x000bcc0001087983 */ /* 0x002f660000300800 */
[----:B------:R-:W5:Y:S01]  /*5f410*/  LDL.LU R15, [R1+0xbb8] ;  /* 0x000bb800010f7983 */ /* 0x000f620000300800 */
[----:B------:R-:W5:Y:S03]  /*5f420*/  LDL.LU R14, [R1+0xbbc] ;  /* 0x000bbc00010e7983 */ /* 0x000f660000300800 */
[----:B------:R-:W0:Y:S02]  /*5f430*/  S2R R28, SR_TID.X ;  /* 0x00000000001c7919 */ /* 0x000e240000002100 */
[----:B0-----:R-:W-:-:S04]  /*5f440*/  LOP3.LUT R28, R28, 0x1c, RZ, 0xc0, !PT ;  /* 0x0000001c1c1c7812 */ /* 0x001fc800078ec0ff */
[----:B------:R-:W-:-:S05]  /*5f450*/  LEA.HI R28, R28, 0xb8, RZ, 0x1e ;  /* 0x000000b81c1c7811 */ /* 0x000fca00078ff0ff */
[----:B------:R-:W0:Y:S01]  /*5f460*/  LDS R5, [R28.X16+0x40000] ;  /* 0x040000001c057984 */ /* 0x000e22000000c800 */
[----:B------:R-:W3:Y:S02]  /*5f470*/  MUFU.EX2 R2, R2 ;  /* 0x0000000200027308 */ /* 0x000ee40000000800 */
[C---:B---3--:R-:W-:Y:S02]  /*5f480*/  FMUL R11, R2.reuse, R11 ;  /* 0x0000000b020b7220 */ /* 0x048fe40000400000 */
[C---:B----4-:R-:W-:Y:S02]  /*5f490*/  FMUL R0, R2.reuse, R10 ;  /* 0x0000000a02007220 */ /* 0x050fe40000400000 */
[----:B0-----:R-:W-:-:S05]  /*5f4a0*/  FFMA R4, R2, R4, R5 ;  /* 0x0000000402047223 */ /* 0x001fca0000000005 */
[----:B------:R0:W-:Y:S01]  /*5f4b0*/  STL [R1+0xee8], R4 ;  /* 0x000ee80401007387 */ /* 0x0001e20000100800 */
[----:B------:R-:W3:Y:S02]  /*5f4c0*/  LDL.LU R20, [R1+0xba8] ;  /* 0x000ba80001147983 */ /* 0x000ee40000300800 */
[----:B------:R1:W-:Y:S02]  /*5f4d0*/  STL [R1+0x5e8], R11 ;  /* 0x0005e80b01007387 */ /* 0x0003e40000100800 */
[----:B0-----:R-:W-:Y:S02]  /*5f4e0*/  IMAD.WIDE R4, R21, 0x2, R16 ;  /* 0x0000000215047825 */ /* 0x001fe400078e0210 */
[----:B------:R-:W4:Y:S02]  /*5f4f0*/  LDL.LU R17, [R1+0xbac] ;  /* 0x000bac0001117983 */ /* 0x000f240000300800 */
[----:B------:R2:W-:Y:S02]  /*5f500*/  STL [R1+0x5ec], R0 ;  /* 0x0005ec0001007387 */ /* 0x0005e40000100800 */
[----:B-1----:R-:W4:Y:S02]  /*5f510*/  LDL.LU R11, [R1+0xb98] ;  /* 0x000b9800010b7983 */ /* 0x002f240000300800 */
[----:B------:R-:W4:Y:S01]  /*5f520*/  LDL.LU R10, [R1+0xb9c] ;  /* 0x000b9c00010a7983 */ /* 0x000f220000300800 */
[----:B------:R-:W4:Y:S01]  /*5f530*/  LDL.LU R16, [R1+0xb88] ;  /* 0x000b880001107983 */ /* 0x000f220000300800 */
[----:B------:R-:W4:Y:S02]  /*5f540*/  LDL.LU R13, [R1+0xb8c] ;  /* 0x000b8c00010d7983 */ /* 0x000f240000300800 */
[----:B--2---:R-:W-:-:S02]  /*5f550*/  FMUL R0, R2, R18 ;  /* 0x0000001202007220 */ /* 0x004fc40000400000 */
[C---:B-----5:R-:W-:Y:S02]  /*5f560*/  FMUL R18, R2.reuse, R3 ;  /* 0x0000000302127220 */ /* 0x060fe40000400000 */
[----:B------:R-:W2:Y:S01]  /*5f570*/  LDL.LU R3, [R1+0xb78] ;  /* 0x000b780001037983 */ /* 0x000ea20000300800 */
[----:B------:R0:W-:Y:S02]  /*5f580*/  STL [R1+0x608], R0 ;  /* 0x0006080001007387 */ /* 0x0001e40000100800 */
[C---:B------:R-:W-:Y:S01]  /*5f590*/  FMUL R19, R2.reuse, R8 ;  /* 0x0000000802137220 */ /* 0x040fe20000400000 */
[----:B0-----:R-:W5:Y:S01]  /*5f5a0*/  LDL.LU R0, [R1+0xb7c] ;  /* 0x000b7c0001007983 */ /* 0x001f620000300800 */
[----:B------:R0:W-:Y:S02]  /*5f5b0*/  STL [R1+0x60c], R18 ;  /* 0x00060c1201007387 */ /* 0x0001e40000100800 */
[C---:B------:R-:W-:Y:S02]  /*5f5c0*/  FMUL R22, R2.reuse, R14 ;  /* 0x0000000e02167220 */ /* 0x040fe40000400000 */
[----:B0-----:R-:W-:-:S02]  /*5f5d0*/  FMUL R18, R2, R9 ;  /* 0x0000000902127220 */ /* 0x001fc40000400000 */
[----:B------:R-:W5:Y:S03]  /*5f5e0*/  LDL.64 R8, [R1+0x1178] ;  /* 0x0011780001087983 */ /* 0x000f660000100a00 */
[----:B------:R0:W-:Y:S02]  /*5f5f0*/  STL [R1+0x628], R18 ;  /* 0x0006281201007387 */ /* 0x0001e40000100800 */
[----:B------:R-:W-:Y:S02]  /*5f600*/  STL [R1+0x62c], R19 ;  /* 0x00062c1301007387 */ /* 0x000fe40000100800 */
[----:B0-----:R-:W-:Y:S02]  /*5f610*/  FMUL R18, R2, R15 ;  /* 0x0000000f02127220 */ /* 0x001fe40000400000 */
[----:B------:R-:W5:Y:S03]  /*5f620*/  LDL.64 R14, [R1+0x1170] ;  /* 0x00117000010e7983 */ /* 0x000f660000100a00 */
[----:B------:R0:W-:Y:S02]  /*5f630*/  STL [R1+0x648], R18 ;  /* 0x0006481201007387 */ /* 0x0001e40000100800 */
[----:B0-----:R-:W5:Y:S01]  /*5f640*/  LDL.64 R18, [R1+0x1168] ;  /* 0x0011680001127983 */ /* 0x001f620000100a00 */
[----:B------:R4:W-:Y:S02]  /*5f650*/  STL [R1+0x64c], R22 ;  /* 0x00064c1601007387 */ /* 0x0009e40000100800 */
[----:B------:R-:W-:-:S05]  /*5f660*/  IMAD.WIDE R6, R21, 0x2, R6 ;  /* 0x0000000215067825 */ /* 0x000fca00078e0206 */
[----:B------:R0:W5:Y:S01]  /*5f670*/  LDG.E.U16 R27, [R6.64] ;  /* 0x00000006061b7981 */ /* 0x000162000c1e1500 */
[----:B---3--:R-:W-:-:S05]  /*5f680*/  FMUL R23, R2, R20 ;  /* 0x0000001402177220 */ /* 0x008fca0000400000 */
[----:B------:R-:W-:Y:S01]  /*5f690*/  STL [R1+0x668], R23 ;  /* 0x0006681701007387 */ /* 0x000fe20000100800 */
[C---:B----4-:R-:W-:Y:S02]  /*5f6a0*/  FMUL R22, R2.reuse, R17 ;  /* 0x0000001102167220 */ /* 0x050fe40000400000 */
[C---:B------:R-:W-:Y:S02]  /*5f6b0*/  FMUL R20, R2.reuse, R11 ;  /* 0x0000000b02147220 */ /* 0x040fe40000400000 */
[C---:B------:R-:W-:Y:S01]  /*5f6c0*/  FMUL R17, R2.reuse, R10 ;  /* 0x0000000a02117220 */ /* 0x040fe20000400000 */
[----:B------:R-:W-:Y:S01]  /*5f6d0*/  STL [R1+0x66c], R22 ;  /* 0x00066c1601007387 */ /* 0x000fe20000100800 */
[----:B------:R-:W3:Y:S02]  /*5f6e0*/  LDL.64 R10, [R1+0x1160] ;  /* 0x00116000010a7983 */ /* 0x000ee40000100a00 */
[----:B------:R1:W-:Y:S02]  /*5f6f0*/  STL [R1+0x688], R20 ;  /* 0x0006881401007387 */ /* 0x0003e40000100800 */
[C---:B------:R-:W-:Y:S01]  /*5f700*/  FMUL R13, R2.reuse, R13 ;  /* 0x0000000d020d7220 */ /* 0x040fe20000400000 */
[----:B------:R4:W-:Y:S01]  /*5f710*/  STL [R1+0x68c], R17 ;  /* 0x00068c1101007387 */ /* 0x0009e20000100800 */
[----:B-1----:R-:W-:-:S03]  /*5f720*/  FMUL R20, R2, R16 ;  /* 0x0000001002147220 */ /* 0x002fc60000400000 */
[----:B----4-:R-:W4:Y:S02]  /*5f730*/  LDL.64 R16, [R1+0x1158] ;  /* 0x0011580001107983 */ /* 0x010f240000100a00 */
[----:B------:R1:W-:Y:S02]  /*5f740*/  STL [R1+0x6a8], R20 ;  /* 0x0006a81401007387 */ /* 0x0003e40000100800 */
[----:B------:R-:W4:Y:S02]  /*5f750*/  LDL.64 R22, [R1+0x1150] ;  /* 0x0011500001167983 */ /* 0x000f240000100a00 */
[----:B------:R-:W-:Y:S01]  /*5f760*/  STL [R1+0x6ac], R13 ;  /* 0x0006ac0d01007387 */ /* 0x000fe20000100800 */
[----:B-1----:R1:W4:Y:S01]  /*5f770*/  LDG.E.U16 R20, [R4.64] ;  /* 0x0000000604147981 */ /* 0x002322000c1e1500 */
[----:B--2---:R-:W-:-:S05]  /*5f780*/  FMUL R3, R2, R3 ;  /* 0x0000000302037220 */ /* 0x004fca0000400000 */
[----:B------:R-:W-:Y:S01]  /*5f790*/  STL [R1+0x6b8], R3 ;  /* 0x0006b80301007387 */ /* 0x000fe20000100800 */
[----:B-----5:R-:W-:-:S05]  /*5f7a0*/  FMUL R0, R2, R0 ;  /* 0x0000000002007220 */ /* 0x020fca0000400000 */
[----:B------:R2:W-:Y:S01]  /*5f7b0*/  STL [R1+0x6bc], R0 ;  /* 0x0006bc0001007387 */ /* 0x0005e20000100800 */
[----:B0-----:R-:W-:-:S03]  /*5f7c0*/  IMAD.WIDE R6, R21, 0x2, R8 ;  /* 0x0000000215067825 */ /* 0x001fc600078e0208 */
[----:B------:R-:W5:Y:S04]  /*5f7d0*/  LDL.64 R8, [R1+0x1148] ;  /* 0x0011480001087983 */ /* 0x000f680000100a00 */
[----:B--2---:R3:W2:Y:S01]  /*5f7e0*/  LDG.E.U16 R0, [R6.64] ;  /* 0x0000000606007981 */ /* 0x0046a2000c1e1500 */
[----:B-1----:R-:W-:-:S03]  /*5f7f0*/  IMAD.WIDE R4, R21, 0x2, R14 ;  /* 0x0000000215047825 */ /* 0x002fc600078e020e */
[----:B------:R-:W2:Y:S04]  /*5f800*/  LDL.64 R14, [R1+0x1140] ;  /* 0x00114000010e7983 */ /* 0x000ea80000100a00 */
[----:B------:R4:W2:Y:S01]  /*5f810*/  LDG.E.U16 R24, [R4.64] ;  /* 0x0000000604187981 */ /* 0x0008a2000c1e1500 */
[----:B------:R-:W-:-:S03]  /*5f820*/  IMAD.WIDE R2, R21, 0x2, R18 ;  /* 0x0000000215027825 */ /* 0x000fc600078e0212 */
[----:B------:R-:W2:Y:S04]  /*5f830*/  LDL.64 R18, [R1+0x1138] ;  /* 0x0011380001127983 */ /* 0x000ea80000100a00 */
[----:B------:R0:W2:Y:S01]  /*5f840*/  LDG.E.U16 R25, [R2.64] ;  /* 0x0000000602197981 */ /* 0x0000a2000c1e1500 */
[----:B---3--:R-:W-:-:S03]  /*5f850*/  IMAD.WIDE R6, R21, 0x2, R10 ;  /* 0x0000000215067825 */ /* 0x008fc600078e020a */
[----:B------:R-:W3:Y:S04]  /*5f860*/  LDL.64 R10, [R1+0x1130] ;  /* 0x00113000010a7983 */ /* 0x000ee80000100a00 */
[----:B------:R5:W3:Y:S01]  /*5f870*/  LDG.E.U16 R29, [R6.64] ;  /* 0x00000006061d7981 */ /* 0x000ae2000c1e1500 */
[----:B----4-:R-:W-:-:S04]  /*5f880*/  IMAD.WIDE R4, R21, 0x2, R16 ;  /* 0x0000000215047825 */ /* 0x010fc800078e0210 */
[C---:B0-----:R-:W-:Y:S01]  /*5f890*/  IMAD.WIDE R2, R21.reuse, 0x2, R22 ;  /* 0x0000000215027825 */ /* 0x041fe200078e0216 */
[----:B------:R-:W4:Y:S04]  /*5f8a0*/  LDL.64 R16, [R1+0x1128] ;  /* 0x0011280001107983 */ /* 0x000f280000100a00 */
[----:B------:R-:W4:Y:S04]  /*5f8b0*/  LDL.64 R22, [R1+0x1120] ;  /* 0x0011200001167983 */ /* 0x000f280000100a00 */
[----:B------:R2:W4:Y:S04]  /*5f8c0*/  LDG.E.U16 R28, [R4.64] ;  /* 0x00000006041c7981 */ /* 0x000528000c1e1500 */
[----:B------:R0:W4:Y:S01]  /*5f8d0*/  LDG.E.U16 R13, [R2.64] ;  /* 0x00000006020d7981 */ /* 0x000122000c1e1500 */
[----:B-----5:R-:W-:-:S03]  /*5f8e0*/  IMAD.WIDE R6, R21, 0x2, R8 ;  /* 0x0000000215067825 */ /* 0x020fc600078e0208 */
[----:B------:R-:W5:Y:S04]  /*5f8f0*/  LDL.64 R8, [R1+0x1118] ;  /* 0x0011180001087983 */ /* 0x000f680000100a00 */
[----:B------:R3:W5:Y:S01]  /*5f900*/  LDG.E.U16 R26, [R6.64] ;  /* 0x00000006061a7981 */ /* 0x000762000c1e1500 */
[----:B--2---:R-:W-:-:S03]  /*5f910*/  IMAD.WIDE R4, R21, 0x2, R14 ;  /* 0x0000000215047825 */ /* 0x004fc600078e020e */
[----:B------:R-:W2:Y:S01]  /*5f920*/  LDL.64 R14, [R1+0x1110] ;  /* 0x00111000010e7983 */ /* 0x000ea20000100a00 */
[----:B0-----:R-:W-:-:S03]  /*5f930*/  IMAD.WIDE R2, R21, 0x2, R18 ;  /* 0x0000000215027825 */ /* 0x001fc600078e0212 */
[----:B------:R-:W2:Y:S01]  /*5f940*/  LDL.64 R18, [R1+0x1108] ;  /* 0x0011080001127983 */ /* 0x000ea20000100a00 */
[----:B------:R0:W-:Y:S02]  /*5f950*/  STL [R1+0x884], R27 ;  /* 0x0008841b01007387 */ /* 0x0001e40000100800 */
[----:B------:R1:W-:Y:S01]  /*5f960*/  STL [R1+0x880], R20 ;  /* 0x0008801401007387 */ /* 0x0003e20000100800 */
[----:B0-----:R4:W2:Y:S04]  /*5f970*/  LDG.E.U16 R27, [R4.64] ;  /* 0x00000006041b7981 */ /* 0x0018a8000c1e1500 */
[----:B-1----:R0:W2:Y:S01]  /*5f980*/  LDG.E.U16 R20, [R2.64] ;  /* 0x0000000602147981 */ /* 0x0020a2000c1e1500 */
[----:B---3--:R-:W-:-:S03]  /*5f990*/  IMAD.WIDE R6, R21, 0x2, R10 ;  /* 0x0000000215067825 */ /* 0x008fc600078e020a */
[----:B------:R-:W3:Y:S01]  /*5f9a0*/  LDL.64 R10, [R1+0x1100] ;  /* 0x00110000010a7983 */ /* 0x000ee20000100a00 */
[----:B----4-:R-:W-:-:S04]  /*5f9b0*/  IMAD.WIDE R4, R21, 0x2, R16 ;  /* 0x0000000215047825 */ /* 0x010fc800078e0210 */
[C---:B0-----:R-:W-:Y:S01]  /*5f9c0*/  IMAD.WIDE R2, R21.reuse, 0x2, R22 ;  /* 0x0000000215027825 */ /* 0x041fe200078e0216 */
[----:B------:R-:W4:Y:S04]  /*5f9d0*/  LDL.64 R16, [R1+0x10f8] ;  /* 0x0010f80001107983 */ /* 0x000f280000100a00 */
[----:B------:R-:W4:Y:S01]  /*5f9e0*/  LDL.64 R22, [R1+0x10f0] ;  /* 0x0010f00001167983 */ /* 0x000f220000100a00 */
[----:B------:R0:W-:Y:S02]  /*5f9f0*/  STL [R1+0x85c], R0 ;  /* 0x00085c0001007387 */ /* 0x0001e40000100800 */
[----:B------:R1:W-:Y:S02]  /*5fa00*/  STL [R1+0x858], R24 ;  /* 0x0008581801007387 */ /* 0x0003e40000100800 */
[----:B------:R1:W-:Y:S01]  /*5fa10*/  STL [R1+0x854], R25 ;  /* 0x0008541901007387 */ /* 0x0003e20000100800 */
[----:B0-----:R5:W4:Y:S04]  /*5fa20*/  LDG.E.U16 R0, [R6.64] ;  /* 0x0000000606007981 */ /* 0x001b28000c1e1500 */
[----:B-1----:R2:W4:Y:S04]  /*5fa30*/  LDG.E.U16 R24, [R4.64] ;  /* 0x0000000604187981 */ /* 0x002528000c1e1500 */
[----:B------:R0:W4:Y:S01]  /*5fa40*/  LDG.E.U16 R25, [R2.64] ;  /* 0x0000000602197981 */ /* 0x000122000c1e1500 */
[----:B-----5:R-:W-:-:S03]  /*5fa50*/  IMAD.WIDE R6, R21, 0x2, R8 ;  /* 0x0000000215067825 */ /* 0x020fc600078e0208 */
[----:B------:R-:W5:Y:S01]  /*5fa60*/  LDL.64 R8, [R1+0x10e8] ;  /* 0x0010e80001087983 */ /* 0x000f620000100a00 */
[----:B--2---:R-:W-:-:S03]  /*5fa70*/  IMAD.WIDE R4, R21, 0x2, R14 ;  /* 0x0000000215047825 */ /* 0x004fc600078e020e */
[----:B------:R-:W2:Y:S01]  /*5fa80*/  LDL.64 R14, [R1+0x10e0] ;  /* 0x0010e000010e7983 */ /* 0x000ea20000100a00 */
[----:B0-----:R-:W-:-:S03]  /*5fa90*/  IMAD.WIDE R2, R21, 0x2, R18 ;  /* 0x0000000215027825 */ /* 0x001fc600078e0212 */
[----:B------:R-:W2:Y:S01]  /*5faa0*/  LDL.64 R18, [R1+0x10d8] ;  /* 0x0010d80001127983 */ /* 0x000ea20000100a00 */
[----:B------:R0:W-:Y:S02]  /*5fab0*/  STL [R1+0x850], R29 ;  /* 0x0008501d01007387 */ /* 0x0001e40000100800 */
[----:B------:R1:W-:Y:S02]  /*5fac0*/  STL [R1+0x83c], R28 ;  /* 0x00083c1c01007387 */ /* 0x0003e40000100800 */
[----:B------:R1:W-:Y:S01]  /*5fad0*/  STL [R1+0x838], R13 ;  /* 0x0008380d01007387 */ /* 0x0003e20000100800 */
[----:B0-----:R3:W2:Y:S04]  /*5fae0*/  LDG.E.U16 R29, [R6.64] ;  /* 0x00000006061d7981 */ /* 0x0016a8000c1e1500 */
[----:B-1----:R4:W2:Y:S04]  /*5faf0*/  LDG.E.U16 R28, [R4.64] ;  /* 0x00000006041c7981 */ /* 0x0028a8000c1e1500 */
[----:B------:R0:W2:Y:S01]  /*5fb00*/  LDG.E.U16 R13, [R2.64] ;  /* 0x00000006020d7981 */ /* 0x0000a2000c1e1500 */
[----:B---3--:R-:W-:-:S03]  /*5fb10*/  IMAD.WIDE R6, R21, 0x2, R10 ;  /* 0x0000000215067825 */ /* 0x008fc600078e020a */
[----:B------:R-:W3:Y:S01]  /*5fb20*/  LDL.64 R10, [R1+0x10d0] ;  /* 0x0010d000010a7983 */ /* 0x000ee20000100a00 */
[----:B----4-:R-:W-:-:S04]  /*5fb30*/  IMAD.WIDE R4, R21, 0x2, R16 ;  /* 0x0000000215047825 */ /* 0x010fc800078e0210 */
[C---:B0-----:R-:W-:Y:S01]  /*5fb40*/  IMAD.WIDE R2, R21.reuse, 0x2, R22 ;  /* 0x0000000215027825 */ /* 0x041fe200078e0216 */
[----:B------:R-:W4:Y:S03]  /*5fb50*/  LDL.64 R16, [R1+0x10c8] ;  /* 0x0010c80001107983 */ /* 0x000f260000100a00 */
[----:B------:R0:W-:Y:S02]  /*5fb60*/  STL [R1+0x834], R26 ;  /* 0x0008341a01007387 */ /* 0x0001e40000100800 */
[----:B------:R-:W4:Y:S02]  /*5fb70*/  LDL.64 R22, [R1+0x10c0] ;  /* 0x0010c00001167983 */ /* 0x000f240000100a00 */
[----:B------:R1:W-:Y:S01]  /*5fb80*/  STL [R1+0x830], R27 ;  /* 0x0008301b01007387 */ /* 0x0003e20000100800 */
[----:B------:R1:W-:Y:S04]  /*5fb90*/  STL [R1+0x81c], R20 ;  /* 0x00081c1401007387 */ /* 0x0003e80000100800 */
[----:B0-----:R5:W4:Y:S04]  /*5fba0*/  LDG.E.U16 R26, [R6.64] ;  /* 0x00000006061a7981 */ /* 0x001b28000c1e1500 */
[----:B-1----:R2:W4:Y:S04]  /*5fbb0*/  LDG.E.U16 R27, [R4.64] ;  /* 0x00000006041b7981 */ /* 0x002528000c1e1500 */
[----:B------:R0:W4:Y:S01]  /*5fbc0*/  LDG.E.U16 R20, [R2.64] ;  /* 0x0000000602147981 */ /* 0x000122000c1e1500 */
[----:B-----5:R-:W-:-:S03]  /*5fbd0*/  IMAD.WIDE R6, R21, 0x2, R8 ;  /* 0x0000000215067825 */ /* 0x020fc600078e0208 */
[----:B------:R-:W5:Y:S01]  /*5fbe0*/  LDL.64 R8, [R1+0x10b8] ;  /* 0x0010b80001087983 */ /* 0x000f620000100a00 */
[----:B--2---:R-:W-:-:S03]  /*5fbf0*/  IMAD.WIDE R4, R21, 0x2, R14 ;  /* 0x0000000215047825 */ /* 0x004fc600078e020e */
[----:B------:R-:W2:Y:S01]  /*5fc00*/  LDL.64 R14, [R1+0x10b0] ;  /* 0x0010b000010e7983 */ /* 0x000ea20000100a00 */
[----:B------:R1:W-:Y:S02]  /*5fc10*/  STL [R1+0x814], R0 ;  /* 0x0008140001007387 */ /* 0x0003e40000100800 */
[----:B------:R-:W-:Y:S02]  /*5fc20*/  STL [R1+0x7f8], R25 ;  /* 0x0007f81901007387 */ /* 0x000fe40000100800 */
[----:B------:R1:W-:Y:S02]  /*5fc30*/  STL [R1+0x810], R24 ;  /* 0x0008101801007387 */ /* 0x0003e40000100800 */
[C---:B0-----:R-:W-:Y:S01]  /*5fc40*/  IMAD.WIDE R2, R21.reuse, 0x2, R18 ;  /* 0x0000000215027825 */ /* 0x041fe200078e0212 */
[----:B-1----:R3:W2:Y:S04]  /*5fc50*/  LDG.E.U16 R0, [R6.64] ;  /* 0x0000000606007981 */ /* 0x0026a8000c1e1500 */
[----:B------:R-:W2:Y:S04]  /*5fc60*/  LDL.64 R24, [R1+0x10a8] ;  /* 0x0010a80001187983 */ /* 0x000ea80000100a00 */
[----:B------:R0:W-:Y:S01]  /*5fc70*/  STL [R1+0x7f4], R29 ;  /* 0x0007f41d01007387 */ /* 0x0001e20000100800 */
[----:B------:R1:W-:Y:S02]  /*5fc80*/  STL [R1+0x7e8], R28 ;  /* 0x0007e81c01007387 */ /* 0x0003e40000100800 */
[----:B------:R-:W2:Y:S01]  /*5fc90*/  LDL.64 R18, [R1+0x1098] ;  /* 0x0010980001127983 */ /* 0x000ea20000100a00 */
[----:B0-----:R4:W2:Y:S04]  /*5fca0*/  LDG.E.U16 R29, [R4.64] ;  /* 0x00000006041d7981 */ /* 0x0018a8000c1e1500 */
[----:B-1----:R0:W2:Y:S01]  /*5fcb0*/  LDG.E.U16 R28, [R2.64] ;  /* 0x00000006021c7981 */ /* 0x0020a2000c1e1500 */
[----:B---3--:R-:W-:-:S03]  /*5fcc0*/  IMAD.WIDE R6, R21, 0x2, R10 ;  /* 0x0000000215067825 */ /* 0x008fc600078e020a */
[----:B------:R-:W3:Y:S01]  /*5fcd0*/  LDL.64 R10, [R1+0x10a0] ;  /* 0x0010a000010a7983 */ /* 0x000ee20000100a00 */
[----:B----4-:R-:W-:-:S03]  /*5fce0*/  IMAD.WIDE R4, R21, 0x2, R16 ;  /* 0x0000000215047825 */ /* 0x010fc600078e0210 */
[----:B------:R-:W4:Y:S01]  /*5fcf0*/  LDL.64 R16, [R1+0x1090] ;  /* 0x0010900001107983 */ /* 0x000f220000100a00 */
[----:B------:R1:W-:Y:S02]  /*5fd00*/  STL [R1+0x7e4], R13 ;  /* 0x0007e40d01007387 */ /* 0x0003e40000100800 */
[C---:B0-----:R-:W-:Y:S01]  /*5fd10*/  IMAD.WIDE R2, R21.reuse, 0x2, R22 ;  /* 0x0000000215027825 */ /* 0x041fe200078e0216 */
[----:B------:R0:W-:Y:S04]  /*5fd20*/  STL [R1+0x7e0], R26 ;  /* 0x0007e01a01007387 */ /* 0x0001e80000100800 */
[----:B-1----:R5:W4:Y:S01]  /*5fd30*/  LDG.E.U16 R13, [R6.64] ;  /* 0x00000006060d7981 */ /* 0x002b22000c1e1500 */
[----:B------:R1:W-:Y:S02]  /*5fd40*/  STL [R1+0x7dc], R27 ;  /* 0x0007dc1b01007387 */ /* 0x0003e40000100800 */
[----:B------:R-:W4:Y:S01]  /*5fd50*/  LDL.64 R22, [R1+0x1080] ;  /* 0x0010800001167983 */ /* 0x000f220000100a00 */
[----:B0-----:R2:W4:Y:S04]  /*5fd60*/  LDG.E.U16 R26, [R4.64] ;  /* 0x00000006041a7981 */ /* 0x001528000c1e1500 */
[----:B-1----:R0:W4:Y:S01]  /*5fd70*/  LDG.E.U16 R27, [R2.64] ;  /* 0x00000006021b7981 */ /* 0x002122000c1e1500 */
[----:B-----5:R-:W-:-:S03]  /*5fd80*/  IMAD.WIDE R6, R21, 0x2, R8 ;  /* 0x0000000215067825 */ /* 0x020fc600078e0208 */
[----:B------:R-:W5:Y:S01]  /*5fd90*/  LDL.64 R8, [R1+0x1088] ;  /* 0x0010880001087983 */ /* 0x000f620000100a00 */
[----:B--2---:R-:W-:-:S03]  /*5fda0*/  IMAD.WIDE R4, R21, 0x2, R14 ;  /* 0x0000000215047825 */ /* 0x004fc600078e020e */
[----:B------:R-:W2:Y:S01]  /*5fdb0*/  LDL.64 R14, [R1+0x1078] ;  /* 0x00107800010e7983 */ /* 0x000ea20000100a00 */
[----:B------:R1:W-:Y:S02]  /*5fdc0*/  STL [R1+0x7d8], R20 ;  /* 0x0007d81401007387 */ /* 0x0003e40000100800 */
[C---:B0-----:R-:W-:Y:S02]  /*5fdd0*/  IMAD.WIDE R2, R21.reuse, 0x2, R24 ;  /* 0x0000000215027825 */ /* 0x041fe400078e0218 */
[----:B------:R0:W2:Y:S04]  /*5fde0*/  LDG.E.U16 R25, [R4.64] ;  /* 0x0000000604197981 */ /* 0x0000a8000c1e1500 */
[----:B------:R3:W2:Y:S04]  /*5fdf0*/  LDG.E.U16 R24, [R6.64] ;  /* 0x0000000606187981 */ /* 0x0006a8000c1e1500 */
[----:B-1----:R4:W2:Y:S01]  /*5fe00*/  LDG.E.U16 R20, [R2.64] ;  /* 0x0000000602147981 */ /* 0x0028a2000c1e1500 */
[----:B0-----:R-:W-:-:S04]  /*5fe10*/  IMAD.WIDE R4, R21, 0x2, R18 ;  /* 0x0000000215047825 */ /* 0x001fc800078e0212 */
[C---:B---3--:R-:W-:Y:S02]  /*5fe20*/  IMAD.WIDE R6, R21.reuse, 0x2, R10 ;  /* 0x0000000215067825 */ /* 0x048fe400078e020a */
[----:B------:R-:W3:Y:S02]  /*5fe30*/  LDL.64 R10, [R1+0x1070] ;  /* 0x00107000010a7983 */ /* 0x000ee40000100a00 */
[----:B------:R0:W-:Y:S02]  /*5fe40*/  STL [R1+0x7d4], R0 ;  /* 0x0007d40001007387 */ /* 0x0001e40000100800 */
[----:B------:R-:W3:Y:S02]  /*5fe50*/  LDL.64 R18, [R1+0x1068] ;  /* 0x0010680001127983 */ /* 0x000ee40000100a00 */
[C---:B----4-:R-:W-:Y:S01]  /*5fe60*/  IMAD.WIDE R2, R21.reuse, 0x2, R16 ;  /* 0x0000000215027825 */ /* 0x050fe200078e0210 */
[----:B0-----:R5:W4:Y:S04]  /*5fe70*/  LDG.E.U16 R0, [R6.64] ;  /* 0x0000000606007981 */ /* 0x001b28000c1e1500 */
[----:B------:R-:W4:Y:S01]  /*5fe80*/  LDL.64 R16, [R1+0x1060] ;  /* 0x0010600001107983 */ /* 0x000f220000100a00 */
[----:B------:R0:W-:Y:S02]  /*5fe90*/  STL [R1+0x7d0], R29 ;  /* 0x0007d01d01007387 */ /* 0x0001e40000100800 */
[----:B------:R1:W-:Y:S01]  /*5fea0*/  STL [R1+0x7cc], R28 ;  /* 0x0007cc1c01007387 */ /* 0x0003e20000100800 */
[----:B0-----:R0:W4:Y:S04]  /*5feb0*/  LDG.E.U16 R29, [R4.64] ;  /* 0x00000006041d7981 */ /* 0x001128000c1e1500 */
[----:B-1----:R1:W4:Y:S01]  /*5fec0*/  LDG.E.U16 R28, [R2.64] ;  /* 0x00000006021c7981 */ /* 0x002322000c1e1500 */
[----:B0-----:R-:W-:-:S04]  /*5fed0*/  IMAD.WIDE R4, R21, 0x2, R22 ;  /* 0x0000000215047825 */ /* 0x001fc800078e0216 */
[C---:B-----5:R-:W-:Y:S02]  /*5fee0*/  IMAD.WIDE R6, R21.reuse, 0x2, R8 ;  /* 0x0000000215067825 */ /* 0x060fe400078e0208 */
[----:B------:R-:W5:Y:S02]  /*5fef0*/  LDL.64 R8, [R1+0x1058] ;  /* 0x0010580001087983 */ /* 0x000f640000100a00 */
[----:B------:R0:W-:Y:S02]  /*5ff00*/  STL [R1+0x7c4], R13 ;  /* 0x0007c40d01007387 */ /* 0x0001e40000100800 */
[----:B------:R-:W-:Y:S02]  /*5ff10*/  STL [R1+0x7b4], R27 ;  /* 0x0007b41b01007387 */ /* 0x000fe40000100800 */
[----:B------:R1:W-:Y:S01]  /*5ff20*/  STL [R1+0x7bc], R26 ;  /* 0x0007bc1a01007387 */ /* 0x0003e20000100800 */
[----:B0-----:R3:W5:Y:S04]  /*5ff30*/  LDG.E.U16 R13, [R6.64] ;  /* 0x00000006060d7981 */ /* 0x001768000c1e1500 */
[----:B-1----:R-:W5:Y:S04]  /*5ff40*/  LDL.64 R26, [R1+0x1050] ;  /* 0x00105000011a7983 */ /* 0x002f680000100a00 */
[----:B--2---:R-:W-:Y:S01]  /*5ff50*/  STL [R1+0x794], R25 ;  /* 0x0007941901007387 */ /* 0x004fe20000100800 */
[----:B------:R0:W-:Y:S03]  /*5ff60*/  STL [R1+0x798], R24 ;  /* 0x0007981801007387 */ /* 0x0001e60000100800 */
[----:B0-----:R-:W2:Y:S01]  /*5ff70*/  LDL.64 R24, [R1+0x1048] ;  /* 0x0010480001187983 */ /* 0x001ea20000100a00 */
[----:B------:R0:W-:Y:S03]  /*5ff80*/  STL [R1+0x78c], R20 ;  /* 0x00078c1401007387 */ /* 0x0001e60000100800 */
[----:B0-----:R0:W2:Y:S01]  /*5ff90*/  LDG.E.U16 R20, [R4.64] ;  /* 0x0000000604147981 */ /* 0x0010a2000c1e1500 */
[----:B------:R-:W-:-:S04]  /*5ffa0*/  IMAD.WIDE R2, R21, 0x2, R14 ;  /* 0x0000000215027825 */ /* 0x000fc800078e020e */
[----:B---3--:R-:W-:-:S04]  /*5ffb0*/  IMAD.WIDE R6, R21, 0x2, R10 ;  /* 0x0000000215067825 */ /* 0x008fc800078e020a */
[C---:B0-----:R-:W-:Y:S01]  /*5ffc0*/  IMAD.WIDE R4, R21.reuse, 0x2, R18 ;  /* 0x0000000215047825 */ /* 0x041fe200078e0212 */
[----:B----4-:R0:W-:Y:S03]  /*5ffd0*/  STL [R1+0x784], R0 ;  /* 0x0007840001007387 */ /* 0x0101e60000100800 */
[----:B------:R-:W3:Y:S02]  /*5ffe0*/  LDL.64 R22, [R1+0x1040] ;  /* 0x0010400001167983 */ /* 0x000ee40000100a00 */
[----:B------:R-:W4:Y:S02]  /*5fff0*/  LDL.64 R14, [R1+0x1038] ;  /* 0x00103800010e7983 */ /* 0x000f240000100a00 */
[----:B------:R-:W4:Y:S01]  /*60000*/  LDL.64 R10, [R1+0x1030] ;  /* 0x00103000010a7983 */ /* 0x000f220000100a00 */
[----:B0-----:R0:W4:Y:S04]  /*60010*/  LDG.E.U16 R0, [R2.64] ;  /* 0x0000000602007981 */ /* 0x001128000c1e1500 */
[----:B------:R1:W-:Y:S01]  /*60020*/  STL [R1+0x76c], R29 ;  /* 0x00076c1d01007387 */ /* 0x0003e20000100800 */
[----:B------:R1:W-:Y:S02]  /*60030*/  STL [R1+0x764], R28 ;  /* 0x0007641c01007387 */ /* 0x0003e40000100800 */
[C---:B0-----:R-:W-:Y:S01]  /*60040*/  IMAD.WIDE R2, R21.reuse, 0x2, R16 ;  /* 0x0000000215027825 */ /* 0x041fe200078e0210 */
[----:B-1----:R5:W4:Y:S04]  /*60050*/  LDG.E.U16 R29, [R6.64] ;  /* 0x00000006061d7981 */ /* 0x002b28000c1e1500 */
[----:B------:R0:W4:Y:S01]  /*60060*/  LDG.E.U16 R28, [R4.64] ;  /* 0x00000006041c7981 */ /* 0x000122000c1e1500 */
[----:B-----5:R-:W-:-:S03]  /*60070*/  IMAD.WIDE R6, R21, 0x2, R8 ;  /* 0x0000000215067825 */ /* 0x020fc600078e0208 */
[----:B------:R1:W-:Y:S01]  /*60080*/  STL [R1+0x748], R13 ;  /* 0x0007480d01007387 */ /* 0x0003e20000100800 */
[----:B------:R-:W5:Y:S02]  /*60090*/  LDL.64 R18, [R1+0x1028] ;  /* 0x0010280001127983 */ /* 0x000f640000100a00 */
[----:B------:R-:W5:Y:S02]  /*600a0*/  LDL.64 R16, [R1+0x1020] ;  /* 0x0010200001107983 */ /* 0x000f640000100a00 */
[----:B------:R-:W5:Y:S01]  /*600b0*/  LDL.64 R8, [R1+0x1018] ;  /* 0x0010180001087983 */ /* 0x000f620000100a00 */
[----:B-1----:R1:W5:Y:S04]  /*600c0*/  LDG.E.U16 R13, [R2.64] ;  /* 0x00000006020d7981 */ /* 0x002368000c1e1500 */
[----:B--2---:R2:W-:Y:S04]  /*600d0*/  STL [R1+0x72c], R20 ;  /* 0x00072c1401007387 */ /* 0x0045e80000100800 */
[----:B--2---:R3:W2:Y:S01]  /*600e0*/  LDG.E.U16 R20, [R6.64] ;  /* 0x0000000606147981 */ /* 0x0046a2000c1e1500 */
[----:B0-----:R-:W-:-:S04]  /*600f0*/  IMAD.WIDE R4, R21, 0x2, R26 ;  /* 0x0000000215047825 */ /* 0x001fc800078e021a */
[C---:B-1----:R-:W-:Y:S01]  /*60100*/  IMAD.WIDE R2, R21.reuse, 0x2, R24 ;  /* 0x0000000215027825 */ /* 0x042fe200078e0218 */
[----:B------:R4:W2:Y:S03]  /*60110*/  LDG.E.U16 R26, [R4.64] ;  /* 0x00000006041a7981 */ /* 0x0008a6000c1e1500 */
[----:B---3--:R-:W-:-:S04]  /*60120*/  IMAD.WIDE R6, R21, 0x2, R22 ;  /* 0x0000000215067825 */ /* 0x008fc800078e0216 */
[C---:B----4-:R-:W-:Y:S01]  /*60130*/  IMAD.WIDE R4, R21.reuse, 0x2, R14 ;  /* 0x0000000215047825 */ /* 0x050fe200078e020e */
[----:B------:R5:W3:Y:S04]  /*60140*/  LDG.E.U16 R24, [R6.64] ;  /* 0x0000000606187981 */ /* 0x000ae8000c1e1500 */
[----:B------:R0:W4:Y:S04]  /*60150*/  LDG.E.U16 R25, [R4.64] ;  /* 0x0000000604197981 */ /* 0x000128000c1e1500 */
[----:B------:R1:W-:Y:S01]  /*60160*/  STL [R1+0x720], R0 ;  /* 0x0007200001007387 */ /* 0x0003e20000100800 */
[----:B------:R-:W3:Y:S02]  /*60170*/  LDL.64 R14, [R1+0x1008] ;  /* 0x00100800010e7983 */ /* 0x000ee40000100a00 */
[----:B------:R-:W4:Y:S01]  /*60180*/  LDL.64 R22, [R1+0x1010] ;  /* 0x0010100001167983 */ /* 0x000f220000100a00 */
[----:B-1----:R1:W4:Y:S02]  /*60190*/  LDG.E.U16 R0, [R2.64] ;  /* 0x0000000602007981 */ /* 0x002324000c1e1500 */
[----:B-1----:R-:W-:-:S02]  /*601a0*/  IMAD.WIDE R2, R21, 0x2, R10 ;  /* 0x0000000215027825 */ /* 0x002fc400078e020a */
[----:B------:R-:W4:Y:S02]  /*601b0*/  LDL.64 R10, [R1+0x1000] ;  /* 0x00100000010a7983 */ /* 0x000f240000100a00 */
[----:B------:R1:W-:Y:S02]  /*601c0*/  STL [R1+0x70c], R29 ;  /* 0x00070c1d01007387 */ /* 0x0003e40000100800 */
[----:B------:R0:W-:Y:S01]  /*601d0*/  STL [R1+0x6ec], R28 ;  /* 0x0006ec1c01007387 */ /* 0x0001e20000100800 */
[----:B-1----:R1:W4:Y:S01]  /*601e0*/  LDG.E.U16 R29, [R2.64] ;  /* 0x00000006021d7981 */ /* 0x002322000c1e1500 */
[----:B-----5:R-:W-:-:S04]  /*601f0*/  IMAD.WIDE R6, R21, 0x2, R18 ;  /* 0x0000000215067825 */ /* 0x020fc800078e0212 */
[C---:B0-----:R-:W-:Y:S01]  /*60200*/  IMAD.WIDE R4, R21.reuse, 0x2, R16 ;  /* 0x0000000215047825 */ /* 0x041fe200078e0210 */
[----:B------:R-:W5:Y:S04]  /*60210*/  LDL.64 R18, [R1+0xff8] ;  /* 0x000ff80001127983 */ /* 0x000f680000100a00 */
[----:B------:R-:W5:Y:S01]  /*60220*/  LDL.64 R16, [R1+0xff0] ;  /* 0x000ff00001107983 */ /* 0x000f620000100a00 */
[----:B------:R-:W5:Y:S03]  /*60230*/  LDL.LU R27, [R1+0x898] ;  /* 0x00089800011b7983 */ /* 0x000f660000300800 */
[----:B------:R-:W5:Y:S04]  /*60240*/  LDG.E.U16 R28, [R6.64] ;  /* 0x00000006061c7981 */ /* 0x000f68000c1e1500 */
[----:B------:R0:W-:Y:S04]  /*60250*/  STL [R1+0x6e8], R13 ;  /* 0x0006e80d01007387 */ /* 0x0001e80000100800 */
[----:B0-----:R-:W5:Y:S04]  /*60260*/  LDL R13, [R1+0xb44] ;  /* 0x000b4400010d7983 */ /* 0x001f680000100800 */
[----:B--2---:R0:W-:Y:S04]  /*60270*/  STL [R1+0x6e0], R20 ;  /* 0x0006e01401007387 */ /* 0x0041e80000100800 */
[----:B0-----:R3:W2:Y:S01]  /*60280*/  LDG.E.U16 R20, [R4.64] ;  /* 0x0000000604147981 */ /* 0x0016a2000c1e1500 */
[----:B-1----:R-:W-:-:S03]  /*60290*/  IMAD.WIDE R2, R21, 0x2, R8 ;  /* 0x0000000215027825 */ /* 0x002fc600078e0208 */
[----:B------:R0:W-:Y:S01]  /*602a0*/  STL [R1+0x6c8], R26 ;  /* 0x0006c81a01007387 */ /* 0x0001e20000100800 */
[----:B------:R-:W2:Y:S03]  /*602b0*/  LDL.64 R8, [R1+0xfe8] ;  /* 0x000fe80001087983 */ /* 0x000ea60000100a00 */
[----:B0-----:R0:W2:Y:S01]  /*602c0*/  LDG.E.U16 R26, [R2.64] ;  /* 0x00000006021a7981 */ /* 0x0010a2000c1e1500 */
[----:B---3--:R-:W-:-:S03]  /*602d0*/  IMAD.WIDE R4, R21, 0x2, R14 ;  /* 0x0000000215047825 */ /* 0x008fc600078e020e */
[----:B----4-:R-:W-:Y:S01]  /*602e0*/  STL [R1+0x6c4], R0 ;  /* 0x0006c40001007387 */ /* 0x010fe20000100800 */
[----:B------:R-:W3:Y:S02]  /*602f0*/  LDL.64 R14, [R1+0xfe0] ;  /* 0x000fe000010e7983 */ /* 0x000ee40000100a00 */
[----:B------:R-:W-:Y:S02]  /*60300*/  STL [R1+0x698], R25 ;  /* 0x0006981901007387 */ /* 0x000fe40000100800 */
[----:B------:R1:W-:Y:S02]  /*60310*/  STL [R1+0x69c], R24 ;  /* 0x00069c1801007387 */ /* 0x0003e40000100800 */
[C---:B0-----:R-:W-:Y:S01]  /*60320*/  IMAD.WIDE R2, R21.reuse, 0x2, R10 ;  /* 0x0000000215027825 */ /* 0x041fe200078e020a */
[----:B-1----:R-:W4:Y:S04]  /*60330*/  LDL.64 R24, [R1+0xfd8] ;  /* 0x000fd80001187983 */ /* 0x002f280000100a00 */
[----:B------:R-:W3:Y:S04]  /*60340*/  LDL.64 R10, [R1+0xfd0] ;  /* 0x000fd000010a7983 */ /* 0x000ee80000100a00 */
[----:B------:R0:W-:Y:S04]  /*60350*/  STL [R1+0x694], R29 ;  /* 0x0006941d01007387 */ /* 0x0001e80000100800 */
[----:B0-----:R-:W3:Y:S04]  /*60360*/  LDL.LU R29, [R1+0x89c] ;  /* 0x00089c00011d7983 */ /* 0x001ee80000300800 */
[----:B-----5:R0:W-:Y:S04]  /*60370*/  STL [R1+0x67c], R28 ;  /* 0x00067c1c01007387 */ /* 0x0201e80000100800 */
[----:B0-----:R-:W5:Y:S04]  /*60380*/  LDL R28, [R1+0xe3c] ;  /* 0x000e3c00011c7983 */ /* 0x001f680000100800 */
[----:B--2---:R0:W-:Y:S04]  /*60390*/  STL [R1+0x678], R20 ;  /* 0x0006781401007387 */ /* 0x0041e80000100800 */
[----:B0-----:R0:W2:Y:S01]  /*603a0*/  LDG.E.U16 R20, [R4.64] ;  /* 0x0000000604147981 */ /* 0x0010a2000c1e1500 */
[----:B------:R-:W-:-:S05]  /*603b0*/  IMAD.WIDE R6, R21, 0x2, R22 ;  /* 0x0000000215067825 */ /* 0x000fca00078e0216 */
[----:B------:R1:W3:Y:S01]  /*603c0*/  LDG.E.U16 R0, [R6.64] ;  /* 0x0000000606007981 */ /* 0x0002e2000c1e1500 */
[----:B0-----:R-:W-:-:S03]  /*603d0*/  IMAD.WIDE R4, R21, 0x2, R16 ;  /* 0x0000000215047825 */ /* 0x001fc600078e0210 */
[----:B------:R-:W0:Y:S01]  /*603e0*/  S2R R16, SR_TID.X ;  /* 0x0000000000107919 */ /* 0x000e220000002100 */
[----:B-1----:R-:W-:-:S03]  /*603f0*/  IMAD.WIDE R6, R21, 0x2, R18 ;  /* 0x0000000215067825 */ /* 0x002fc600078e0212 */
[----:B--2---:R-:W-:Y:S01]  /*60400*/  STL [R1+0x247c], R20 ;  /* 0x00247c1401007387 */ /* 0x004fe20000100800 */
[----:B------:R1:W-:Y:S02]  /*60410*/  STL [R1+0x674], R26 ;  /* 0x0006741a01007387 */ /* 0x0003e40000100800 */
[----:B------:R-:W2:Y:S01]  /*60420*/  LDL.64 R22, [R1+0xfc8] ;  /* 0x000fc80001167983 */ /* 0x000ea20000100a00 */
[----:B-1----:R1:W2:Y:S04]  /*60430*/  LDG.E.U16 R26, [R2.64] ;  /* 0x00000006021a7981 */ /* 0x0022a8000c1e1500 */
[----:B---3--:R3:W-:Y:S01]  /*60440*/  STL [R1+0x670], R0 ;  /* 0x0006700001007387 */ /* 0x0087e20000100800 */
[----:B------:R-:W5:Y:S02]  /*60450*/  LDL.64 R18, [R1+0xfc0] ;  /* 0x000fc00001127983 */ /* 0x000f640000100a00 */
[----:B-1----:R-:W-:Y:S01]  /*60460*/  IMAD.WIDE R2, R21, 0x2, R8 ;  /* 0x0000000215027825 */ /* 0x002fe200078e0208 */
[----:B---3--:R4:W3:Y:S04]  /*60470*/  LDG.E.U16 R0, [R4.64] ;  /* 0x0000000604007981 */ /* 0x0088e8000c1e1500 */
[----:B------:R1:W3:Y:S04]  /*60480*/  LDG.E.U16 R9, [R6.64] ;  /* 0x0000000606097981 */ /* 0x0002e8000c1e1500 */
[----:B------:R4:W5:Y:S01]  /*60490*/  LDG.E.U16 R20, [R2.64] ;  /* 0x0000000602147981 */ /* 0x000962000c1e1500 */
[----:B0-----:R-:W-:-:S02]  /*604a0*/  LOP3.LUT R8, R16, 0x1c, RZ, 0xc0, !PT ;  /* 0x0000001c10087812 */ /* 0x001fc400078ec0ff */
[----:B------:R-:W5:Y:S02]  /*604b0*/  LDL.64 R16, [R1+0xfb8] ;  /* 0x000fb80001107983 */ /* 0x000f640000100a00 */
[C---:B-1----:R-:W-:Y:S02]  /*604c0*/  IMAD.WIDE R6, R21.reuse, 0x2, R14 ;  /* 0x0000000215067825 */ /* 0x042fe400078e020e */
[----:B------:R-:W5:Y:S02]  /*604d0*/  LDL.64 R14, [R1+0xfb0] ;  /* 0x000fb000010e7983 */ /* 0x000f640000100a00 */
[----:B----4-:R-:W-:-:S04]  /*604e0*/  IMAD.WIDE R2, R21, 0x2, R10 ;  /* 0x0000000215027825 */ /* 0x010fc800078e020a */
[----:B------:R-:W2:Y:S02]  /*604f0*/  LDL.64 R10, [R1+0xfa8] ;  /* 0x000fa800010a7983 */ /* 0x000ea40000100a00 */
[C---:B------:R-:W-:Y:S02]  /*60500*/  IMAD.WIDE R4, R21.reuse, 0x2, R24 ;  /* 0x0000000215047825 */ /* 0x040fe400078e0218 */
[----:B------:R0:W2:Y:S04]  /*60510*/  LDG.E.U16 R24, [R2.64] ;  /* 0x0000000602187981 */ /* 0x0000a8000c1e1500 */
[----:B------:R1:W2:Y:S04]  /*60520*/  LDG.E.U16 R25, [R4.64] ;  /* 0x0000000604197981 */ /* 0x0002a8000c1e1500 */
[----:B--2---:R2:W-:Y:S04]  /*60530*/  STL [R1+0x650], R26 ;  /* 0x0006501a01007387 */ /* 0x0045e80000100800 */
[----:B--2---:R2:W4:Y:S04]  /*60540*/  LDG.E.U16 R26, [R6.64] ;  /* 0x00000006061a7981 */ /* 0x004528000c1e1500 */
[----:B---3--:R3:W-:Y:S01]  /*60550*/  STL [R1+0x638], R9 ;  /* 0x0006380901007387 */ /* 0x0087e20000100800 */
[----:B0-----:R-:W-:-:S03]  /*60560*/  IMAD.WIDE R2, R21, 0x2, R22 ;  /* 0x0000000215027825 */ /* 0x001fc600078e0216 */
[----:B---3--:R-:W3:Y:S01]  /*60570*/  LDL.LU R9, [R1+0xeec] ;  /* 0x000eec0001097983 */ /* 0x008ee20000300800 */
[----:B------:R-:W-:Y:S02]  /*60580*/  STL [R1+0x630], R0 ;  /* 0x0006300001007387 */ /* 0x000fe40000100800 */
[----:B-----5:R0:W-:Y:S02]  /*60590*/  STL [R1+0x61c], R20 ;  /* 0x00061c1401007387 */ /* 0x0201e40000100800 */
[C---:B--2---:R-:W-:Y:S01]  /*605a0*/  IMAD.WIDE R6, R21.reuse, 0x2, R18 ;  /* 0x0000000215067825 */ /* 0x044fe200078e0212 */
[----:B0-----:R0:W2:Y:S03]  /*605b0*/  LDG.E.U16 R20, [R2.64] ;  /* 0x0000000602147981 */ /* 0x0010a6000c1e1500 */
[----:B-1----:R-:W-:-:S04]  /*605c0*/  IMAD.WIDE R4, R21, 0x2, R16 ;  /* 0x0000000215047825 */ /* 0x002fc800078e0210 */
[----:B------:R-:W-:Y:S02]  /*605d0*/  FADD R0, -R13, R27 ;  /* 0x0000001b0d007221 */ /* 0x000fe40000000100 */
[----:B------:R1:W5:Y:S01]  /*605e0*/  LDG.E.U16 R13, [R6.64] ;  /* 0x00000006060d7981 */ /* 0x000362000c1e1500 */
[----:B0-----:R-:W-:-:S03]  /*605f0*/  IMAD.WIDE R2, R21, 0x2, R14 ;  /* 0x0000000215027825 */ /* 0x001fc600078e020e */
[----:B-1----:R0:W2:Y:S04]  /*60600*/  LDG.E.U16 R7, [R4.64] ;  /* 0x0000000604077981 */ /* 0x0020a8000c1e1500 */
[----:B0-----:R0:W2:Y:S02]  /*60610*/  LDG.E.U16 R5, [R2.64] ;  /* 0x0000000602057981 */ /* 0x0010a4000c1e1500 */
[----:B0-----:R-:W-:Y:S01]  /*60620*/  IMAD.WIDE R2, R21, 0x2, R10 ;  /* 0x0000000215027825 */ /* 0x001fe200078e020a */
[----:B------:R-:W-:-:S06]  /*60630*/  LEA.HI R8, R8, 0xc0, RZ, 0x1e ;  /* 0x000000c008087811 */ /* 0x000fcc00078ff0ff */
[----:B------:R-:W3:Y:S04]  /*60640*/  LDS R8, [R8.X16+0x40000] ;  /* 0x0400000008087984 */ /* 0x000ee8000000c800 */
[----:B----4-:R0:W-:Y:S04]  /*60650*/  STL [R1+0x610], R26 ;  /* 0x0006101a01007387 */ /* 0x0101e80000100800 */
[----:B0-----:R-:W4:Y:S01]  /*60660*/  LDL.64 R26, [R1+0xfa0] ;  /* 0x000fa000011a7983 */ /* 0x001f220000100a00 */
[----:B------:R0:W-:Y:S03]  /*60670*/  STL [R1+0x5f8], R25 ;  /* 0x0005f81901007387 */ /* 0x0001e60000100800 */
[----:B0-----:R4:W4:Y:S01]  /*60680*/  LDG.E.U16 R25, [R2.64] ;  /* 0x0000000602197981 */ /* 0x001922000c1e1500 */
[----:B------:R-:W-:-:S06]  /*60690*/  FMUL R0, R0, 1.4426950216293334961 ;  /* 0x3fb8aa3b00007820 */ /* 0x000fcc0000400000 */
[----:B------:R-:W3:Y:S01]  /*606a0*/  MUFU.EX2 R0, R0 ;  /* 0x0000000000007308 */ /* 0x000ee20000000800 */
[----:B------:R0:W-:Y:S04]  /*606b0*/  STL [R1+0x5f4], R24 ;  /* 0x0005f41801007387 */ /* 0x0001e80000100800 */
[----:B0-----:R-:W4:Y:S01]  /*606c0*/  LDL.LU R24, [R1+0xc80] ;  /* 0x000c800001187983 */ /* 0x001f220000300800 */
[----:B------:R-:W4:Y:S02]  /*606d0*/  LDL.LU R23, [R1+0xc84] ;  /* 0x000c840001177983 */ /* 0x000f240000300800 */
[----:B---3--:R-:W-:-:S05]  /*606e0*/  FFMA R9, R0, R9, R8 ;  /* 0x0000000900097223 */ /* 0x008fca0000000008 */
[----:B------:R-:W-:Y:S01]  /*606f0*/  STL [R1+0xeec], R9 ;  /* 0x000eec0901007387 */ /* 0x000fe20000100800 */
[----:B------:R-:W3:Y:S02]  /*60700*/  LDL.LU R22, [R1+0xc70] ;  /* 0x000c700001167983 */ /* 0x000ee40000300800 */
[----:B--2---:R0:W-:Y:S01]  /*60710*/  STL [R1+0x5f0], R20 ;  /* 0x0005f01401007387 */ /* 0x0041e20000100800 */
[----:B------:R-:W-:Y:S01]  /*60720*/  LOP3.LUT R12, R12, 0x1c, RZ, 0xc0, !PT ;  /* 0x0000001c0c0c7812 */ /* 0x000fe200078ec0ff */
[----:B0-----:R-:W2:Y:S01]  /*60730*/  LDL.LU R20, [R1+0xc74] ;  /* 0x000c740001147983 */ /* 0x001ea20000300800 */
[----:B------:R-:W2:Y:S02]  /*60740*/  LDL.LU R19, [R1+0xc60] ;  /* 0x000c600001137983 */ /* 0x000ea40000300800 */
[----:B------:R-:W2:Y:S02]  /*60750*/  LDL.LU R18, [R1+0xc64] ;  /* 0x000c640001127983 */ /* 0x000ea40000300800 */
[----:B------:R-:W2:Y:S01]  /*60760*/  LDL.LU R17, [R1+0xc50] ;  /* 0x000c500001117983 */ /* 0x000ea20000300800 */
[----:B------:R-:W2:Y:S01]  /*60770*/  LDL.LU R16, [R1+0xc54] ;  /* 0x000c540001107983 */ /* 0x000ea20000300800 */
[----:B------:R-:W-:Y:S01]  /*60780*/  LEA.HI R12, R12, 0xc8, RZ, 0x1e ;  /* 0x000000c80c0c7811 */ /* 0x000fe200078ff0ff */
[----:B------:R-:W2:Y:S02]  /*60790*/  LDL.LU R15, [R1+0xc40] ;  /* 0x000c4000010f7983 */ /* 0x000ea40000300800 */
[----:B------:R-:W2:Y:S01]  /*607a0*/  LDL.LU R14, [R1+0xc44] ;  /* 0x000c4400010e7983 */ /* 0x000ea20000300800 */
[----:B-----5:R0:W-:Y:S04]  /*607b0*/  STL [R1+0x68], R13 ;  /* 0x0000680d01007387 */ /* 0x0201e80000100800 */
[----:B------:R1:W5:Y:S04]  /*607c0*/  LDS R6, [R12.X16+0x40000] ;  /* 0x040000000c067984 */ /* 0x000368000000c800 */
[----:B0-----:R-:W5:Y:S01]  /*607d0*/  LDL.LU R13, [R1+0xc30] ;  /* 0x000c3000010d7983 */ /* 0x001f620000300800 */
[----:B-1----:R-:W5:Y:S02]  /*607e0*/  LDL.LU R12, [R1+0xc34] ;  /* 0x000c3400010c7983 */ /* 0x002f640000300800 */
[----:B------:R-:W5:Y:S02]  /*607f0*/  LDL.LU R11, [R1+0xc20] ;  /* 0x000c2000010b7983 */ /* 0x000f640000300800 */
[----:B------:R-:W5:Y:S01]  /*60800*/  LDL.LU R10, [R1+0xc24] ;  /* 0x000c2400010a7983 */ /* 0x000f620000300800 */
[----:B------:R0:W-:Y:S04]  /*60810*/  STL [R1+0x64], R7 ;  /* 0x0000640701007387 */ /* 0x0001e80000100800 */
[----:B0-----:R-:W5:Y:S01]  /*60820*/  LDL.LU R7, [R1+0xc10] ;  /* 0x000c100001077983 */ /* 0x001f620000300800 */
[----:B------:R0:W-:Y:S03]  /*60830*/  STL [R1+0x60], R5 ;  /* 0x0000600501007387 */ /* 0x0001e60000100800 */
[----:B0-----:R-:W5:Y:S01]  /*60840*/  LDL.LU R5, [R1+0xc14] ;  /* 0x000c140001057983 */ /* 0x001f620000300800 */
[----:B------:R-:W5:Y:S02]  /*60850*/  LDL.64 R8, [R1+0xf98] ;  /* 0x000f980001087983 */ /* 0x000f640000100a00 */
[----:B----4-:R-:W-:Y:S01]  /*60860*/  IMAD.WIDE R2, R21, 0x2, R26 ;  /* 0x0000000215027825 */ /* 0x010fe200078e021a */
[----:B------:R0:W-:Y:S04]  /*60870*/  STL [R1+0x5c], R25 ;  /* 0x00005c1901007387 */ /* 0x0001e80000100800 */
[----:B0-----:R0:W4:Y:S01]  /*60880*/  LDG.E.U16 R25, [R2.64] ;  /* 0x0000000602197981 */ /* 0x001122000c1e1500 */
[----:B------:R-:W-:-:S04]  /*60890*/  FADD R4, -R28, R29 ;  /* 0x0000001d1c047221 */ /* 0x000fc80000000100 */
[----:B------:R-:W-:Y:S02]  /*608a0*/  FMUL R4, R4, 1.4426950216293334961 ;  /* 0x3fb8aa3b04047820 */ /* 0x000fe40000400000 */
[C---:B------:R-:W-:Y:S02]  /*608b0*/  FMUL R24, R0.reuse, R24 ;  /* 0x0000001800187220 */ /* 0x040fe40000400000 */
[----:B0-----:R0:W1:Y:S01]  /*608c0*/  MUFU.EX2 R2, R4 ;  /* 0x0000000400027308 */ /* 0x0010620000000800 */
[----:B------:R-:W1:Y:S02]  /*608d0*/  LDL.LU R3, [R1+0xef0] ;  /* 0x000ef00001037983 */ /* 0x000e640000300800 */
[----:B------:R-:W-:Y:S02]  /*608e0*/  STL [R1+0x6d0], R24 ;  /* 0x0006d01801007387 */ /* 0x000fe40000100800 */
[C---:B0-----:R-:W-:Y:S02]  /*608f0*/  FMUL R4, R0.reuse, R23 ;  /* 0x0000001700047220 */ /* 0x041fe40000400000 */
[----:B---3--:R-:W-:-:S03]  /*60900*/  FMUL R22, R0, R22 ;  /* 0x0000001600167220 */ /* 0x008fc60000400000 */
[----:B------:R0:W-:Y:S02]  /*60910*/  STL [R1+0x6d4], R4 ;  /* 0x0006d40401007387 */ /* 0x0001e40000100800 */
[----:B------:R-:W-:Y:S02]  /*60920*/  STL [R1+0x6f0], R22 ;  /* 0x0006f01601007387 */ /* 0x000fe40000100800 */
[C---:B--2---:R-:W-:Y:S02]  /*60930*/  FMUL R20, R0.reuse, R20 ;  /* 0x0000001400147220 */ /* 0x044fe40000400000 */
[C---:B0-----:R-:W-:Y:S02]  /*60940*/  FMUL R4, R0.reuse, R19 ;  /* 0x0000001300047220 */ /* 0x041fe40000400000 */
[C---:B------:R-:W-:Y:S01]  /*60950*/  FMUL R18, R0.reuse, R18 ;  /* 0x0000001200127220 */ /* 0x040fe20000400000 */
[----:B------:R-:W-:Y:S01]  /*60960*/  STL [R1+0x6f4], R20 ;  /* 0x0006f41401007387 */ /* 0x000fe20000100800 */
[----:B------:R-:W-:-:S02]  /*60970*/  FMUL R17, R0, R17 ;  /* 0x0000001100117220 */ /* 0x000fc40000400000 */
[----:B------:R0:W-:Y:S02]  /*60980*/  STL [R1+0x710], R4 ;  /* 0x0007100401007387 */ /* 0x0001e40000100800 */
[C---:B------:R-:W-:Y:S01]  /*60990*/  FMUL R15, R0.reuse, R15 ;  /* 0x0000000f000f7220 */ /* 0x040fe20000400000 */
[----:B------:R-:W-:Y:S01]  /*609a0*/  STL [R1+0x714], R18 ;  /* 0x0007141201007387 */ /* 0x000fe20000100800 */
[----:B------:R-:W-:Y:S02]  /*609b0*/  STL [R1+0x730], R17 ;  /* 0x0007301101007387 */ /* 0x000fe40000100800 */
[C---:B------:R-:W-:Y:S02]  /*609c0*/  FMUL R14, R0.reuse, R14 ;  /* 0x0000000e000e7220 */ /* 0x040fe40000400000 */
[C---:B0-----:R-:W-:Y:S02]  /*609d0*/  FMUL R4, R0.reuse, R16 ;  /* 0x0000001000047220 */ /* 0x041fe40000400000 */
[----:B-----5:R-:W-:-:S03]  /*609e0*/  FMUL R12, R0, R12 ;  /* 0x0000000c000c7220 */ /* 0x020fc60000400000 */
[----:B------:R0:W-:Y:S01]  /*609f0*/  STL [R1+0x734], R4 ;  /* 0x0007340401007387 */ /* 0x0001e20000100800 */
[----:B------:R-:W-:Y:S02]  /*60a00*/  STL [R1+0x750], R15 ;  /* 0x0007500f01007387 */ /* 0x000fe40000100800 */
[----:B------:R-:W-:Y:S02]  /*60a10*/  STL [R1+0x754], R14 ;  /* 0x0007540e01007387 */ /* 0x000fe40000100800 */
[C---:B------:R-:W-:Y:S02]  /*60a20*/  FMUL R11, R0.reuse, R11 ;  /* 0x0000000b000b7220 */ /* 0x040fe40000400000 */
[C---:B0-----:R-:W-:Y:S02]  /*60a30*/  FMUL R4, R0.reuse, R13 ;  /* 0x0000000d00047220 */ /* 0x041fe40000400000 */
[----:B------:R-:W-:-:S03]  /*60a40*/  FMUL R7, R0, R7 ;  /* 0x0000000700077220 */ /* 0x000fc60000400000 */
[----:B------:R0:W-:Y:S01]  /*60a50*/  STL [R1+0x770], R4 ;  /* 0x0007700401007387 */ /* 0x0001e20000100800 */
[----:B------:R-:W-:Y:S02]  /*60a60*/  STL [R1+0x774], R12 ;  /* 0x0007740c01007387 */ /* 0x000fe40000100800 */
[----:B------:R-:W-:Y:S02]  /*60a70*/  STL [R1+0x7a0], R11 ;  /* 0x0007a00b01007387 */ /* 0x000fe40000100800 */
[C---:B0-----:R-:W-:Y:S02]  /*60a80*/  FMUL R4, R0.reuse, R10 ;  /* 0x0000000a00047220 */ /* 0x041fe40000400000 */
[----:B------:R-:W-:Y:S01]  /*60a90*/  FMUL R0, R0, R5 ;  /* 0x0000000500007220 */ /* 0x000fe20000400000 */
[----:B----4-:R0:W-:Y:S02]  /*60aa0*/  STL [R1+0x44], R25 ;  /* 0x0000441901007387 */ /* 0x0101e40000100800 */
[----:B------:R2:W-:Y:S02]  /*60ab0*/  STL [R1+0x7a4], R4 ;  /* 0x0007a40401007387 */ /* 0x0005e40000100800 */
[----:B------:R3:W-:Y:S02]  /*60ac0*/  STL [R1+0x800], R7 ;  /* 0x0008000701007387 */ /* 0x0007e40000100800 */
[----:B------:R-:W4:Y:S01]  /*60ad0*/  LDL.64 R22, [R1+0xf90] ;  /* 0x000f900001167983 */ /* 0x000f220000100a00 */
[----:B------:R5:W-:Y:S04]  /*60ae0*/  STL [R1+0x804], R0 ;  /* 0x0008040001007387 */ /* 0x000be80000100800 */
[----:B0-----:R-:W2:Y:S01]  /*60af0*/  LDL.LU R25, [R1+0x28] ;  /* 0x0000280001197983 */ /* 0x001ea20000300800 */
[----:B-1----:R-:W-:-:S03]  /*60b00*/  FFMA R3, R2, R3, R6 ;  /* 0x0000000302037223 */ /* 0x002fc60000000006 */
[----:B--2---:R-:W-:Y:S01]  /*60b10*/  STL [R1+0x24b4], R25 ;  /* 0x0024b41901007387 */ /* 0x004fe20000100800 */
[----:B------:R-:W2:Y:S02]  /*60b20*/  LDL.LU R26, [R1+0x894] ;  /* 0x00089400011a7983 */ /* 0x000ea40000300800 */
[----:B------:R-:W-:Y:S01]  /*60b30*/  STL [R1+0xef0], R3 ;  /* 0x000ef00301007387 */ /* 0x000fe20000100800 */
[----:B--2---:R-:W-:Y:S01]  /*60b40*/  STL [R1+0x24b8], R26 ;  /* 0x0024b81a01007387 */ /* 0x004fe20000100800 */
[----:B------:R-:W2:Y:S02]  /*60b50*/  LDL.LU R27, [R1+0x88c] ;  /* 0x00088c00011b7983 */ /* 0x000ea40000300800 */
[----:B------:R-:W-:-:S05]  /*60b60*/  IMAD.WIDE R4, R21, 0x2, R8 ;  /* 0x0000000215047825 */ /* 0x000fca00078e0208 */
[----:B---3--:R4:W3:Y:S04]  /*60b70*/  LDG.E.U16 R7, [R4.64] ;  /* 0x0000000604077981 */ /* 0x0088e8000c1e1500 */
[----:B--2---:R-:W-:Y:S01]  /*60b80*/  STL [R1+0x24bc], R27 ;  /* 0x0024bc1b01007387 */ /* 0x004fe20000100800 */
[----:B------:R-:W2:Y:S02]  /*60b90*/  LDL.LU R9, [R1+0x890] ;  /* 0x0008900001097983 */ /* 0x000ea40000300800 */
[----:B----4-:R-:W-:-:S05]  /*60ba0*/  IMAD.WIDE R4, R21, 0x2, R22 ;  /* 0x0000000215047825 */ /* 0x010fca00078e0216 */
[----:B-----5:R0:W4:Y:S04]  /*60bb0*/  LDG.E.U16 R0, [R4.64] ;  /* 0x0000000604007981 */ /* 0x020128000c1e1500 */
[----:B--2---:R1:W-:Y:S01]  /*60bc0*/  STL [R1+0x24c0], R9 ;  /* 0x0024c00901007387 */ /* 0x0043e20000100800 */
[----:B------:R-:W2:Y:S02]  /*60bd0*/  LDL.LU R14, [R1+0x87c] ;  /* 0x00087c00010e7983 */ /* 0x000ea40000300800 */
[----:B------:R-:W2:Y:S02]  /*60be0*/  LDL.LU R13, [R1+0x888] ;  /* 0x00088800010d7983 */ /* 0x000ea40000300800 */
[----:B------:R-:W5:Y:S01]  /*60bf0*/  LDL.LU R10, [R1+0x874] ;  /* 0x00087400010a7983 */ /* 0x000f620000300800 */
[----:B------:R-:W5:Y:S01]  /*60c00*/  LDL.LU R12, [R1+0x878] ;  /* 0x00087800010c7983 */ /* 0x000f620000300800 */
[----:B------:R-:W2:Y:S02]  /*60c10*/  LDL.LU R11, [R1+0x86c] ;  /* 0x00086c00010b7983 */ /* 0x000ea40000300800 */
[----:B------:R-:W2:Y:S02]  /*60c20*/  LDL.LU R19, [R1+0x870] ;  /* 0x0008700001137983 */ /* 0x000ea40000300800 */
[----:B------:R-:W2:Y:S01]  /*60c30*/  LDL.LU R18, [R1+0x864] ;  /* 0x0008640001127983 */ /* 0x000ea20000300800 */
[----:B------:R-:W2:Y:S01]  /*60c40*/  LDL.LU R17, [R1+0x868] ;  /* 0x0008680001117983 */ /* 0x000ea20000300800 */
[----:B------:R-:W2:Y:S02]  /*60c50*/  LDL.LU R16, [R1+0xb38] ;  /* 0x000b380001107983 */ /* 0x000ea40000300800 */
[----:B------:R-:W2:Y:S02]  /*60c60*/  LDL R15, [R1+0xe34] ;  /* 0x000e3400010f7983 */ /* 0x000ea40000100800 */
[----:B------:R-:W2:Y:S01]  /*60c70*/  LDL.LU R29, [R1+0x84c] ;  /* 0x00084c00011d7983 */ /* 0x000ea20000300800 */
[----:B------:R-:W2:Y:S01]  /*60c80*/  LDL.LU R28, [R1+0x860] ;  /* 0x00086000011c7983 */ /* 0x000ea20000300800 */
[----:B-1----:R-:W2:Y:S02]  /*60c90*/  LDL.LU R9, [R1+0xc88] ;  /* 0x000c880001097983 */ /* 0x002ea40000300800 */
[----:B------:R-:W5:Y:S02]  /*60ca0*/  LDL.LU R27, [R1+0xc8c] ;  /* 0x000c8c00011b7983 */ /* 0x000f640000300800 */
[----:B------:R-:W5:Y:S01]  /*60cb0*/  LDL.LU R26, [R1+0xc78] ;  /* 0x000c7800011a7983 */ /* 0x000f620000300800 */
[----:B------:R-:W5:Y:S01]  /*60cc0*/  LDL.LU R25, [R1+0xc7c] ;  /* 0x000c7c0001197983 */ /* 0x000f620000300800 */
[----:B------:R-:W5:Y:S02]  /*60cd0*/  LDL.LU R24, [R1+0xc58] ;  /* 0x000c580001187983 */ /* 0x000f640000300800 */
[----:B0-----:R-:W5:Y:S02]  /*60ce0*/  LDL.LU R4, [R1+0xc68] ;  /* 0x000c680001047983 */ /* 0x001f640000300800 */
[----:B---3--:R0:W-:Y:S01]  /*60cf0*/  STL [R1+0x40], R7 ;  /* 0x0000400701007387 */ /* 0x0081e20000100800 */
[----:B------:R-:W3:Y:S01]  /*60d00*/  LDL.LU R5, [R1+0xc6c] ;  /* 0x000c6c0001057983 */ /* 0x000ee20000300800 */
[----:B------:R-:W3:Y:S02]  /*60d10*/  LDL.LU R23, [R1+0xc5c] ;  /* 0x000c5c0001177983 */ /* 0x000ee40000300800 */
[----:B------:R-:W3:Y:S02]  /*60d20*/  LDL.LU R22, [R1+0xc48] ;  /* 0x000c480001167983 */ /* 0x000ee40000300800 */
[----:B------:R-:W3:Y:S01]  /*60d30*/  LDL.LU R21, [R1+0xc4c] ;  /* 0x000c4c0001157983 */ /* 0x000ee20000300800 */
[----:B------:R-:W3:Y:S01]  /*60d40*/  LDL.LU R20, [R1+0xc38] ;  /* 0x000c380001147983 */ /* 0x000ee20000300800 */
[----:B------:R-:W3:Y:S03]  /*60d50*/  LDL.LU R8, [R1+0xc3c] ;  /* 0x000c3c0001087983 */ /* 0x000ee60000300800 */
[----:B0-----:R-:W3:Y:S01]  /*60d60*/  LDL.LU R7, [R1+0xc28] ;  /* 0x000c280001077983 */ /* 0x001ee20000300800 */
[----:B------:R-:W3:Y:S02]  /*60d70*/  LDL.LU R6, [R1+0xc2c] ;  /* 0x000c2c0001067983 */ /* 0x000ee40000300800 */
[----:B------:R-:W3:Y:S02]  /*60d80*/  LDL.LU R3, [R1+0xc18] ;  /* 0x000c180001037983 */ /* 0x000ee40000300800 */
[----:B----4-:R0:W-:Y:S02]  /*60d90*/  STL [R1+0x34], R0 ;  /* 0x0000340001007387 */ /* 0x0101e40000100800 */
[----:B0-----:R-:W4:Y:S01]  /*60da0*/  LDL.LU R0, [R1+0xc1c] ;  /* 0x000c1c0001007983 */ /* 0x001f220000300800 */
[----:B--2---:R-:W-:-:S02]  /*60db0*/  FMUL R9, R2, R9 ;  /* 0x0000000902097220 */ /* 0x004fc40000400000 */
[C---:B-----5:R-:W-:Y:S02]  /*60dc0*/  FMUL R27, R2.reuse, R27 ;  /* 0x0000001b021b7220 */ /* 0x060fe40000400000 */
[C---:B------:R-:W-:Y:S02]  /*60dd0*/  FMUL R26, R2.reuse, R26 ;  /* 0x0000001a021a7220 */ /* 0x040fe40000400000 */
[C---:B------:R-:W-:Y:S01]  /*60de0*/  FMUL R25, R2.reuse, R25 ;  /* 0x0000001902197220 */ /* 0x040fe20000400000 */
[----:B------:R0:W-:Y:S04]  /*60df0*/  STL [R1+0x6d8], R9 ;  /* 0x0006d80901007387 */ /* 0x0001e80000100800 */
[----:B0-----:R-:W2:Y:S01]  /*60e00*/  LDL.LU R9, [R1+0x24c0] ;  /* 0x0024c00001097983 */ /* 0x001ea20000300800 */
[----:B------:R0:W-:Y:S03]  /*60e10*/  STL [R1+0x6dc], R27 ;  /* 0x0006dc1b01007387 */ /* 0x0001e60000100800 */
[----:B0-----:R-:W2:Y:S01]  /*60e20*/  LDL.LU R27, [R1+0x24bc] ;  /* 0x0024bc00011b7983 */ /* 0x001ea20000300800 */
[----:B------:R0:W-:Y:S03]  /*60e30*/  STL [R1+0x6f8], R26 ;  /* 0x0006f81a01007387 */ /* 0x0001e60000100800 */
[----:B0-----:R-:W5:Y:S01]  /*60e40*/  LDL.LU R26, [R1+0x24b8] ;  /* 0x0024b800011a7983 */ /* 0x001f620000300800 */
[----:B------:R0:W-:Y:S03]  /*60e50*/  STL [R1+0x6fc], R25 ;  /* 0x0006fc1901007387 */ /* 0x0001e60000100800 */
[----:B0-----:R-:W5:Y:S01]  /*60e60*/  LDL.LU R25, [R1+0x24b4] ;  /* 0x0024b40001197983 */ /* 0x001f620000300800 */
[----:B------:R-:W-:-:S02]  /*60e70*/  FMUL R4, R2, R4 ;  /* 0x0000000402047220 */ /* 0x000fc40000400000 */
[----:B---3--:R-:W-:-:S03]  /*60e80*/  FMUL R5, R2, R5 ;  /* 0x0000000502057220 */ /* 0x008fc60000400000 */
[----:B------:R0:W-:Y:S02]  /*60e90*/  STL [R1+0x718], R4 ;  /* 0x0007180401007387 */ /* 0x0001e40000100800 */
[----:B------:R1:W-:Y:S02]  /*60ea0*/  STL [R1+0x71c], R5 ;  /* 0x00071c0501007387 */ /* 0x0003e40000100800 */
[C---:B------:R-:W-:Y:S02]  /*60eb0*/  FMUL R23, R2.reuse, R23 ;  /* 0x0000001702177220 */ /* 0x040fe40000400000 */
[C---:B0-----:R-:W-:Y:S02]  /*60ec0*/  FMUL R4, R2.reuse, R24 ;  /* 0x0000001802047220 */ /* 0x041fe40000400000 */
[----:B------:R-:W0:Y:S04]  /*60ed0*/  S2R R24, SR_TID.X ;  /* 0x0000000000187919 */ /* 0x000e280000002100 */
[----:B------:R3:W-:Y:S01]  /*60ee0*/  STL [R1+0x738], R4 ;  /* 0x0007380401007387 */ /* 0x0007e20000100800 */
[----:B-1----:R-:W-:-:S02]  /*60ef0*/  FMUL R5, R2, R22 ;  /* 0x0000001602057220 */ /* 0x002fc40000400000 */
[----:B------:R-:W-:Y:S02]  /*60f00*/  STL [R1+0x73c], R23 ;  /* 0x00073c1701007387 */ /* 0x000fe40000100800 */
[C---:B------:R-:W-:Y:S01]  /*60f10*/  FMUL R20, R2.reuse, R20 ;  /* 0x0000001402147220 */ /* 0x040fe20000400000 */
[----:B------:R1:W-:Y:S01]  /*60f20*/  STL [R1+0x758], R5 ;  /* 0x0007580501007387 */ /* 0x0003e20000100800 */
[----:B---3--:R-:W-:-:S05]  /*60f30*/  FMUL R4, R2, R21 ;  /* 0x0000001502047220 */ /* 0x008fca0000400000 */
[----:B------:R3:W-:Y:S01]  /*60f40*/  STL [R1+0x75c], R4 ;  /* 0x00075c0401007387 */ /* 0x0007e20000100800 */
[C---:B-1----:R-:W-:Y:S02]  /*60f50*/  FMUL R5, R2.reuse, R8 ;  /* 0x0000000802057220 */ /* 0x042fe40000400000 */
[----:B------:R-:W-:Y:S03]  /*60f60*/  STL [R1+0x778], R20 ;  /* 0x0007781401007387 */ /* 0x000fe60000100800 */
[----:B------:R1:W-:Y:S01]  /*60f70*/  STL [R1+0x77c], R5 ;  /* 0x00077c0501007387 */ /* 0x0003e20000100800 */
[----:B---3--:R-:W-:-:S05]  /*60f80*/  FMUL R4, R2, R7 ;  /* 0x0000000702047220 */ /* 0x008fca0000400000 */
[----:B------:R3:W-:Y:S01]  /*60f90*/  STL [R1+0x7a8], R4 ;  /* 0x0007a80401007387 */ /* 0x0007e20000100800 */
[----:B-1----:R-:W-:-:S05]  /*60fa0*/  FMUL R5, R2, R6 ;  /* 0x0000000602057220 */ /* 0x002fca0000400000 */
[----:B------:R-:W-:Y:S01]  /*60fb0*/  STL [R1+0x7ac], R5 ;  /* 0x0007ac0501007387 */ /* 0x000fe20000100800 */
[C---:B---3--:R-:W-:Y:S02]  /*60fc0*/  FMUL R4, R2.reuse, R3 ;  /* 0x0000000302047220 */ /* 0x048fe40000400000 */
[----:B----4-:R-:W-:-:S03]  /*60fd0*/  FMUL R3, R2, R0 ;  /* 0x0000000002037220 */ /* 0x010fc60000400000 */
[----:B------:R-:W-:Y:S02]  /*60fe0*/  STL [R1+0x808], R4 ;  /* 0x0008080401007387 */ /* 0x000fe40000100800 */
[----:B------:R1:W-:Y:S01]  /*60ff0*/  STL [R1+0x80c], R3 ;  /* 0x00080c0301007387 */ /* 0x0003e20000100800 */
[----:B0-----:R-:W-:Y:S02]  /*61000*/  LOP3.LUT R24, R24, 0x1c, RZ, 0xc0, !PT ;  /* 0x0000001c18187812 */ /* 0x001fe400078ec0ff */
[----:B------:R-:W-:Y:S02]  /*61010*/  F2FP.PACK_AB R21, R11, R19 ;  /* 0x000000130b15723e */ /* 0x000fe400000000ff */
[----:B------:R-:W-:Y:S02]  /*61020*/  LEA.HI R24, R24, 0xd0, RZ, 0x1e ;  /* 0x000000d018187811 */ /* 0x000fe400078ff0ff */
[----:B-1----:R-:W-:-:S03]  /*61030*/  F2FP.PACK_AB R3, R14, R13 ;  /* 0x0000000d0e03723e */ /* 0x002fc600000000ff */
[----:B------:R-:W0:Y:S01]  /*61040*/  LDS R2, [R24.X16+0x40000] ;  /* 0x0400000018027984 */ /* 0x000e22000000c800 */
[----:B--2---:R-:W-:Y:S01]  /*61050*/  F2FP.PACK_AB R4, R27, R9 ;  /* 0x000000091b04723e */ /* 0x004fe200000000ff */
[----:B------:R-:W-:Y:S01]  /*61060*/  F2FP.PACK_AB R27, R18, R17 ;  /* 0x00000011121b723e */ /* 0x000fe200000000ff */
[----:B-----5:R-:W-:-:S05]  /*61070*/  F2FP.PACK_AB R0, R25, R26 ;  /* 0x0000001a1900723e */ /* 0x020fca00000000ff */
[----:B------:R1:W-:Y:S01]  /*61080*/  STL [R1+0x28], R0 ;  /* 0x0000280001007387 */ /* 0x0003e20000100800 */
[----:B------:R-:W-:Y:S01]  /*61090*/  STL [R1+0x24], R4 ;  /* 0x0000240401007387 */ /* 0x000fe20000100800 */
[----:B-1----:R-:W-:Y:S02]  /*610a0*/  F2FP.PACK_AB R0, R10, R12 ;  /* 0x0000000c0a00723e */ /* 0x002fe400000000ff */
[----:B------:R-:W2:Y:S01]  /*610b0*/  LDL.LU R10, [R1+0x844] ;  /* 0x00084400010a7983 */ /* 0x000ea20000300800 */
[----:B------:R-:W-:Y:S02]  /*610c0*/  STL [R1+0x20], R3 ;  /* 0x0000200301007387 */ /* 0x000fe40000100800 */
[----:B------:R-:W2:Y:S02]  /*610d0*/  LDL.LU R12, [R1+0x848] ;  /* 0x00084800010c7983 */ /* 0x000ea40000300800 */
[----:B------:R-:W-:Y:S01]  /*610e0*/  STL [R1+0x1c], R0 ;  /* 0x00001c0001007387 */ /* 0x000fe20000100800 */
[----:B------:R-:W-:Y:S01]  /*610f0*/  STL [R1+0x242c], R21 ;  /* 0x00242c1501007387 */ /* 0x000fe20000100800 */
[----:B------:R1:W-:Y:S02]  /*61100*/  STL [R1+0x2430], R27 ;  /* 0x0024301b01007387 */ /* 0x0003e40000100800 */
[----:B------:R-:W3:Y:S02]  /*61110*/  LDL.LU R9, [R1+0x82c] ;  /* 0x00082c0001097983 */ /* 0x000ee40000300800 */
[----:B------:R-:W3:Y:S01]  /*61120*/  LDL.LU R24, [R1+0x840] ;  /* 0x0008400001187983 */ /* 0x000ee20000300800 */
[----:B------:R-:W4:Y:S01]  /*61130*/  LDL.LU R23, [R1+0x828] ;  /* 0x0008280001177983 */ /* 0x000f220000300800 */
[----:B------:R-:W-:Y:S01]  /*61140*/  F2FP.PACK_AB R26, R29, R28 ;  /* 0x0000001c1d1a723e */ /* 0x000fe200000000ff */
[----:B------:R-:W5:Y:S02]  /*61150*/  LDL.LU R22, [R1+0x820] ;  /* 0x0008200001167983 */ /* 0x000f640000300800 */
[----:B------:R-:W4:Y:S01]  /*61160*/  LDL.LU R29, [R1+0x818] ;  /* 0x00081800011d7983 */ /* 0x000f220000300800 */
[----:B-1----:R-:W4:Y:S01]  /*61170*/  LDL.LU R27, [R1+0x7ec] ;  /* 0x0007ec00011b7983 */ /* 0x002f220000300800 */
[----:B------:R-:W4:Y:S02]  /*61180*/  LDL.LU R28, [R1+0x7f0] ;  /* 0x0007f000011c7983 */ /* 0x000f240000300800 */
[----:B------:R-:W4:Y:S02]  /*61190*/  LDL.LU R21, [R1+0x7c0] ;  /* 0x0007c00001157983 */ /* 0x000f240000300800 */
[----:B------:R-:W4:Y:S01]  /*611a0*/  LDL.LU R19, [R1+0x7c8] ;  /* 0x0007c80001137983 */ /* 0x000f220000300800 */
[----:B------:R-:W4:Y:S01]  /*611b0*/  LDL.LU R3, [R1+0x7b0] ;  /* 0x0007b00001037983 */ /* 0x000f220000300800 */
[----:B------:R-:W4:Y:S02]  /*611c0*/  LDL.LU R18, [R1+0x7b8] ;  /* 0x0007b80001127983 */ /* 0x000f240000300800 */
[----:B------:R-:W4:Y:S02]  /*611d0*/  LDL.LU R4, [R1+0x790] ;  /* 0x0007900001047983 */ /* 0x000f240000300800 */
[----:B------:R-:W4:Y:S02]  /*611e0*/  LDL.LU R17, [R1+0x79c] ;  /* 0x00079c0001117983 */ /* 0x000f240000300800 */
[----:B------:R-:W-:Y:S01]  /*611f0*/  FADD R0, -R15, R16 ;  /* 0x000000100f007221 */ /* 0x000fe20000000100 */
        /* <DEDUP_REMOVED lines=8> */
[----:B------:R1:W-:Y:S04]  /*61280*/  STL [R1+0x2434], R26 ;  /* 0x0024341a01007387 */ /* 0x0003e80000100800 */
[----:B-1----:R-:W5:Y:S01]  /*61290*/  LDL.LU R26, [R1+0x7fc] ;  /* 0x0007fc00011a7983 */ /* 0x002f620000300800 */
[----:B------:R-:W5:Y:S01]  /*612a0*/  LDL.LU R20, [R1+0x6cc] ;  /* 0x0006cc0001147983 */ /* 0x000f620000300800 */
[----:B--2---:R-:W-:-:S02]  /*612b0*/  F2FP.PACK_AB R25, R10, R12 ;  /* 0x0000000c0a19723e */ /* 0x004fc400000000ff */
[----:B------:R-:W2:Y:S01]  /*612c0*/  LDL.LU R12, [R1+0x700] ;  /* 0x00070000010c7983 */ /* 0x000ea20000300800 */
[----:B------:R-:W2:Y:S02]  /*612d0*/  LDL.LU R11, [R1+0xe60] ;  /* 0x000e6000010b7983 */ /* 0x000ea40000300800 */
[----:B------:R-:W2:Y:S01]  /*612e0*/  LDL R10, [R1+0xe20] ;  /* 0x000e2000010a7983 */ /* 0x000ea20000100800 */
[----:B---3--:R-:W-:Y:S01]  /*612f0*/  F2FP.PACK_AB R24, R9, R24 ;  /* 0x000000180918723e */ /* 0x008fe200000000ff */
[----:B------:R1:W-:Y:S04]  /*61300*/  STL [R1+0x2438], R25 ;  /* 0x0024381901007387 */ /* 0x0003e80000100800 */
[----:B-1----:R-:W3:Y:S01]  /*61310*/  LDL.LU R25, [R1] ;  /* 0x0000000001197983 */ /* 0x002ee20000300800 */
[----:B------:R-:W2:Y:S02]  /*61320*/  LDL.LU R9, [R1+0x24b0] ;  /* 0x0024b00001097983 */ /* 0x000ea40000300800 */
[----:B------:R1:W-:Y:S02]  /*61330*/  STL [R1+0x243c], R24 ;  /* 0x00243c1801007387 */ /* 0x0003e40000100800 */
[----:B-1----:R-:W2:Y:S01]  /*61340*/  LDL.LU R24, [R1+0x824] ;  /* 0x0008240001187983 */ /* 0x002ea20000300800 */
[----:B----4-:R-:W-:-:S02]  /*61350*/  F2FP.PACK_AB R28, R27, R28 ;  /* 0x0000001c1b1c723e */ /* 0x010fc400000000ff */
[----:B------:R-:W-:Y:S02]  /*61360*/  F2FP.PACK_AB R19, R21, R19 ;  /* 0x000000131513723e */ /* 0x000fe400000000ff */
[----:B------:R-:W-:Y:S02]  /*61370*/  F2FP.PACK_AB R18, R3, R18 ;  /* 0x000000120312723e */ /* 0x000fe400000000ff */
[----:B-----5:R-:W-:Y:S02]  /*61380*/  F2FP.PACK_AB R29, R26, R29 ;  /* 0x0000001d1a1d723e */ /* 0x020fe400000000ff */
[----:B---3--:R-:W-:Y:S02]  /*61390*/  F2FP.PACK_AB R22, R25, R22 ;  /* 0x000000161916723e */ /* 0x008fe400000000ff */
[----:B--2---:R-:W-:-:S05]  /*613a0*/  F2FP.PACK_AB R23, R24, R23 ;  /* 0x000000171817723e */ /* 0x004fca00000000ff */
[----:B------:R-:W-:Y:S01]  /*613b0*/  STL [R1+0x2440], R23 ;  /* 0x0024401701007387 */ /* 0x000fe20000100800 */
[----:B------:R-:W-:Y:S02]  /*613c0*/  STL [R1+0x2444], R22 ;  /* 0x0024441601007387 */ /* 0x000fe40000100800 */
[----:B------:R-:W-:Y:S02]  /*613d0*/  STL [R1+0x2448], R29 ;  /* 0x0024481d01007387 */ /* 0x000fe40000100800 */
[----:B------:R-:W-:Y:S01]  /*613e0*/  STL [R1+0x244c], R28 ;  /* 0x00244c1c01007387 */ /* 0x000fe20000100800 */
[----:B------:R-:W-:Y:S01]  /*613f0*/  STL [R1+0x2450], R19 ;  /* 0x0024501301007387 */ /* 0x000fe20000100800 */
[----:B------:R-:W0:Y:S02]  /*61400*/  LDL.LU R3, [R1+0xef4] ;  /* 0x000ef40001037983 */ /* 0x000e240000300800 */
[----:B------:R-:W-:-:S06]  /*61410*/  FMUL R0, R0, 1.4426950216293334961 ;  /* 0x3fb8aa3b00007820 */ /* 0x000fcc0000400000 */
[----:B------:R-:W0:Y:S01]  /*61420*/  MUFU.EX2 R0, R0 ;  /* 0x0000000000007308 */ /* 0x000e220000000800 */
[----:B------:R-:W-:Y:S02]  /*61430*/  F2FP.PACK_AB R17, R4, R17 ;  /* 0x000000110411723e */ /* 0x000fe400000000ff */
[----:B------:R-:W-:Y:S02]  /*61440*/  F2FP.PACK_AB R16, R5, R16 ;  /* 0x000000100510723e */ /* 0x000fe400000000ff */
[----:B------:R-:W-:Y:S02]  /*61450*/  F2FP.PACK_AB R15, R6, R15 ;  /* 0x0000000f060f723e */ /* 0x000fe400000000ff */
[----:B------:R-:W-:Y:S01]  /*61460*/  F2FP.PACK_AB R14, R8, R14 ;  /* 0x0000000e080e723e */ /* 0x000fe200000000ff */
[----:B------:R-:W-:Y:S01]  /*61470*/  STL [R1+0x2454], R18 ;  /* 0x0024541201007387 */ /* 0x000fe20000100800 */
[----:B------:R-:W-:Y:S01]  /*61480*/  STL [R1+0x2458], R17 ;  /* 0x0024581101007387 */ /* 0x000fe20000100800 */
[----:B------:R-:W-:Y:S01]  /*61490*/  F2FP.PACK_AB R13, R7, R13 ;  /* 0x0000000d070d723e */ /* 0x000fe200000000ff */
[----:B------:R-:W-:Y:S01]  /*614a0*/  STL [R1+0x245c], R16 ;  /* 0x00245c1001007387 */ /* 0x000fe20000100800 */
[----:B------:R-:W-:Y:S01]  /*614b0*/  STL [R1+0x2460], R15 ;  /* 0x0024600f01007387 */ /* 0x000fe20000100800 */
[----:B------:R-:W-:Y:S01]  /*614c0*/  F2FP.PACK_AB R12, R20, R12 ;  /* 0x0000000c140c723e */ /* 0x000fe200000000ff */
[----:B------:R-:W-:Y:S02]  /*614d0*/  STL [R1+0x2464], R14 ;  /* 0x0024640e01007387 */ /* 0x000fe40000100800 */
[----:B------:R-:W2:Y:S01]  /*614e0*/  LDL.LU R6, [R1+0xd00] ;  /* 0x000d000001067983 */ /* 0x000ea20000300800 */
[----:B------:R-:W-:Y:S01]  /*614f0*/  LEA.HI R9, R9, 0xd8, RZ, 0x1e ;  /* 0x000000d809097811 */ /* 0x000fe200078ff0ff */
[----:B------:R-:W-:Y:S01]  /*61500*/  STL [R1+0x2468], R13 ;  /* 0x0024680d01007387 */ /* 0x000fe20000100800 */
[----:B------:R-:W3:Y:S02]  /*61510*/  LDL.LU R5, [R1+0xd04] ;  /* 0x000d040001057983 */ /* 0x000ee40000300800 */
[----:B------:R-:W-:Y:S02]  /*61520*/  STL [R1+0x246c], R12 ;  /* 0x00246c0c01007387 */ /* 0x000fe40000100800 */
[----:B0-----:R-:W-:-:S05]  /*61530*/  FFMA R3, R0, R3, R2 ;  /* 0x0000000300037223 */ /* 0x001fca0000000002 */
[----:B------:R-:W-:Y:S02]  /*61540*/  STL [R1+0xef4], R3 ;  /* 0x000ef40301007387 */ /* 0x000fe40000100800 */
[----:B------:R-:W0:Y:S02]  /*61550*/  LDS R3, [R9.X16+0x40000] ;  /* 0x0400000009037984 */ /* 0x000e24000000c800 */
[----:B0-----:R2:W-:Y:S02]  /*61560*/  STL [R1+0x24a8], R3 ;  /* 0x0024a80301007387 */ /* 0x0015e40000100800 */
[----:B------:R-:W4:Y:S02]  /*61570*/  LDL.LU R4, [R1+0x724] ;  /* 0x0007240001047983 */ /* 0x000f240000300800 */
[----:B------:R-:W-:Y:S02]  /*61580*/  FADD R2, -R10, R11 ;  /* 0x0000000b0a027221 */ /* 0x000fe40000000100 */
[----:B---3--:R-:W-:-:S02]  /*61590*/  FMUL R5, R0, R5 ;  /* 0x0000000500057220 */ /* 0x008fc40000400000 */
[C---:B--2---:R-:W-:Y:S01]  /*615a0*/  FMUL R3, R0.reuse, R6 ;  /* 0x0000000600037220 */ /* 0x044fe20000400000 */
[----:B----4-:R0:W-:Y:S01]  /*615b0*/  STL [R1+0x24ac], R4 ;  /* 0x0024ac0401007387 */ /* 0x0101e20000100800 */
[----:B------:R-:W2:Y:S02]  /*615c0*/  LDL.LU R11, [R1+0x740] ;  /* 0x00074000010b7983 */ /* 0x000ea40000300800 */
[----:B------:R-:W3:Y:S02]  /*615d0*/  LDL.LU R24, [R1+0x6e4] ;  /* 0x0006e40001187983 */ /* 0x000ee40000300800 */
[----:B------:R-:W3:Y:S01]  /*615e0*/  LDL.LU R10, [R1+0x704] ;  /* 0x00070400010a7983 */ /* 0x000ee20000300800 */
[----:B------:R-:W4:Y:S01]  /*615f0*/  LDL.LU R25, [R1+0x690] ;  /* 0x0006900001197983 */ /* 0x000f220000300800 */
[----:B------:R-:W4:Y:S02]  /*61600*/  LDL.LU R9, [R1+0x6c0] ;  /* 0x0006c00001097983 */ /* 0x000f240000300800 */
[----:B------:R-:W5:Y:S02]  /*61610*/  LDL.LU R26, [R1+0x618] ;  /* 0x00061800011a7983 */ /* 0x000f640000300800 */
[----:B------:R-:W5:Y:S01]  /*61620*/  LDL.LU R8, [R1+0x65c] ;  /* 0x00065c0001087983 */ /* 0x000f620000300800 */
[----:B------:R-:W2:Y:S01]  /*61630*/  LDL.LU R27, [R1+0x38] ;  /* 0x00003800011b7983 */ /* 0x000ea20000300800 */
[----:B------:R-:W2:Y:S02]  /*61640*/  LDL.LU R7, [R1+0x5fc] ;  /* 0x0005fc0001077983 */ /* 0x000ea40000300800 */
[----:B0-----:R-:W2:Y:S02]  /*61650*/  LDL.LU R4, [R1+0xcf0] ;  /* 0x000cf00001047983 */ /* 0x001ea40000300800 */
[----:B------:R0:W-:Y:S02]  /*61660*/  STL [R1+0x820], R3 ;  /* 0x0008200301007387 */ /* 0x0001e40000100800 */
[----:B0-----:R-:W3:Y:S01]  /*61670*/  LDL.LU R3, [R1+0xcf4] ;  /* 0x000cf40001037983 */ /* 0x001ee20000300800 */
[----:B------:R0:W-:Y:S02]  /*61680*/  STL [R1+0x824], R5 ;  /* 0x0008240501007387 */ /* 0x0001e40000100800 */
[----:B------:R-:W3:Y:S02]  /*61690*/  LDL.LU R29, [R1+0xce0] ;  /* 0x000ce000011d7983 */ /* 0x000ee40000300800 */
[----:B------:R-:W3:Y:S01]  /*616a0*/  LDL.LU R28, [R1+0xce4] ;  /* 0x000ce400011c7983 */ /* 0x000ee20000300800 */
[----:B------:R-:W3:Y:S01]  /*616b0*/  LDL.LU R23, [R1+0xcd0] ;  /* 0x000cd00001177983 */ /* 0x000ee20000300800 */
[----:B------:R-:W3:Y:S02]  /*616c0*/  LDL.LU R22, [R1+0xcd4] ;  /* 0x000cd40001167983 */ /* 0x000ee40000300800 */
[----:B------:R-:W4:Y:S02]  /*616d0*/  LDL.LU R19, [R1+0xcc0] ;  /* 0x000cc00001137983 */ /* 0x000f240000300800 */
[----:B------:R-:W4:Y:S01]  /*616e0*/  LDL.LU R18, [R1+0xcc4] ;  /* 0x000cc40001127983 */ /* 0x000f220000300800 */
[----:B------:R-:W4:Y:S01]  /*616f0*/  LDL.LU R17, [R1+0xcb0] ;  /* 0x000cb00001117983 */ /* 0x000f220000300800 */
[----:B------:R-:W4:Y:S02]  /*61700*/  LDL.LU R16, [R1+0xcb4] ;  /* 0x000cb40001107983 */ /* 0x000f240000300800 */
[----:B------:R-:W4:Y:S02]  /*61710*/  LDL.LU R15, [R1+0xca0] ;  /* 0x000ca000010f7983 */ /* 0x000f240000300800 */
[----:B------:R-:W4:Y:S01]  /*61720*/  LDL.LU R14, [R1+0xca4] ;  /* 0x000ca400010e7983 */ /* 0x000f220000300800 */
[----:B------:R-:W4:Y:S01]  /*61730*/  LDL.LU R13, [R1+0xc90] ;  /* 0x000c9000010d7983 */ /* 0x000f220000300800 */
[----:B------:R-:W4:Y:S02]  /*61740*/  LDL.LU R12, [R1+0xc94] ;  /* 0x000c9400010c7983 */ /* 0x000f240000300800 */
[----:B------:R-:W4:Y:S02]  /*61750*/  LDL.LU R21, [R1+0xe64] ;  /* 0x000e640001157983 */ /* 0x000f240000300800 */
[----:B0-----:R-:W4:Y:S01]  /*61760*/  LDL R5, [R1+0xc0c] ;  /* 0x000c0c0001057983 */ /* 0x001f220000100800 */
[----:B------:R-:W4:Y:S01]  /*61770*/  LDL.LU R6, [R1+0x30] ;  /* 0x0000300001067983 */ /* 0x000f220000300800 */
[----:B------:R-:W4:Y:S02]  /*61780*/  LDL.LU R20, [R1+0x3c] ;  /* 0x00003c0001147983 */ /* 0x000f240000300800 */
[----:B--2---:R-:W-:-:S05]  /*61790*/  FMUL R4, R0, R4 ;  /* 0x0000000400047220 */ /* 0x004fca0000400000 */
[----:B------:R0:W-:Y:S04]  /*617a0*/  STL [R1+0x840], R4 ;  /* 0x0008400401007387 */ /* 0x0001e80000100800 */
[----:B0-----:R-:W2:Y:S01]  /*617b0*/  LDL.LU R4, [R1+0x24ac] ;  /* 0x0024ac0001047983 */ /* 0x001ea20000300800 */
[C---:B---3--:R-:W-:Y:S02]  /*617c0*/  FMUL R3, R0.reuse, R3 ;  /* 0x0000000300037220 */ /* 0x048fe40000400000 */
[C---:B------:R-:W-:Y:S02]  /*617d0*/  FMUL R29, R0.reuse, R29 ;  /* 0x0000001d001d7220 */ /* 0x040fe40000400000 */
[C---:B------:R-:W-:Y:S01]  /*617e0*/  FMUL R28, R0.reuse, R28 ;  /* 0x0000001c001c7220 */ /* 0x040fe20000400000 */
[----:B------:R0:W-:Y:S04]  /*617f0*/  STL [R1+0x844], R3 ;  /* 0x0008440301007387 */ /* 0x0001e80000100800 */
[----:B0-----:R-:W3:Y:S01]  /*61800*/  LDL.LU R3, [R1+0x24a8] ;  /* 0x0024a80001037983 */ /* 0x001ee20000300800 */
[----:B------:R0:W-:Y:S02]  /*61810*/  STL [R1+0x860], R29 ;  /* 0x0008601d01007387 */ /* 0x0001e40000100800 */
[----:B------:R1:W-:Y:S02]  /*61820*/  STL [R1+0x864], R28 ;  /* 0x0008641c01007387 */ /* 0x0003e40000100800 */
[----:B0-----:R-:W-:-:S02]  /*61830*/  FMUL R29, R0, R23 ;  /* 0x00000017001d7220 */ /* 0x001fc40000400000 */
[C---:B-1----:R-:W-:Y:S02]  /*61840*/  FMUL R28, R0.reuse, R22 ;  /* 0x00000016001c7220 */ /* 0x042fe40000400000 */
[C---:B----4-:R-:W-:Y:S02]  /*61850*/  FMUL R22, R0.reuse, R19 ;  /* 0x0000001300167220 */ /* 0x050fe40000400000 */
[C---:B------:R-:W-:Y:S02]  /*61860*/  FMUL R19, R0.reuse, R18 ;  /* 0x0000001200137220 */ /* 0x040fe40000400000 */
[C---:B------:R-:W-:Y:S01]  /*61870*/  FMUL R18, R0.reuse, R17 ;  /* 0x0000001100127220 */ /* 0x040fe20000400000 */
        /* <DEDUP_REMOVED lines=8> */
[----:B------:R-:W-:Y:S01]  /*61900*/  STL [R1+0x8b0], R18 ;  /* 0x0008b01201007387 */ /* 0x000fe20000100800 */
[----:B------:R-:W-:Y:S02]  /*61910*/  FMUL R13, R0, R12 ;  /* 0x0000000c000d7220 */ /* 0x000fe40000400000 */
[----:B------:R-:W-:Y:S02]  /*61920*/  STL [R1+0x8b4], R17 ;  /* 0x0008b41101007387 */ /* 0x000fe40000100800 */
[----:B------:R-:W-:Y:S01]  /*61930*/  STL [R1+0x8d0], R16 ;  /* 0x0008d01001007387 */ /* 0x000fe20000100800 */
[----:B------:R-:W-:Y:S01]  /*61940*/  STL [R1+0x8d4], R15 ;  /* 0x0008d40f01007387 */ /* 0x000fe20000100800 */
[----:B------:R-:W-:Y:S01]  /*61950*/  F2FP.PACK_AB R10, R24, R10 ;  /* 0x0000000a180a723e */ /* 0x000fe200000000ff */
[----:B------:R-:W-:Y:S01]  /*61960*/  STL [R1+0x8f0], R14 ;  /* 0x0008f00e01007387 */ /* 0x000fe20000100800 */
[----:B------:R-:W-:Y:S01]  /*61970*/  F2FP.PACK_AB R9, R25, R9 ;  /* 0x000000091909723e */ /* 0x000fe200000000ff */
[----:B------:R-:W-:Y:S01]  /*61980*/  STL [R1+0x8f4], R13 ;  /* 0x0008f40d01007387 */ /* 0x000fe20000100800 */
[----:B-----5:R-:W-:-:S02]  /*61990*/  F2FP.PACK_AB R8, R26, R8 ;  /* 0x000000081a08723e */ /* 0x020fc400000000ff */
[----:B------:R-:W-:Y:S02]  /*619a0*/  F2FP.PACK_AB R7, R27, R7 ;  /* 0x000000071b07723e */ /* 0x000fe400000000ff */
[----:B--2---:R-:W-:Y:S02]  /*619b0*/  F2FP.PACK_AB R11, R4, R11 ;  /* 0x0000000b040b723e */ /* 0x004fe400000000ff */
[----:B------:R-:W3:Y:S03]  /*619c0*/  LDL.LU R4, [R1+0xef8] ;  /* 0x000ef80001047983 */ /* 0x000ee60000300800 */
[----:B------:R0:W-:Y:S02]  /*619d0*/  STL [R1+0x2470], R11 ;  /* 0x0024700b01007387 */ /* 0x0001e40000100800 */
[----:B------:R1:W-:Y:S02]  /*619e0*/  STL [R1+0x2474], R10 ;  /* 0x0024740a01007387 */ /* 0x0003e40000100800 */
[----:B------:R2:W-:Y:S01]  /*619f0*/  STL [R1+0x2478], R9 ;  /* 0x0024780901007387 */ /* 0x0005e20000100800 */
[----:B------:R4:W-:Y:S04]  /*61a00*/  STL [R1+0x2480], R8 ;  /* 0x0024800801007387 */ /* 0x0009e80000100800 */
[----:B0-----:R-:W5:Y:S01]  /*61a10*/  LDL.LU R11, [R1+0xd08] ;  /* 0x000d0800010b7983 */ /* 0x001f620000300800 */
[----:B-1----:R-:W5:Y:S02]  /*61a20*/  LDL.LU R10, [R1+0xd0c] ;  /* 0x000d0c00010a7983 */ /* 0x002f640000300800 */
[----:B------:R0:W-:Y:S02]  /*61a30*/  STL [R1+0x2484], R7 ;  /* 0x0024840701007387 */ /* 0x0001e40000100800 */
[----:B--2---:R-:W2:Y:S01]  /*61a40*/  LDL.LU R9, [R1+0xcf8] ;  /* 0x000cf80001097983 */ /* 0x004ea20000300800 */
[----:B----4-:R-:W4:Y:S04]  /*61a50*/  LDL.LU R8, [R1+0xcfc] ;  /* 0x000cfc0001087983 */ /* 0x010f280000300800 */
[----:B------:R-:W1:Y:S01]  /*61a60*/  S2R R23, SR_TID.X ;  /* 0x0000000000177919 */ /* 0x000e620000002100 */
[----:B------:R-:W-:-:S04]  /*61a70*/  FMUL R2, R2, 1.4426950216293334961 ;  /* 0x3fb8aa3b02027820 */ /* 0x000fc80000400000 */
[----:B------:R0:W3:Y:S01]  /*61a80*/  MUFU.EX2 R0, R2 ;  /* 0x0000000200007308 */ /* 0x0000e20000000800 */
[----:B------:R-:W-:Y:S01]  /*61a90*/  F2FP.PACK_AB R6, R6, R20 ;  /* 0x000000140606723e */ /* 0x000fe200000000ff */
[----:B0-----:R-:W-:-:S04]  /*61aa0*/  FADD R2, -R5, R21 ;  /* 0x0000001505027221 */ /* 0x001fc80000000100 */
[----:B------:R-:W-:Y:S01]  /*61ab0*/  STL [R1+0x2488], R6 ;  /* 0x0024880601007387 */ /* 0x000fe20000100800 */
[----:B------:R-:W4:Y:S02]  /*61ac0*/  LDL.LU R17, [R1+0x63c] ;  /* 0x00063c0001117983 */ /* 0x000f240000300800 */
[----:B------:R-:W4:Y:S02]  /*61ad0*/  LDL.LU R5, [R1+0x654] ;  /* 0x0006540001057983 */ /* 0x000f240000300800 */
[----:B------:R-:W-:Y:S01]  /*61ae0*/  FMUL R2, R2, 1.4426950216293334961 ;  /* 0x3fb8aa3b02027820 */ /* 0x000fe20000400000 */
[----:B-1----:R-:W-:-:S04]  /*61af0*/  LOP3.LUT R23, R23, 0x1c, RZ, 0xc0, !PT ;  /* 0x0000001c17177812 */ /* 0x002fc800078ec0ff */
[----:B------:R-:W-:Y:S01]  /*61b00*/  LEA.HI R23, R23, 0xe0, RZ, 0x1e ;  /* 0x000000e017177811 */ /* 0x000fe200078ff0ff */
[----:B------:R0:W1:Y:S04]  /*61b10*/  MUFU.EX2 R7, R2 ;  /* 0x0000000200077308 */ /* 0x0000680000000800 */
[----:B------:R0:W1:Y:S04]  /*61b20*/  LDS R12, [R23.X16+0x40000] ;  /* 0x04000000170c7984 */ /* 0x000068000000c800 */
[----:B0-----:R-:W4:Y:S01]  /*61b30*/  LDL.LU R23, [R1+0x614] ;  /* 0x0006140001177983 */ /* 0x001f220000300800 */
[----:B---3--:R-:W-:-:S05]  /*61b40*/  FFMA R4, R0, R4, R3 ;  /* 0x0000000400047223 */ /* 0x008fca0000000003 */
[----:B------:R0:W-:Y:S01]  /*61b50*/  STL [R1+0xef8], R4 ;  /* 0x000ef80401007387 */ /* 0x0001e20000100800 */
[C---:B-----5:R-:W-:Y:S02]  /*61b60*/  FMUL R3, R0.reuse, R11 ;  /* 0x0000000b00037220 */ /* 0x060fe40000400000 */
[C---:B------:R-:W-:Y:S01]  /*61b70*/  FMUL R2, R0.reuse, R10 ;  /* 0x0000000a00027220 */ /* 0x040fe20000400000 */
[----:B0-----:R-:W3:Y:S01]  /*61b80*/  LDL.LU R4, [R1+0x634] ;  /* 0x0006340001047983 */ /* 0x001ee20000300800 */
[----:B------:R-:W5:Y:S02]  /*61b90*/  LDL.LU R26, [R1+0x58] ;  /* 0x00005800011a7983 */ /* 0x000f640000300800 */
[----:B------:R-:W5:Y:S02]  /*61ba0*/  LDL.LU R20, [R1+0x6c] ;  /* 0x00006c0001147983 */ /* 0x000f640000300800 */
[----:B------:R-:W3:Y:S01]  /*61bb0*/  LDL.LU R21, [R1+0xce8] ;  /* 0x000ce80001157983 */ /* 0x000ee20000300800 */
[----:B------:R2:W-:Y:S01]  /*61bc0*/  STL [R1+0x828], R3 ;  /* 0x0008280301007387 */ /* 0x0005e20000100800 */
[----:B------:R-:W5:Y:S02]  /*61bd0*/  LDL.LU R16, [R1+0xcec] ;  /* 0x000cec0001107983 */ /* 0x000f640000300800 */
[----:B------:R4:W-:Y:S02]  /*61be0*/  STL [R1+0x82c], R2 ;  /* 0x00082c0201007387 */ /* 0x0009e40000100800 */
[----:B------:R-:W5:Y:S01]  /*61bf0*/  LDL.LU R15, [R1+0xcd8] ;  /* 0x000cd800010f7983 */ /* 0x000f620000300800 */
[----:B------:R-:W5:Y:S01]  /*61c00*/  LDL.LU R14, [R1+0xcdc] ;  /* 0x000cdc00010e7983 */ /* 0x000f620000300800 */
[----:B------:R-:W5:Y:S02]  /*61c10*/  LDL.LU R18, [R1+0x50] ;  /* 0x0000500001127983 */ /* 0x000f640000300800 */
[----:B------:R-:W5:Y:S02]  /*61c20*/  LDL.LU R19, [R1+0x54] ;  /* 0x0000540001137983 */ /* 0x000f640000300800 */
[----:B------:R-:W5:Y:S01]  /*61c30*/  LDL.LU R28, [R1+0x48] ;  /* 0x00004800011c7983 */ /* 0x000f620000300800 */
[----:B------:R-:W5:Y:S01]  /*61c40*/  LDL.LU R29, [R1+0x4c] ;  /* 0x00004c00011d7983 */ /* 0x000f620000300800 */
[----:B--2---:R-:W-:-:S02]  /*61c50*/  FMUL R3, R0, R9 ;  /* 0x0000000900037220 */ /* 0x004fc40000400000 */
[----:B-1----:R-:W-:Y:S02]  /*61c60*/  STL [R1+0xb38], R7 ;  /* 0x000b380701007387 */ /* 0x002fe40000100800 */
[C---:B----4-:R-:W-:Y:S01]  /*61c70*/  FMUL R2, R0.reuse, R8 ;  /* 0x0000000800027220 */ /* 0x050fe20000400000 */
[----:B------:R0:W-:Y:S01]  /*61c80*/  STL [R1+0x848], R3 ;  /* 0x0008480301007387 */ /* 0x0001e20000100800 */
[----:B------:R-:W2:Y:S02]  /*61c90*/  LDL.LU R13, [R1+0xcc8] ;  /* 0x000cc800010d7983 */ /* 0x000ea40000300800 */
[----:B------:R-:W4:Y:S01]  /*61ca0*/  LDL.LU R11, [R1+0xccc] ;  /* 0x000ccc00010b7983 */ /* 0x000f220000300800 */
[----:B------:R1:W-:Y:S04]  /*61cb0*/  STL [R1+0x84c], R2 ;  /* 0x00084c0201007387 */ /* 0x0003e80000100800 */
[----:B------:R-:W2:Y:S01]  /*61cc0*/  LDL.LU R10, [R1+0xcb8] ;  /* 0x000cb800010a7983 */ /* 0x000ea20000300800 */
[----:B------:R-:W2:Y:S02]  /*61cd0*/  LDL.LU R9, [R1+0xcbc] ;  /* 0x000cbc0001097983 */ /* 0x000ea40000300800 */
[----:B------:R-:W4:Y:S02]  /*61ce0*/  LDL.LU R8, [R1+0xca8] ;  /* 0x000ca80001087983 */ /* 0x000f240000300800 */
[----:B------:R-:W4:Y:S01]  /*61cf0*/  LDL.LU R6, [R1+0xcac] ;  /* 0x000cac0001067983 */ /* 0x000f220000300800 */
[----:B0-----:R-:W4:Y:S04]  /*61d00*/  LDL.LU R3, [R1+0xc98] ;  /* 0x000c980001037983 */ /* 0x001f280000300800 */
[----:B-1----:R-:W4:Y:S01]  /*61d10*/  LDL.LU R2, [R1+0xc9c] ;  /* 0x000c9c0001027983 */ /* 0x002f220000300800 */
[----:B---3--:R-:W-:-:S02]  /*61d20*/  FMUL R21, R0, R21 ;  /* 0x0000001500157220 */ /* 0x008fc40000400000 */
[C---:B-----5:R-:W-:Y:S02]  /*61d30*/  FMUL R16, R0.reuse, R16 ;  /* 0x0000001000107220 */ /* 0x060fe40000400000 */
[C---:B------:R-:W-:Y:S01]  /*61d40*/  FMUL R15, R0.reuse, R15 ;  /* 0x0000000f000f7220 */ /* 0x040fe20000400000 */
[----:B------:R0:W-:Y:S01]  /*61d50*/  STL [R1+0x868], R21 ;  /* 0x0008681501007387 */ /* 0x0001e20000100800 */
[C---:B------:R-:W-:Y:S02]  /*61d60*/  FMUL R14, R0.reuse, R14 ;  /* 0x0000000e000e7220 */ /* 0x040fe40000400000 */
[----:B------:R-:W-:Y:S02]  /*61d70*/  STL [R1+0x86c], R16 ;  /* 0x00086c1001007387 */ /* 0x000fe40000100800 */
[----:B------:R-:W3:Y:S01]  /*61d80*/  LDL.LU R22, [R1+0x884] ;  /* 0x0008840001167983 */ /* 0x000ee20000300800 */
[----:B------:R-:W-:Y:S01]  /*61d90*/  STL [R1+0x878], R15 ;  /* 0x0008780f01007387 */ /* 0x000fe20000100800 */
[----:B------:R-:W5:Y:S02]  /*61da0*/  LDL.LU R24, [R1+0x880] ;  /* 0x0008800001187983 */ /* 0x000f640000300800 */
[----:B------:R2:W-:Y:S02]  /*61db0*/  STL [R1+0x87c], R14 ;  /* 0x00087c0e01007387 */ /* 0x0005e40000100800 */
[----:B------:R-:W3:Y:S01]  /*61dc0*/  LDL.LU R25, [R1+0x85c] ;  /* 0x00085c0001197983 */ /* 0x000ee20000300800 */
[----:B------:R-:W3:Y:S01]  /*61dd0*/  LDL.LU R27, [R1+0x858] ;  /* 0x00085800011b7983 */ /* 0x000ee20000300800 */
[----:B0-----:R-:W3:Y:S02]  /*61de0*/  LDL.LU R21, [R1+0x854] ;  /* 0x0008540001157983 */ /* 0x001ee40000300800 */
[----:B--2---:R-:W-:-:S02]  /*61df0*/  FMUL R14, R0, R13 ;  /* 0x0000000d000e7220 */ /* 0x004fc40000400000 */
[C---:B----4-:R-:W-:Y:S02]  /*61e00*/  FMUL R13, R0.reuse, R11 ;  /* 0x0000000b000d7220 */ /* 0x050fe40000400000 */
[C---:B------:R-:W-:Y:S02]  /*61e10*/  FMUL R11, R0.reuse, R10 ;  /* 0x0000000a000b7220 */ /* 0x040fe40000400000 */
[C---:B------:R-:W-:Y:S01]  /*61e20*/  FMUL R10, R0.reuse, R9 ;  /* 0x00000009000a7220 */ /* 0x040fe20000400000 */
[----:B------:R-:W-:Y:S01]  /*61e30*/  STL [R1+0x898], R14 ;  /* 0x0008980e01007387 */ /* 0x000fe20000100800 */
[----:B------:R-:W-:Y:S02]  /*61e40*/  STL [R1+0x89c], R13 ;  /* 0x00089c0d01007387 */ /* 0x000fe40000100800 */
[C---:B------:R-:W-:Y:S02]  /*61e50*/  FMUL R9, R0.reuse, R8 ;  /* 0x0000000800097220 */ /* 0x040fe40000400000 */
[----:B------:R-:W-:Y:S02]  /*61e60*/  STL [R1+0x8b8], R11 ;  /* 0x0008b80b01007387 */ /* 0x000fe40000100800 */
[----:B------:R-:W-:Y:S01]  /*61e70*/  FMUL R8, R0, R6 ;  /* 0x0000000600087220 */ /* 0x000fe20000400000 */
[----:B------:R-:W-:Y:S01]  /*61e80*/  STL [R1+0x8bc], R10 ;  /* 0x0008bc0a01007387 */ /* 0x000fe20000100800 */
[----:B------:R-:W2:Y:S01]  /*61e90*/  LDL.LU R6, [R1+0xefc] ;  /* 0x000efc0001067983 */ /* 0x000ea20000300800 */
[----:B------:R-:W-:-:S02]  /*61ea0*/  F2FP.PACK_AB R4, R23, R4 ;  /* 0x000000041704723e */ /* 0x000fc400000000ff */
[----:B------:R-:W0:Y:S01]  /*61eb0*/  S2R R23, SR_TID.X ;  /* 0x0000000000177919 */ /* 0x000e220000002100 */
[C---:B------:R-:W-:Y:S01]  /*61ec0*/  FMUL R3, R0.reuse, R3 ;  /* 0x0000000300037220 */ /* 0x040fe20000400000 */
[----:B------:R-:W-:Y:S01]  /*61ed0*/  F2FP.PACK_AB R5, R17, R5 ;  /* 0x000000051105723e */ /* 0x000fe200000000ff */
[----:B------:R-:W-:Y:S01]  /*61ee0*/  FMUL R0, R0, R2 ;  /* 0x0000000200007220 */ /* 0x000fe20000400000 */
[----:B------:R-:W-:Y:S01]  /*61ef0*/  STL [R1+0x8d8], R9 ;  /* 0x0008d80901007387 */ /* 0x000fe20000100800 */
[----:B------:R-:W-:Y:S02]  /*61f00*/  STL [R1+0x8dc], R8 ;  /* 0x0008dc0801007387 */ /* 0x000fe40000100800 */
[----:B------:R1:W-:Y:S02]  /*61f10*/  STL [R1+0x8f8], R3 ;  /* 0x0008f80301007387 */ /* 0x0003e40000100800 */
[----:B------:R-:W-:Y:S01]  /*61f20*/  STL [R1+0x248c], R5 ;  /* 0x00248c0501007387 */ /* 0x000fe20000100800 */
[----:B------:R4:W-:Y:S01]  /*61f30*/  STL [R1+0x8fc], R0 ;  /* 0x0008fc0001007387 */ /* 0x0009e20000100800 */
[----:B------:R-:W-:Y:S01]  /*61f40*/  F2FP.PACK_AB R2, R18, R19 ;  /* 0x000000131202723e */ /* 0x000fe200000000ff */
[----:B------:R-:W-:Y:S01]  /*61f50*/  STL [R1+0x2490], R4 ;  /* 0x0024900401007387 */ /* 0x000fe20000100800 */
[----:B-1----:R-:W-:-:S02]  /*61f60*/  F2FP.PACK_AB R3, R26, R20 ;  /* 0x000000141a03723e */ /* 0x002fc400000000ff */
[----:B----4-:R-:W-:Y:S01]  /*61f70*/  F2FP.PACK_AB R0, R28, R29 ;  /* 0x0000001d1c00723e */ /* 0x010fe200000000ff */
[----:B------:R-:W4:Y:S01]  /*61f80*/  LDL.LU R26, [R1+0x850] ;  /* 0x00085000011a7983 */ /* 0x000f220000300800 */
[----:B------:R-:W3:Y:S01]  /*61f90*/  LDL.LU R20, [R1+0x83c] ;  /* 0x00083c0001147983 */ /* 0x000ee20000300800 */
[----:B0-----:R-:W-:Y:S02]  /*61fa0*/  LOP3.LUT R23, R23, 0x1c, RZ, 0xc0, !PT ;  /* 0x0000001c17177812 */ /* 0x001fe400078ec0ff */
[----:B------:R-:W-:Y:S02]  /*61fb0*/  STL [R1+0x2494], R3 ;  /* 0x0024940301007387 */ /* 0x000fe40000100800 */
[----:B------:R-:W-:Y:S02]  /*61fc0*/  LEA.HI R23, R23, 0xe8, RZ, 0x1e ;  /* 0x000000e817177811 */ /* 0x000fe400078ff0ff */
[----:B------:R-:W-:Y:S01]  /*61fd0*/  STL [R1+0x2498], R2 ;  /* 0x0024980201007387 */ /* 0x000fe20000100800 */
[----:B------:R-:W-:Y:S03]  /*61fe0*/  STL [R1+0x249c], R0 ;  /* 0x00249c0001007387 */ /* 0x000fe60000100800 */
[----:B------:R-:W0:Y:S04]  /*61ff0*/  LDS R0, [R23.X16+0x40000] ;  /* 0x0400000017007984 */ /* 0x000e28000000c800 */
[----:B------:R-:W1:Y:S02]  /*62000*/  S2R R29, SR_TID.X ;  /* 0x00000000001d7919 */ /* 0x000e640000002100 */
[C---:B-1----:R-:W-:Y:S01]  /*62010*/  LOP3.LUT R28, R29.reuse, 0xff, RZ, 0xc0, !PT ;  /* 0x000000ff1d1c7812 */ /* 0x042fe200078ec0ff */
[----:B------:R-:W-:-:S03]  /*62020*/  LOP3.LUT R29, R29, 0x1c, RZ, 0xc0, !PT ;  /* 0x0000001c1d1d7812 */ /* 0x000fc600078ec0ff */
[----:B------:R-:W-:Y:S01]  /*62030*/  SHF.L.U32 R19, R28, 0x1, RZ ;  /* 0x000000011c137819 */ /* 0x000fe200000006ff */
[C---:B------:R-:W-:Y:S01]  /*62040*/  LEA.HI R28, R29.reuse, 0xf0, RZ, 0x1e ;  /* 0x000000f01d1c7811 */ /* 0x040fe200078ff0ff */
[----:B------:R-:W-:-:S04]  /*62050*/  LEA.HI R29, R29, 0xf8, RZ, 0x1e ;  /* 0x000000f81d1d7811 */ /* 0x000fc800078ff0ff */
[----:B------:R-:W1:Y:S01]  /*62060*/  LDS R2, [R28.X16+0x40000] ;  /* 0x040000001c027984 */ /* 0x000e62000000c800 */
[----:B--2---:R-:W-:-:S05]  /*62070*/  FFMA R6, R7, R6, R12 ;  /* 0x0000000607067223 */ /* 0x004fca000000000c */
[----:B------:R-:W-:Y:S01]  /*62080*/  STL [R1+0xefc], R6 ;  /* 0x000efc0601007387 */ /* 0x000fe20000100800 */
[----:B0-----:R-:W-:Y:S02]  /*62090*/  STL [R1+0xe68], R0 ;  /* 0x000e680001007387 */ /* 0x001fe40000100800 */
[----:B------:R-:W0:Y:S04]  /*620a0*/  LDS R0, [R29.X16+0x40000] ;  /* 0x040000001d007984 */ /* 0x000e28000000c800 */
[----:B-1----:R-:W-:Y:S01]  /*620b0*/  STL [R1+0xe64], R2 ;  /* 0x000e640201007387 */ /* 0x002fe20000100800 */
[----:B0-----:R0:W-:Y:S04]  /*620c0*/  STL [R1+0xe60], R0 ;  /* 0x000e600001007387 */ /* 0x0011e80000100800 */
[----:B------:R-:W1:Y:S04]  /*620d0*/  S2R R23, SR_TID.X ;  /* 0x0000000000177919 */ /* 0x000e680000002100 */
[----:B------:R-:W-:Y:S06]  /*620e0*/  BAR.SYNC.DEFER_BLOCKING 0x0 ;  /* 0x0000000000007b1d */ /* 0x000fec0000010000 */
[----:B0-----:R-:W2:Y:S01]  /*620f0*/  LDL.LU R0, [R1+0x834] ;  /* 0x0008340001007983 */ /* 0x001ea20000300800 */
[----:B-1----:R-:W-:-:S04]  /*62100*/  SHF.R.U32.HI R23, RZ, 0x2, R23 ;  /* 0x00000002ff177819 */ /* 0x002fc80000011617 */
[----:B------:R-:W-:Y:S01]  /*62110*/  LOP3.LUT R23, R19, 0x30, R23, 0x78, !PT ;  /* 0x0000003013177812 */ /* 0x000fe200078e7817 */
[----:B--2---:R0:W-:Y:S04]  /*62120*/  STL [R1+0x24a4], R0 ;  /* 0x0024a40001007387 */ /* 0x0041e80000100800 */
[----:B0-----:R-:W2:Y:S01]  /*62130*/  LDL.LU R0, [R1+0x838] ;  /* 0x0008380001007983 */ /* 0x001ea20000300800 */
[----:B------:R-:W2:Y:S02]  /*62140*/  LDL.LU R2, [R1+0x830] ;  /* 0x0008300001027983 */ /* 0x000ea40000300800 */
[----:B------:R-:W2:Y:S02]  /*62150*/  LDL.LU R3, [R1+0x81c] ;  /* 0x00081c0001037983 */ /* 0x000ea40000300800 */
[----:B------:R-:W2:Y:S01]  /*62160*/  LDL.LU R4, [R1+0x814] ;  /* 0x0008140001047983 */ /* 0x000ea20000300800 */
[----:B---3--:R-:W-:Y:S04]  /*62170*/  STS.U16 [R23+0x40000], R22 ;  /* 0x0400001617007388 */ /* 0x008fe80000000400 */
[----:B------:R-:W3:Y:S01]  /*62180*/  LDL.LU R5, [R1+0x810] ;  /* 0x0008100001057983 */ /* 0x000ee20000300800 */
[----:B-----5:R-:W-:Y:S02]  /*62190*/  STS.U16 [R23+0x40200], R24 ;  /* 0x0402001817007388 */ /* 0x020fe40000000400 */
[----:B------:R-:W5:Y:S02]  /*621a0*/  LDL.LU R6, [R1+0x7f8] ;  /* 0x0007f80001067983 */ /* 0x000f640000300800 */
[----:B------:R-:W-:Y:S01]  /*621b0*/  STS.U16 [R23+0x40400], R25 ;  /* 0x0404001917007388 */ /* 0x000fe20000000400 */
[----:B------:R-:W3:Y:S04]  /*621c0*/  LDL.LU R7, [R1+0x7f4] ;  /* 0x0007f40001077983 */ /* 0x000ee80000300800 */
[----:B------:R0:W-:Y:S01]  /*621d0*/  STS.U16 [R23+0x40600], R27 ;  /* 0x0406001b17007388 */ /* 0x0001e20000000400 */
[----:B------:R-:W3:Y:S02]  /*621e0*/  LDL.LU R8, [R1+0x7e8] ;  /* 0x0007e80001087983 */ /* 0x000ee40000300800 */
        /* <DEDUP_REMOVED lines=17> */
[----:B------:R-:W3:Y:S04]  /*62300*/  LDL.LU R24, [R1+0x748] ;  /* 0x0007480001187983 */ /* 0x000ee80000300800 */
[----:B----4-:R0:W-:Y:S01]  /*62310*/  STS.U16 [R23+0x40a00], R26 ;  /* 0x040a001a17007388 */ /* 0x0101e20000000400 */
[----:B------:R-:W4:Y:S02]  /*62320*/  LDL.LU R25, [R1+0x72c] ;  /* 0x00072c0001197983 */ /* 0x000f240000300800 */
[----:B------:R1:W-:Y:S01]  /*62330*/  STS.U16 [R23+0x40c00], R20 ;  /* 0x040c001417007388 */ /* 0x0003e20000000400 */
[----:B0-----:R-:W3:Y:S01]  /*62340*/  LDL.LU R26, [R1+0x720] ;  /* 0x00072000011a7983 */ /* 0x001ee20000300800 */
[----:B-1----:R-:W3:Y:S03]  /*62350*/  LDL.LU R20, [R1+0x70c] ;  /* 0x00070c0001147983 */ /* 0x002ee60000300800 */
[----:B--2---:R0:W-:Y:S04]  /*62360*/  STS.U16 [R23+0x40e00], R0 ;  /* 0x040e000017007388 */ /* 0x0041e80000000400 */
[----:B0-----:R-:W2:Y:S04]  /*62370*/  LDL.LU R0, [R1+0x24a4] ;  /* 0x0024a40001007983 */ /* 0x001ea80000300800 */
[----:B--2---:R-:W-:Y:S01]  /*62380*/  STS.U16 [R23+0x41000], R0 ;  /* 0x0410000017007388 */ /* 0x004fe20000000400 */
[----:B------:R-:W-:Y:S02]  /*62390*/  STS.U16 [R23+0x41200], R2 ;  /* 0x0412000217007388 */ /* 0x000fe40000000400 */
[----:B------:R-:W-:Y:S02]  /*623a0*/  STS.U16 [R23+0x41400], R3 ;  /* 0x0414000317007388 */ /* 0x000fe40000000400 */
[----:B------:R-:W-:Y:S01]  /*623b0*/  STS.U16 [R23+0x41600], R4 ;  /* 0x0416000417007388 */ /* 0x000fe20000000400 */
[----:B---3--:R-:W-:Y:S01]  /*623c0*/  STS.U16 [R23+0x41800], R5 ;  /* 0x0418000517007388 */ /* 0x008fe20000000400 */
[----:B-----5:R-:W-:Y:S02]  /*623d0*/  STS.U16 [R23+0x41a00], R6 ;  /* 0x041a000617007388 */ /* 0x020fe40000000400 */
[----:B------:R-:W-:Y:S02]  /*623e0*/  STS.U16 [R23+0x41c00], R7 ;  /* 0x041c000717007388 */ /* 0x000fe40000000400 */
[----:B------:R-:W-:Y:S01]  /*623f0*/  STS.U16 [R23+0x41e00], R8 ;  /* 0x041e000817007388 */ /* 0x000fe20000000400 */
[----:B------:R0:W-:Y:S01]  /*62400*/  STS.U16 [R23+0x42000], R27 ;  /* 0x0420001b17007388 */ /* 0x0001e20000000400 */
[----:B------:R1:W-:Y:S03]  /*62410*/  STS.U16 [R23+0x42200], R21 ;  /* 0x0422001517007388 */ /* 0x0003e60000000400 */
[----:B0-----:R-:W2:Y:S01]  /*62420*/  LDL.LU R27, [R1+0x6ec] ;  /* 0x0006ec00011b7983 */ /* 0x001ea20000300800 */
[----:B-1----:R-:W3:Y:S02]  /*62430*/  LDL.LU R21, [R1+0x6e8] ;  /* 0x0006e80001157983 */ /* 0x002ee40000300800 */
[----:B------:R-:W5:Y:S02]  /*62440*/  LDL.LU R0, [R1+0x6c8] ;  /* 0x0006c80001007983 */ /* 0x000f640000300800 */
        /* <DEDUP_REMOVED lines=15> */
[----:B----4-:R-:W-:Y:S02]  /*62540*/  STS.U16 [R23+0x44200], R25 ;  /* 0x0442001917007388 */ /* 0x010fe40000000400 */
[----:B------:R-:W-:Y:S01]  /*62550*/  STS.U16 [R23+0x44400], R26 ;  /* 0x0444001a17007388 */ /* 0x000fe20000000400 */
[----:B------:R-:W-:Y:S04]  /*62560*/  STS.U16 [R23+0x44600], R20 ;  /* 0x0446001417007388 */ /* 0x000fe80000000400 */
[----:B-----5:R0:W-:Y:S04]  /*62570*/  STL [R1+0x24a0], R0 ;  /* 0x0024a00001007387 */ /* 0x0201e80000100800 */
[----:B0-----:R-:W4:Y:S01]  /*62580*/  LDL.LU R0, [R1+0x6e0] ;  /* 0x0006e00001007983 */ /* 0x001f220000300800 */
        /* <DEDUP_REMOVED lines=24> */
[----:B--2---:R0:W-:Y:S01]  /*62710*/  STS.U16 [R23+0x44800], R27 ;  /* 0x0448001b17007388 */ /* 0x0041e20000000400 */
[----:B------:R-:W2:Y:S02]  /*62720*/  LDL.LU R26, [R1+0x24] ;  /* 0x00002400011a7983 */ /* 0x000ea40000300800 */
[----:B---3--:R1:W-:Y:S01]  /*62730*/  STS.U16 [R23+0x44a00], R21 ;  /* 0x044a001517007388 */ /* 0x0083e20000000400 */
[----:B0-----:R-:W2:Y:S01]  /*62740*/  LDL.LU R27, [R1+0x20] ;  /* 0x00002000011b7983 */ /* 0x001ea20000300800 */
[----:B-1----:R-:W2:Y:S03]  /*62750*/  LDL.LU R21, [R1+0x1c] ;  /* 0x00001c0001157983 */ /* 0x002ea60000300800 */
[----:B----4-:R0:W-:Y:S04]  /*62760*/  STS.U16 [R23+0x44c00], R0 ;  /* 0x044c000017007388 */ /* 0x0101e80000000400 */
[----:B0-----:R-:W4:Y:S04]  /*62770*/  LDL.LU R0, [R1+0x24a0] ;  /* 0x0024a00001007983 */ /* 0x001f280000300800 */
[----:B----4-:R0:W-:Y:S01]  /*62780*/  STS.U16 [R23+0x44e00], R0 ;  /* 0x044e000017007388 */ /* 0x0101e20000000400 */
[----:B-----5:R1:W-:Y:S02]  /*62790*/  STS.U16 [R23+0x45000], R2 ;  /* 0x0450000217007388 */ /* 0x0203e40000000400 */
[----:B------:R4:W-:Y:S02]  /*627a0*/  STS.U16 [R23+0x45200], R3 ;  /* 0x0452000317007388 */ /* 0x0009e40000000400 */
[----:B------:R5:W-:Y:S01]  /*627b0*/  STS.U16 [R23+0x45400], R4 ;  /* 0x0454000417007388 */ /* 0x000be20000000400 */
[----:B------:R2:W-:Y:S01]  /*627c0*/  STS.U16 [R23+0x45600], R5 ;  /* 0x0456000517007388 */ /* 0x0005e20000000400 */
[----:B------:R2:W-:Y:S03]  /*627d0*/  STS.U16 [R23+0x45800], R6 ;  /* 0x0458000617007388 */ /* 0x0005e60000000400 */
[----:B0-----:R-:W3:Y:S01]  /*627e0*/  LDL.LU R0, [R1+0x249c] ;  /* 0x00249c0001007983 */ /* 0x001ee20000300800 */
[----:B-1----:R-:W3:Y:S02]  /*627f0*/  LDL.LU R2, [R1+0x2498] ;  /* 0x0024980001027983 */ /* 0x002ee40000300800 */
[----:B----4-:R-:W4:Y:S02]  /*62800*/  LDL.LU R3, [R1+0x2494] ;  /* 0x0024940001037983 */ /* 0x010f240000300800 */
[----:B-----5:R-:W5:Y:S01]  /*62810*/  LDL.LU R4, [R1+0x2490] ;  /* 0x0024900001047983 */ /* 0x020f620000300800 */
[----:B--2---:R-:W2:Y:S01]  /*62820*/  LDL.LU R5, [R1+0x248c] ;  /* 0x00248c0001057983 */ /* 0x004ea20000300800 */
[----:B------:R-:W2:Y:S03]  /*62830*/  LDL.LU R6, [R1+0x2488] ;  /* 0x0024880001067983 */ /* 0x000ea60000300800 */
[----:B------:R0:W-:Y:S01]  /*62840*/  STS.U16 [R23+0x45a00], R7 ;  /* 0x045a000717007388 */ /* 0x0001e20000000400 */
[----:B------:R1:W-:Y:S02]  /*62850*/  STS.U16 [R23+0x45c00], R8 ;  /* 0x045c000817007388 */ /* 0x0003e40000000400 */
[----:B------:R1:W-:Y:S01]  /*62860*/  STS.U16 [R23+0x45e00], R20 ;  /* 0x045e001417007388 */ /* 0x0003e20000000400 */
[----:B0-----:R-:W2:Y:S01]  /*62870*/  LDL.LU R7, [R1+0x2484] ;  /* 0x0024840001077983 */ /* 0x001ea20000300800 */
[----:B-1----:R-:W2:Y:S02]  /*62880*/  LDL.LU R8, [R1+0x2480] ;  /* 0x0024800001087983 */ /* 0x002ea40000300800 */
[----:B------:R-:W2:Y:S02]  /*62890*/  LDL.LU R20, [R1+0x247c] ;  /* 0x00247c0001147983 */ /* 0x000ea40000300800 */
[----:B--2---:R0:W-:Y:S04]  /*628a0*/  STS.U16 [R23+0x46000], R20 ;  /* 0x0460001417007388 */ /* 0x0041e80000000400 */
[----:B0-----:R-:W2:Y:S01]  /*628b0*/  LDL R20, [R1+0xb34] ;  /* 0x000b340001147983 */ /* 0x001ea20000100800 */
[----:B------:R0:W-:Y:S02]  /*628c0*/  STS.U16 [R23+0x46200], R9 ;  /* 0x0462000917007388 */ /* 0x0001e40000000400 */
[----:B------:R1:W-:Y:S02]  /*628d0*/  STS.U16 [R23+0x46400], R10 ;  /* 0x0464000a17007388 */ /* 0x0003e40000000400 */
[----:B------:R3:W-:Y:S01]  /*628e0*/  STS.U16 [R23+0x46600], R11 ;  /* 0x0466000b17007388 */ /* 0x0007e20000000400 */
[----:B------:R4:W-:Y:S01]  /*628f0*/  STS.U16 [R23+0x46800], R12 ;  /* 0x0468000c17007388 */ /* 0x0009e20000000400 */
[----:B------:R5:W-:Y:S02]  /*62900*/  STS.U16 [R23+0x46a00], R13 ;  /* 0x046a000d17007388 */ /* 0x000be40000000400 */
[----:B------:R5:W-:Y:S01]  /*62910*/  STS.U16 [R23+0x46c00], R14 ;  /* 0x046c000e17007388 */ /* 0x000be20000000400 */
[----:B0-----:R-:W2:Y:S01]  /*62920*/  LDL.LU R9, [R1+0x2478] ;  /* 0x0024780001097983 */ /* 0x001ea20000300800 */
[----:B-1----:R-:W2:Y:S02]  /*62930*/  LDL.LU R10, [R1+0x2474] ;  /* 0x00247400010a7983 */ /* 0x002ea40000300800 */
[----:B---3--:R-:W3:Y:S02]  /*62940*/  LDL.LU R11, [R1+0x2470] ;  /* 0x00247000010b7983 */ /* 0x008ee40000300800 */
[----:B----4-:R-:W4:Y:S01]  /*62950*/  LDL.LU R12, [R1+0x246c] ;  /* 0x00246c00010c7983 */ /* 0x010f220000300800 */
[----:B-----5:R-:W5:Y:S01]  /*62960*/  LDL.LU R13, [R1+0x2468] ;  /* 0x00246800010d7983 */ /* 0x020f620000300800 */
[----:B------:R-:W3:Y:S03]  /*62970*/  LDL.LU R14, [R1+0x2464] ;  /* 0x00246400010e7983 */ /* 0x000ee60000300800 */
[----:B------:R0:W-:Y:S01]  /*62980*/  STS.U16 [R23+0x46e00], R15 ;  /* 0x046e000f17007388 */ /* 0x0001e20000000400 */
[----:B------:R1:W-:Y:S02]  /*62990*/  STS.U16 [R23+0x47000], R16 ;  /* 0x0470001017007388 */ /* 0x0003e40000000400 */
[----:B------:R1:W-:Y:S02]  /*629a0*/  STS.U16 [R23+0x47200], R17 ;  /* 0x0472001117007388 */ /* 0x0003e40000000400 */
[----:B------:R1:W-:Y:S01]  /*629b0*/  STS.U16 [R23+0x47400], R18 ;  /* 0x0474001217007388 */ /* 0x0003e20000000400 */
[----:B------:R1:W-:Y:S01]  /*629c0*/  STS.U16 [R23+0x47600], R19 ;  /* 0x0476001317007388 */ /* 0x0003e20000000400 */
[----:B------:R1:W-:Y:S03]  /*629d0*/  STS.U16 [R23+0x47800], R28 ;  /* 0x0478001c17007388 */ /* 0x0003e60000000400 */
[----:B0-----:R-:W3:Y:S01]  /*629e0*/  LDL.LU R15, [R1+0x2460] ;  /* 0x00246000010f7983 */ /* 0x001ee20000300800 */
[----:B-1----:R-:W3:Y:S03]  /*629f0*/  LDL.LU R16, [R1+0x245c] ;  /* 0x00245c0001107983 */ /* 0x002ee60000300800 */
[----:B------:R-:W3:Y:S01]  /*62a00*/  LDL.LU R17, [R1+0x2458] ;  /* 0x0024580001117983 */ /* 0x000ee20000300800 */
[----:B------:R-:W3:Y:S03]  /*62a10*/  LDL.LU R18, [R1+0x2454] ;  /* 0x0024540001127983 */ /* 0x000ee60000300800 */
[----:B------:R-:W3:Y:S01]  /*62a20*/  LDL.LU R19, [R1+0x2450] ;  /* 0x0024500001137983 */ /* 0x000ee20000300800 */
[----:B------:R-:W3:Y:S03]  /*62a30*/  LDL.LU R28, [R1+0x244c] ;  /* 0x00244c00011c7983 */ /* 0x000ee60000300800 */
[----:B------:R0:W-:Y:S01]  /*62a40*/  STS.U16 [R23+0x47a00], R29 ;  /* 0x047a001d17007388 */ /* 0x0001e20000000400 */
[----:B------:R1:W-:Y:S02]  /*62a50*/  STS.U16 [R23+0x47c00], R22 ;  /* 0x047c001617007388 */ /* 0x0003e40000000400 */
[----:B------:R1:W-:Y:S01]  /*62a60*/  STS.U16 [R23+0x47e00], R24 ;  /* 0x047e001817007388 */ /* 0x0003e20000000400 */
[----:B0-----:R-:W3:Y:S01]  /*62a70*/  LDL.LU R29, [R1+0x2448] ;  /* 0x00244800011d7983 */ /* 0x001ee20000300800 */
[----:B-1----:R-:W3:Y:S02]  /*62a80*/  LDL.LU R22, [R1+0x2444] ;  /* 0x0024440001167983 */ /* 0x002ee40000300800 */
[----:B------:R-:W3:Y:S02]  /*62a90*/  LDL.LU R23, [R1+0x2440] ;  /* 0x0024400001177983 */ /* 0x000ee40000300800 */
[----:B------:R-:W3:Y:S01]  /*62aa0*/  LDL.LU R24, [R1+0x243c] ;  /* 0x00243c0001187983 */ /* 0x000ee20000300800 */
[----:B--2---:R0:W-:Y:S01]  /*62ab0*/  STS [R20+0x48000], R25 ;  /* 0x0480001914007388 */ /* 0x0041e20000000800 */
[----:B------:R1:W-:Y:S02]  /*62ac0*/  STS [R20+0x48200], R26 ;  /* 0x0482001a14007388 */ /* 0x0003e40000000800 */
[----:B------:R2:W-:Y:S02]  /*62ad0*/  STS [R20+0x48400], R27 ;  /* 0x0484001b14007388 */ /* 0x0005e40000000800 */
[----:B------:R2:W-:Y:S01]  /*62ae0*/  STS [R20+0x48600], R21 ;  /* 0x0486001514007388 */ /* 0x0005e20000000800 */
[----:B0-----:R-:W3:Y:S01]  /*62af0*/  LDL.LU R25, [R1+0x2438] ;  /* 0x0024380001197983 */ /* 0x001ee20000300800 */
[----:B-1----:R-:W3:Y:S02]  /*62b00*/  LDL.LU R26, [R1+0x2434] ;  /* 0x00243400011a7983 */ /* 0x002ee40000300800 */
[----:B--2---:R-:W2:Y:S02]  /*62b10*/  LDL.LU R27, [R1+0x2430] ;  /* 0x00243000011b7983 */ /* 0x004ea40000300800 */
[----:B------:R-:W2:Y:S02]  /*62b20*/  LDL.LU R21, [R1+0x242c] ;  /* 0x00242c0001157983 */ /* 0x000ea40000300800 */
[----:B--2---:R0:W-:Y:S01]  /*62b30*/  STS [R20+0x48800], R21 ;  /* 0x0488001514007388 */ /* 0x0041e20000000800 */
[----:B------:R-:W-:Y:S02]  /*62b40*/  STS [R20+0x48a00], R27 ;  /* 0x048a001b14007388 */ /* 0x000fe40000000800 */
[----:B---3--:R-:W-:Y:S02]  /*62b50*/  STS [R20+0x48c00], R26 ;  /* 0x048c001a14007388 */ /* 0x008fe40000000800 */
[----:B------:R-:W-:Y:S01]  /*62b60*/  STS [R20+0x48e00], R25 ;  /* 0x048e001914007388 */ /* 0x000fe20000000800 */
[----:B------:R-:W-:Y:S01]  /*62b70*/  STS [R20+0x49000], R24 ;  /* 0x0490001814007388 */ /* 0x000fe20000000800 */
[----:B------:R-:W-:Y:S02]  /*62b80*/  STS [R20+0x49200], R23 ;  /* 0x0492001714007388 */ /* 0x000fe40000000800 */
[----:B------:R-:W-:Y:S02]  /*62b90*/  STS [R20+0x49400], R22 ;  /* 0x0494001614007388 */ /* 0x000fe40000000800 */
[----:B------:R1:W-:Y:S01]  /*62ba0*/  STS [R20+0x49600], R29 ;  /* 0x0496001d14007388 */ /* 0x0003e20000000800 */
[----:B------:R-:W-:Y:S04]  /*62bb0*/  STS [R20+0x49800], R28 ;  /* 0x0498001c14007388 */ /* 0x000fe80000000800 */
[----:B0-----:R-:W2:Y:S01]  /*62bc0*/  LDL.LU R21, [R1+0x2428] ;  /* 0x0024280001157983 */ /* 0x001ea20000300800 */
[----:B------:R0:W-:Y:S03]  /*62bd0*/  STS [R20+0x49a00], R19 ;  /* 0x049a001314007388 */ /* 0x0001e60000000800 */
[----:B-1----:R-:W3:Y:S04]  /*62be0*/  LDL R29, [R1+0xb40] ;  /* 0x000b4000011d7983 */ /* 0x002ee80000100800 */
[----:B0-----:R-:W2:Y:S01]  /*62bf0*/  LDL R19, [R1+0xe5c] ;  /* 0x000e5c0001137983 */ /* 0x001ea20000100800 */
[----:B------:R-:W-:Y:S02]  /*62c00*/  STS [R20+0x49c00], R18 ;  /* 0x049c001214007388 */ /* 0x000fe40000000800 */
[----:B------:R-:W-:Y:S02]  /*62c10*/  STS [R20+0x49e00], R17 ;  /* 0x049e001114007388 */ /* 0x000fe40000000800 */
[----:B------:R-:W-:Y:S01]  /*62c20*/  STS [R20+0x4a000], R16 ;  /* 0x04a0001014007388 */ /* 0x000fe20000000800 */
[----:B------:R-:W-:Y:S01]  /*62c30*/  STS [R20+0x4a200], R15 ;  /* 0x04a2000f14007388 */ /* 0x000fe20000000800 */
[----:B------:R-:W-:Y:S02]  /*62c40*/  STS [R20+0x4a400], R14 ;  /* 0x04a4000e14007388 */ /* 0x000fe40000000800 */
[----:B-----5:R-:W-:Y:S02]  /*62c50*/  STS [R20+0x4a600], R13 ;  /* 0x04a6000d14007388 */ /* 0x020fe40000000800 */
[----:B----4-:R-:W-:Y:S01]  /*62c60*/  STS [R20+0x4a800], R12 ;  /* 0x04a8000c14007388 */ /* 0x010fe20000000800 */
[----:B------:R-:W-:Y:S01]  /*62c70*/  STS [R20+0x4aa00], R11 ;  /* 0x04aa000b14007388 */ /* 0x000fe20000000800 */
[----:B------:R-:W-:Y:S02]  /*62c80*/  STS [R20+0x4ac00], R10 ;  /* 0x04ac000a14007388 */ /* 0x000fe40000000800 */
[----:B------:R-:W-:Y:S02]  /*62c90*/  STS [R20+0x4ae00], R9 ;  /* 0x04ae000914007388 */ /* 0x000fe40000000800 */
[----:B------:R-:W-:Y:S01]  /*62ca0*/  STS [R20+0x4b000], R8 ;  /* 0x04b0000814007388 */ /* 0x000fe20000000800 */
[----:B------:R-:W-:Y:S01]  /*62cb0*/  STS [R20+0x4b200], R7 ;  /* 0x04b2000714007388 */ /* 0x000fe20000000800 */
[----:B------:R-:W-:Y:S02]  /*62cc0*/  STS [R20+0x4b400], R6 ;  /* 0x04b4000614007388 */ /* 0x000fe40000000800 */
[----:B------:R-:W-:Y:S02]  /*62cd0*/  STS [R20+0x4b600], R5 ;  /* 0x04b6000514007388 */ /* 0x000fe40000000800 */
[----:B------:R-:W-:Y:S01]  /*62ce0*/  STS [R20+0x4b800], R4 ;  /* 0x04b8000414007388 */ /* 0x000fe20000000800 */
[----:B------:R-:W-:Y:S01]  /*62cf0*/  STS [R20+0x4ba00], R3 ;  /* 0x04ba000314007388 */ /* 0x000fe20000000800 */
[----:B------:R-:W-:Y:S02]  /*62d00*/  STS [R20+0x4bc00], R2 ;  /* 0x04bc000214007388 */ /* 0x000fe40000000800 */
[----:B------:R-:W-:Y:S02]  /*62d10*/  STS [R20+0x4be00], R0 ;  /* 0x04be000014007388 */ /* 0x000fe40000000800 */
[----:B------:R-:W-:Y:S06]  /*62d20*/  BAR.SYNC.DEFER_BLOCKING 0x0 ;  /* 0x0000000000007b1d */ /* 0x000fec0000010000 */
[----:B---3--:R-:W-:Y:S04]  /*62d30*/  LDSM.16.M88.4 R12, [R29+0x48000] ;  /* 0x048000001d0c783b */ /* 0x008fe80000000200 */
[----:B--2---:R-:W0:Y:S04]  /*62d40*/  LDSM.16.M88.4 R4, [R19+0x40000] ;  /* 0x040000001304783b */ /* 0x004e280000000200 */
[----:B------:R-:W-:Y:S04]  /*62d50*/  LDSM.16.M88.4 R8, [R19+0x43000] ;  /* 0x043000001308783b */ /* 0x000fe80000000200 */
[----:B------:R-:W-:Y:S04]  /*62d60*/  LDSM.16.M88.4 R24, [R19+0x41000] ;  /* 0x041000001318783b */ /* 0x000fe80000000200 */
[----:B0-----:R-:W-:Y:S01]  /*62d70*/  STL.64 [R1+0x60], R4 ;  /* 0x0000600401007387 */ /* 0x001fe20000100a00 */
[----:B------:R-:W-:-:S02]  /*62d80*/  IMAD.MOV.U32 R2, RZ, RZ, R4 ;  /* 0x000000ffff027224 */ /* 0x000fc400078e0004 */
[----:B------:R-:W-:Y:S01]  /*62d90*/  STL.64 [R1+0x68], R6 ;  /* 0x0000680601007387 */ /* 0x000fe20000100a00 */
[----:B------:R-:W-:Y:S02]  /*62da0*/  MOV R0, R5 ;  /* 0x0000000500007202 */ /* 0x000fe40000000f00 */
[----:B------:R-:W0:Y:S04]  /*62db0*/  LDSM.16.M88.4 R4, [R19+0x42000] ;  /* 0x042000001304783b */ /* 0x000e280000000200 */
[----:B0-----:R-:W-:Y:S01]  /*62dc0*/  STL.64 [R1+0x40], R4 ;  /* 0x0000400401007387 */ /* 0x001fe20000100a00 */
[----:B------:R-:W-:Y:S02]  /*62dd0*/  STL.64 [R1+0x48], R6 ;  /* 0x0000480601007387 */ /* 0x000fe40000100a00 */
[----:B------:R-:W0:Y:S04]  /*62de0*/  LDSM.16.M88.4 R4, [R19+0x44000] ;  /* 0x044000001304783b */ /* 0x000e280000000200 */
[----:B------:R-:W-:Y:S01]  /*62df0*/  STL.64 [R1+0x30], R8 ;  /* 0x0000300801007387 */ /* 0x000fe20000100a00 */
[----:B------:R-:W-:Y:S02]  /*62e00*/  STL.64 [R1+0x38], R10 ;  /* 0x0000380a01007387 */ /* 0x000fe40000100a00 */
[----:B------:R-:W-:Y:S02]  /*62e10*/  LDSM.16.M88.4 R8, [R29+0x48800] ;  /* 0x048800001d08783b */ /* 0x000fe40000000200 */
[----:B0-----:R-:W-:Y:S01]  /*62e20*/  STL.64 [R1+0x20], R4 ;  /* 0x0000200401007387 */ /* 0x001fe20000100a00 */
[----:B------:R-:W-:Y:S01]  /*62e30*/  MOV R20, R4 ;  /* 0x0000000400147202 */ /* 0x000fe20000000f00 */
[----:B------:R-:W-:Y:S02]  /*62e40*/  STL.64 [R1+0x28], R6 ;  /* 0x0000280601007387 */ /* 0x000fe40000100a00 */
[----:B------:R-:W-:-:S02]  /*62e50*/  IMAD.MOV.U32 R28, RZ, RZ, R5 ;  /* 0x000000ffff1c7224 */ /* 0x000fc400078e0005 */
[----:B------:R-:W0:Y:S04]  /*62e60*/  LDSM.16.M88.4 R4, [R19+0x45000] ;  /* 0x045000001304783b */ /* 0x000e280000000200 */
[----:B------:R-:W-:Y:S01]  /*62e70*/  STL.64 [R1+0x50], R24 ;  /* 0x0000501801007387 */ /* 0x000fe20000100a00 */
[----:B------:R-:W-:Y:S02]  /*62e80*/  STL.64 [R1+0x58], R26 ;  /* 0x0000581a01007387 */ /* 0x000fe40000100a00 */
[----:B------:R-:W-:Y:S02]  /*62e90*/  STL.64 [R1+0x2410], R24 ;  /* 0x0024101801007387 */ /* 0x000fe40000100a00 */
[----:B0-----:R-:W-:Y:S01]  /*62ea0*/  IMAD.MOV.U32 R23, RZ, RZ, R4 ;  /* 0x000000ffff177224 */ /* 0x001fe200078e0004 */
[----:B------:R-:W-:Y:S01]  /*62eb0*/  MOV R22, R5 ;  /* 0x0000000500167202 */ /* 0x000fe20000000f00 */
[----:B------:R-:W-:Y:S01]  /*62ec0*/  STL.64 [R1+0x10], R4 ;  /* 0x0000100401007387 */ /* 0x000fe20000100a00 */
[----:B------:R-:W-:Y:S02]  /*62ed0*/  STL.64 [R1+0x18], R6 ;  /* 0x0000180601007387 */ /* 0x000fe40000100a00 */
[----:B------:R-:W0:Y:S01]  /*62ee0*/  LDSM.16.M88.4 R4, [R19+0x46000] ;  /* 0x046000001304783b */ /* 0x000e220000000200 */
[----:B------:R-:W-:Y:S03]  /*62ef0*/  STL.64 [R1+0x2408], R22 ;  /* 0x0024081601007387 */ /* 0x000fe60000100a00 */
[----:B------:R1:W-:Y:S02]  /*62f00*/  STL.64 [R1+0x2400], R20 ;  /* 0x0024001401007387 */ /* 0x0003e40000100a00 */
[----:B-1----:R-:W2:Y:S01]  /*62f10*/  LDL.LU R20, [R1+0x80] ;  /* 0x0000800001147983 */ /* 0x002ea20000300800 */
[----:B------:R-:W2:Y:S02]  /*62f20*/  LDL.LU R21, [R1+0x84] ;  /* 0x0000840001157983 */ /* 0x000ea40000300800 */
[----:B------:R-:W3:Y:S02]  /*62f30*/  LDL.LU R22, [R1+0x88] ;  /* 0x0000880001167983 */ /* 0x000ee40000300800 */
[----:B------:R-:W3:Y:S01]  /*62f40*/  LDL.LU R23, [R1+0x8c] ;  /* 0x00008c0001177983 */ /* 0x000ee20000300800 */
[----:B------:R-:W-:-:S02]  /*62f50*/  MOV R24, R2 ;  /* 0x0000000200187202 */ /* 0x000fc40000000f00 */
[----:B------:R-:W-:Y:S02]  /*62f60*/  MOV R25, R0 ;  /* 0x0000000000197202 */ /* 0x000fe40000000f00 */
[----:B0-----:R-:W-:Y:S01]  /*62f70*/  MOV R2, R4 ;  /* 0x0000000400027202 */ /* 0x001fe20000000f00 */
[----:B------:R-:W-:Y:S01]  /*62f80*/  IMAD.MOV.U32 R0, RZ, RZ, R5 ;  /* 0x000000ffff007224 */ /* 0x000fe200078e0005 */
[----:B---3--:R-:W-:Y:S01]  /*62f90*/  STL.64 [R1+0x2420], R22 ;  /* 0x0024201601007387 */ /* 0x008fe20000100a00 */
[----:B--2---:R0:W-:Y:S03]  /*62fa0*/  STL.64 [R1+0x2418], R20 ;  /* 0x0024181401007387 */ /* 0x0041e60000100a00 */
[----:B0-----:R-:W2:Y:S01]  /*62fb0*/  LDL.LU R20, [R1+0x90] ;  /* 0x0000900001147983 */ /* 0x001ea20000300800 */
[----:B------:R-:W2:Y:S02]  /*62fc0*/  LDL.LU R21, [R1+0x94] ;  /* 0x0000940001157983 */ /* 0x000ea40000300800 */
[----:B------:R-:W2:Y:S02]  /*62fd0*/  LDL.LU R22, [R1+0x98] ;  /* 0x0000980001167983 */ /* 0x000ea40000300800 */
[----:B------:R-:W2:Y:S01]  /*62fe0*/  LDL.LU R23, [R1+0x9c] ;  /* 0x00009c0001177983 */ /* 0x000ea20000300800 */
[----:B------:R-:W-:Y:S01]  /*62ff0*/  STL.64 [R1], R4 ;  /* 0x0000000401007387 */ /* 0x000fe20000100a00 */
[----:B------:R-:W-:Y:S02]  /*63000*/  STL.64 [R1+0x8], R6 ;  /* 0x0000080601007387 */ /* 0x000fe40000100a00 */
[----:B------:R-:W0:Y:S02]  /*63010*/  LDSM.16.M88.4 R4, [R19+0x47000] ;  /* 0x047000001304783b */ /* 0x000e240000000200 */
[----:B------:R-:W1:Y:S04]  /*63020*/  LDSM.16.M88.4 R16, [R29+0x48400] ;  /* 0x048400001d10783b */ /* 0x000e680000000200 */
[----:B0-----:R-:W-:Y:S01]  /*63030*/  STL [R1+0x1c2c], R6 ;  /* 0x001c2c0601007387 */ /* 0x001fe20000100800 */
[----:B------:R-:W-:Y:S02]  /*63040*/  STL [R1+0x1c28], R7 ;  /* 0x001c280701007387 */ /* 0x000fe40000100800 */
[----:B------:R0:W-:Y:S02]  /*63050*/  STL.64 [R1+0x2390], R4 ;  /* 0x0023900401007387 */ /* 0x0001e40000100a00 */
[----:B0-----:R-:W3:Y:S01]  /*63060*/  LDL.64 R4, [R1+0x30] ;  /* 0x0000300001047983 */ /* 0x001ee20000100a00 */
[----:B-1----:R-:W-:Y:S02]  /*63070*/  STL.64 [R1+0x2388], R18 ;  /* 0x0023881201007387 */ /* 0x002fe40000100a00 */
[----:B------:R0:W-:Y:S02]  /*63080*/  STL.64 [R1+0x2380], R16 ;  /* 0x0023801001007387 */ /* 0x0001e40000100a00 */
[----:B0-----:R-:W4:Y:S01]  /*63090*/  LDL.64 R16, [R1+0x40] ;  /* 0x0000400001107983 */ /* 0x001f220000100a00 */
[----:B------:R-:W-:Y:S02]  /*630a0*/  STL.64 [R1+0x2310], R10 ;  /* 0x0023100a01007387 */ /* 0x000fe40000100a00 */
[----:B------:R0:W-:Y:S02]  /*630b0*/  STL.64 [R1+0x2308], R8 ;  /* 0x0023080801007387 */ /* 0x0001e40000100a00 */
[----:B0-----:R-:W4:Y:S01]  /*630c0*/  LDL.LU R8, [R1+0x70] ;  /* 0x0000700001087983 */ /* 0x001f220000300800 */
[----:B------:R-:W4:Y:S02]  /*630d0*/  LDL.LU R9, [R1+0x74] ;  /* 0x0000740001097983 */ /* 0x000f240000300800 */
[----:B------:R-:W4:Y:S02]  /*630e0*/  LDL.LU R10, [R1+0x78] ;  /* 0x00007800010a7983 */ /* 0x000f240000300800 */
[----:B------:R-:W4:Y:S01]  /*630f0*/  LDL.LU R11, [R1+0x7c] ;  /* 0x00007c00010b7983 */ /* 0x000f220000300800 */
[C---:B--2---:R-:W-:Y:S01]  /*63100*/  HMMA.16816.F32 R24, R12.reuse, R24, R20 ;  /* 0x000000180c18723c */ /* 0x044fe20000001814 */
[----:B------:R-:W2:Y:S01]  /*63110*/  LDL.LU.64 R22, [R1+0x2420] ;  /* 0x0024200001167983 */ /* 0x000ea20000300a00 */
[----:B------:R-:W2:Y:S11]  /*63120*/  LDL.LU.64 R20, [R1+0x2418] ;  /* 0x0024180001147983 */ /* 0x000eb60000300a00 */
[----:B------:R-:W-:Y:S10]  /*63130*/  @!UPT UIADD3 URZ, URZ, URZ, URZ ;  /* 0x0000003f3f3ff290 */ /* 0x000ff4000fffe03f */
[----:B------:R0:W-:Y:S01]  /*63140*/  STL.64 [R1+0xb20], R24 ;  /* 0x000b201801007387 */ /* 0x0001e20000100a00 */
[----:B------:R2:W-:Y:S03]  /*63150*/  STL.64 [R1+0xb28], R26 ;  /* 0x000b281a01007387 */ /* 0x0005e60000100a00 */
[----:B0-----:R-:W2:Y:S02]  /*63160*/  LDL.LU.64 R24, [R1+0x2410] ;  /* 0x0024100001187983 */ /* 0x001ea40000300a00 */
[C---:B--2---:R-:W-:Y:S02]  /*63170*/  HMMA.16816.F32 R24, R12.reuse, R24, R20 ;  /* 0x000000180c18723c */ /* 0x044fe40000001814 */
[----:B------:R-:W2:Y:S01]  /*63180*/  LDL.LU.64 R22, [R1+0x2408] ;  /* 0x0024080001167983 */ /* 0x000ea20000300a00 */
[----:B------:R-:W5:Y:S11]  /*63190*/  LDL.LU.64 R20, [R1+0x2400] ;  /* 0x0024000001147983 */ /* 0x000f760000300a00 */
[----:B------:R-:W-:Y:S09]  /*631a0*/  @!UPT UIADD3 URZ, URZ, URZ, URZ ;  /* 0x0000003f3f3ff290 */ /* 0x000ff2000fffe03f */
[----:B------:R-:W-:Y:S01]  /*631b0*/  STL.64 [R1+0xb10], R24 ;  /* 0x000b101801007387 */ /* 0x000fe20000100a00 */
[----:B------:R0:W-:Y:S03]  /*631c0*/  STL.64 [R1+0xb18], R26 ;  /* 0x000b181a01007387 */ /* 0x0001e60000100a00 */
[----:B0-----:R-:W2:Y:S01]  /*631d0*/  LDL.LU.64 R26, [R1+0x23f8] ;  /* 0x0023f800011a7983 */ /* 0x001ea20000300a00 */
[----:B------:R-:W2:Y:S01]  /*631e0*/  LDL.LU.64 R24, [R1+0x23f0] ;  /* 0x0023f00001187983 */ /* 0x000ea20000300a00 */
[C---:B----4-:R-:W-:Y:S01]  /*631f0*/  HMMA.16816.F32 R8, R12.reuse, R16, R8 ;  /* 0x000000100c08723c */ /* 0x050fe20000001808 */
[----:B------:R-:W-:Y:S11]  /*63200*/  MOV R3, R17 ;  /* 0x0000001100037202 */ /* 0x000ff60000000f00 */
[----:B------:R-:W-:Y:S11]  /*63210*/  @!UPT UIADD3 URZ, URZ, URZ, URZ ;  /* 0x0000003f3f3ff290 */ /* 0x000ff6000fffe03f */
[----:B------:R0:W-:Y:S02]  /*63220*/  STL.64 [R1+0xb00], R8 ;  /* 0x000b000801007387 */ /* 0x0001e40000100a00 */
[----:B0-----:R-:W-:Y:S02]  /*63230*/  MOV R8, R16 ;  /* 0x0000001000087202 */ /* 0x001fe40000000f00 */
[----:B------:R0:W-:Y:S01]  /*63240*/  STL.64 [R1+0xb08], R10 ;  /* 0x000b080a01007387 */ /* 0x0001e20000100a00 */
[----:B---3--:R-:W-:Y:S01]  /*63250*/  MOV R9, R5 ;  /* 0x0000000500097202 */ /* 0x008fe20000000f00 */
[----:B0-----:R-:W-:Y:S01]  /*63260*/  IMAD.MOV.U32 R10, RZ, RZ, R4 ;  /* 0x000000ffff0a7224 */ /* 0x001fe200078e0004 */
[----:B--2---:R-:W-:Y:S11]  /*63270*/  HMMA.16816.F32 R16, R12, R4, R24 ;  /* 0x000000040c10723c */ /* 0x004ff60000001818 */
[----:B------:R-:W-:Y:S11]  /*63280*/  @!UPT UIADD3 URZ, URZ, URZ, URZ ;  /* 0x0000003f3f3ff290 */ /* 0x000ff6000fffe03f */
[----:B------:R-:W-:Y:S01]  /*63290*/  @!UPT UIADD3 URZ, URZ, URZ, URZ ;  /* 0x0000003f3f3ff290 */ /* 0x000fe2000fffe03f */
[----:B------:R-:W-:Y:S01]  /*632a0*/  STL.64 [R1+0xaf0], R16 ;  /* 0x000af01001007387 */ /* 0x000fe20000100a00 */
[----:B------:R-:W-:Y:S02]  /*632b0*/  STL.64 [R1+0xaf8], R18 ;  /* 0x000af81201007387 */ /* 0x000fe40000100a00 */
[----:B------:R-:W2:Y:S02]  /*632c0*/  LDL.LU R4, [R1+0x410] ;  /* 0x0004100001047983 */ /* 0x000ea40000300800 */
[----:B------:R-:W2:Y:S01]  /*632d0*/  LDL.LU R5, [R1+0x414] ;  /* 0x0004140001057983 */ /* 0x000ea20000300800 */
[----:B------:R-:W3:Y:S01]  /*632e0*/  LDL.LU R6, [R1+0x418] ;  /* 0x0004180001067983 */ /* 0x000ee20000300800 */
[----:B------:R-:W3:Y:S02]  /*632f0*/  LDL.LU R7, [R1+0x41c] ;  /* 0x00041c0001077983 */ /* 0x000ee40000300800 */
[----:B------:R-:W-:Y:S01]  /*63300*/  IMAD.MOV.U32 R24, RZ, RZ, R10 ;  /* 0x000000ffff187224 */ /* 0x000fe200078e000a */
[----:B------:R-:W-:Y:S01]  /*63310*/  MOV R25, R9 ;  /* 0x0000000900197202 */ /* 0x000fe20000000f00 */
[----:B---3--:R-:W-:Y:S01]  /*63320*/  STL.64 [R1+0x23a0], R6 ;  /* 0x0023a00601007387 */ /* 0x008fe20000100a00 */
[----:B--2---:R0:W-:Y:S02]  /*63330*/  STL.64 [R1+0x2398], R4 ;  /* 0x0023980401007387 */ /* 0x0041e40000100a00 */
[----:B0-----:R-:W-:Y:S01]  /*63340*/  MOV R4, R23 ;  /* 0x0000001700047202 */ /* 0x001fe20000000f00 */
[----:B------:R-:W-:Y:S01]  /*63350*/  IMAD.MOV.U32 R5, RZ, RZ, R22 ;  /* 0x000000ffff057224 */ /* 0x000fe200078e0016 */
[----:B------:R-:W2:Y:S01]  /*63360*/  LDL.LU R23, [R1+0x23e8] ;  /* 0x0023e80001177983 */ /* 0x000ea20000300800 */
[----:B------:R-:W3:Y:S03]  /*63370*/  LDL.LU R22, [R1+0x23e4] ;  /* 0x0023e40001167983 */ /* 0x000ee60000300800 */
[----:B------:R5:W-:Y:S02]  /*63380*/  STL.64 [R1+0x23b8], R4 ;  /* 0x0023b80401007387 */ /* 0x000be40000100a00 */
[----:B-----5:R-:W-:-:S02]  /*63390*/  MOV R4, R20 ;  /* 0x0000001400047202 */ /* 0x020fc40000000f00 */
[----:B------:R-:W4:Y:S01]  /*633a0*/  LDL.LU R20, [R1+0x23e0] ;  /* 0x0023e00001147983 */ /* 0x000f220000300800 */
[----:B------:R0:W-:Y:S01]  /*633b0*/  STL.64 [R1+0x2348], R24 ;  /* 0x0023481801007387 */ /* 0x0001e20000100a00 */
[----:B------:R-:W-:Y:S02]  /*633c0*/  MOV R11, R21 ;  /* 0x00000015000b7202 */ /* 0x000fe40000000f00 */
[----:B0-----:R-:W-:Y:S02]  /*633d0*/  MOV R24, R8 ;  /* 0x0000000800187202 */ /* 0x001fe40000000f00 */
[----:B--2---:R-:W-:Y:S02]  /*633e0*/  MOV R8, R23 ;  /* 0x0000001700087202 */ /* 0x004fe40000000f00 */
[----:B---3--:R-:W-:Y:S01]  /*633f0*/  MOV R9, R22 ;  /* 0x0000001600097202 */ /* 0x008fe20000000f00 */
[----:B------:R-:W2:Y:S01]  /*63400*/  LDL.LU R23, [R1+0x23dc] ;  /* 0x0023dc0001177983 */ /* 0x000ea20000300800 */
[----:B------:R-:W3:Y:S02]  /*63410*/  LDL.LU R22, [R1+0x23d8] ;  /* 0x0023d80001167983 */ /* 0x000ee40000300800 */
[----:B----4-:R-:W-:-:S02]  /*63420*/  IMAD.MOV.U32 R10, RZ, RZ, R20 ;  /* 0x000000ffff0a7224 */ /* 0x010fc400078e0014 */
[----:B------:R-:W4:Y:S01]  /*63430*/  LDL.LU R20, [R1+0x23d4] ;  /* 0x0023d40001147983 */ /* 0x000f220000300800 */
[----:B------:R-:W5:Y:S02]  /*63440*/  LDL.LU R21, [R1+0x23d0] ;  /* 0x0023d00001157983 */ /* 0x000f640000300800 */
[----:B------:R-:W5:Y:S02]  /*63450*/  LDL.LU R16, [R1+0x160] ;  /* 0x0001600001107983 */ /* 0x000f640000300800 */
[----:B------:R-:W5:Y:S02]  /*63460*/  LDL.LU R17, [R1+0x164] ;  /* 0x0001640001117983 */ /* 0x000f640000300800 */
[----:B------:R-:W-:Y:S01]  /*63470*/  IMAD.MOV.U32 R25, RZ, RZ, R3 ;  /* 0x000000ffff197224 */ /* 0x000fe200078e0003 */
[----:B--2---:R-:W-:Y:S01]  /*63480*/  MOV R18, R23 ;  /* 0x0000001700127202 */ /* 0x004fe20000000f00 */
[----:B---3--:R-:W-:Y:S01]  /*63490*/  IMAD.MOV.U32 R19, RZ, RZ, R22 ;  /* 0x000000ffff137224 */ /* 0x008fe200078e0016 */
[----:B------:R-:W2:Y:S01]  /*634a0*/  LDL.LU R23, [R1+0x23cc] ;  /* 0x0023cc0001177983 */ /* 0x000ea20000300800 */
[----:B------:R-:W2:Y:S03]  /*634b0*/  LDL.LU R22, [R1+0x23c8] ;  /* 0x0023c80001167983 */ /* 0x000ea60000300800 */
[----:B------:R4:W-:Y:S02]  /*634c0*/  STL.64 [R1+0x23b0], R18 ;  /* 0x0023b01201007387 */ /* 0x0009e40000100a00 */
[----:B----4-:R-:W-:-:S02]  /*634d0*/  MOV R19, R20 ;  /* 0x0000001400137202 */ /* 0x010fc40000000f00 */
[----:B-----5:R-:W-:Y:S01]  /*634e0*/  MOV R18, R21 ;  /* 0x0000001500127202 */ /* 0x020fe20000000f00 */
[----:B------:R0:W-:Y:S04]  /*634f0*/  STL.64 [R1+0x23a8], R16 ;  /* 0x0023a81001007387 */ /* 0x0001e80000100a00 */
[----:B0-----:R-:W3:Y:S01]  /*63500*/  LDL.LU R16, [R1+0x420] ;  /* 0x0004200001107983 */ /* 0x001ee20000300800 */
[----:B------:R-:W3:Y:S02]  /*63510*/  LDL.LU R17, [R1+0x424] ;  /* 0x0004240001117983 */ /* 0x000ee40000300800 */
[----:B------:R-:W2:Y:S02]  /*63520*/  LDL.LU R21, [R1+0x23c4] ;  /* 0x0023c40001157983 */ /* 0x000ea40000300800 */
[----:B------:R-:W2:Y:S01]  /*63530*/  LDL.LU R20, [R1+0x23c0] ;  /* 0x0023c00001147983 */ /* 0x000ea20000300800 */
[----:B------:R-:W-:Y:S01]  /*63540*/  STL.64 [R1+0x2370], R10 ;  /* 0x0023700a01007387 */ /* 0x000fe20000100a00 */
[----:B------:R0:W-:Y:S03]  /*63550*/  STL.64 [R1+0x2368], R8 ;  /* 0x0023680801007387 */ /* 0x0001e60000100a00 */
[----:B0-----:R-:W4:Y:S01]  /*63560*/  LDL.64 R8, [R1+0x60] ;  /* 0x0000600001087983 */ /* 0x001f220000100a00 */
[----:B------:R0:W-:Y:S03]  /*63570*/  STL.64 [R1+0x2360], R24 ;  /* 0x0023601801007387 */ /* 0x0001e60000100a00 */
[----:B0-----:R-:W5:Y:S01]  /*63580*/  LDL.64 R24, [R1+0x50] ;  /* 0x0000500001187983 */ /* 0x001f620000100a00 */
[----:B------:R-:W-:-:S07]  /*63590*/  MOV R5, R28 ;  /* 0x0000001c00057202 */ /* 0x000fce0000000f00 */
[C---:B--2---:R-:W-:Y:S01]  /*635a0*/  HMMA.16816.F32 R20, R12.reuse, R4, R20 ;  /* 0x000000040c14723c */ /* 0x044fe20000001814 */
[----:B-----5:R0:W-:Y:S04]  /*635b0*/  STL.64 [R1+0x2378], R24 ;  /* 0x0023781801007387 */ /* 0x0201e80000100a00 */
[----:B0-----:R-:W2:Y:S01]  /*635c0*/  LDL.LU R24, [R1+0x150] ;  /* 0x0001500001187983 */ /* 0x001ea20000300800 */
[----:B------:R-:W2:Y:S02]  /*635d0*/  LDL.LU R25, [R1+0x154] ;  /* 0x0001540001197983 */ /* 0x000ea40000300800 */
[----:B------:R-:W2:Y:S02]  /*635e0*/  LDL.LU R26, [R1+0x158] ;  /* 0x00015800011a7983 */ /* 0x000ea40000300800 */
[----:B------:R-:W2:Y:S01]  /*635f0*/  LDL.LU R27, [R1+0x15c] ;  /* 0x00015c00011b7983 */ /* 0x000ea20000300800 */
[----:B------:R-:W3:Y:S11]  /*63600*/  LDL.LU.64 R4, [R1+0x23b8] ;  /* 0x0023b80001047983 */ /* 0x000ef60000300a00 */
[----:B------:R-:W-:Y:S01]  /*63610*/  @!UPT UIADD3 URZ, URZ, URZ, URZ ;  /* 0x0000003f3f3ff290 */ /* 0x000fe2000fffe03f */
[----:B------:R-:W-:Y:S02]  /*63620*/  STL.64 [R1+0xae0], R20 ;  /* 0x000ae01401007387 */ /* 0x000fe40000100a00 */
[----:B------:R-:W-:Y:S02]  /*63630*/  STL.64 [R1+0xae8], R22 ;  /* 0x000ae81601007387 */ /* 0x000fe40000100a00 */
[----:B------:R-:W0:Y:S04]  /*63640*/  LDSM.16.M88.4 R20, [R29+0x48c00] ;  /* 0x048c00001d14783b */ /* 0x000e280000000200 */
[----:B0-----:R-:W-:Y:S01]  /*63650*/  STL.64 [R1+0x22b8], R22 ;  /* 0x0022b81601007387 */ /* 0x001fe20000100a00 */
[----:B------:R-:W-:Y:S01]  /*63660*/  STL.64 [R1+0x22b0], R20 ;  /* 0x0022b01401007387 */ /* 0x000fe20000100a00 */
[----:B---3--:R-:W-:Y:S02]  /*63670*/  HMMA.16816.F32 R4, R12, R4, R16 ;  /* 0x000000040c04723c */ /* 0x008fe40000001810 */
[----:B------:R-:W3:Y:S01]  /*63680*/  LDL.LU.64 R18, [R1+0x23b0] ;  /* 0x0023b00001127983 */ /* 0x000ee20000300a00 */
[----:B------:R-:W3:Y:S11]  /*63690*/  LDL.LU.64 R16, [R1+0x23a8] ;  /* 0x0023a80001107983 */ /* 0x000ef60000300a00 */
[----:B------:R-:W-:Y:S09]  /*636a0*/  @!UPT UIADD3 URZ, URZ, URZ, URZ ;  /* 0x0000003f3f3ff290 */ /* 0x000ff2000fffe03f */
[----:B------:R-:W-:Y:S01]  /*636b0*/  STL.64 [R1+0xad0], R4 ;  /* 0x000ad00401007387 */ /* 0x000fe20000100a00 */
[----:B------:R0:W-:Y:S03]  /*636c0*/  STL.64 [R1+0xad8], R6 ;  /* 0x000ad80601007387 */ /* 0x0001e60000100a00 */
[----:B0-----:R-:W5:Y:S01]  /*636d0*/  LDL.LU.64 R6, [R1+0x23a0] ;  /* 0x0023a00001067983 */ /* 0x001f620000300a00 */
[----:B------:R-:W5:Y:S02]  /*636e0*/  LDL.LU.64 R4, [R1+0x2398] ;  /* 0x0023980001047983 */ /* 0x000f640000300a00 */
[----:B------:R-:W-:Y:S01]  /*636f0*/  IMAD.MOV.U32 R20, RZ, RZ, R2 ;  /* 0x000000ffff147224 */ /* 0x000fe200078e0002 */
[----:B------:R-:W-:-:S07]  /*63700*/  MOV R21, R0 ;  /* 0x0000000000157202 */ /* 0x000fce0000000f00 */
[C---:B-----5:R-:W-:Y:S11]  /*63710*/  HMMA.16816.F32 R4, R12.reuse, R20, R4 ;  /* 0x000000140c04723c */ /* 0x060ff60000001804 */
[----:B------:R-:W-:Y:S11]  /*63720*/  @!UPT UIADD3 URZ, URZ, URZ, URZ ;  /* 0x0000003f3f3ff290 */ /* 0x000ff6000fffe03f */
[----:B------:R-:W-:Y:S01]  /*63730*/  @!UPT UIADD3 URZ, URZ, URZ, URZ ;  /* 0x0000003f3f3ff290 */ /* 0x000fe2000fffe03f */
[----:B------:R0:W-:Y:S01]  /*63740*/  STL.64 [R1+0xac0], R4 ;  /* 0x000ac00401007387 */ /* 0x0001e20000100a00 */
[----:B------:R-:W-:Y:S03]  /*63750*/  STL.64 [R1+0xac8], R6 ;  /* 0x000ac80601007387 */ /* 0x000fe60000100a00 */
[----:B0-----:R-:W3:Y:S01]  /*63760*/  LDL.LU.64 R4, [R1+0x2390] ;  /* 0x0023900001047983 */ /* 0x001ee20000300a00 */
[----:B------:R0:W-:Y:S03]  /*63770*/  STL.64 [R1+0x2328], R20 ;  /* 0x0023281401007387 */ /* 0x0001e60000100a00 */
[----:B0-----:R-:W5:Y:S01]  /*63780*/  LDL.LU R20, [R1+0x110] ;  /* 0x0001100001147983 */ /* 0x001f620000300800 */
[----:B------:R-:W5:Y:S02]  /*63790*/  LDL.LU R21, [R1+0x114] ;  /* 0x0001140001157983 */ /* 0x000f640000300800 */
[----:B------:R-:W2:Y:S02]  /*637a0*/  LDL.LU R22, [R1+0x118] ;  /* 0x0001180001167983 */ /* 0x000ea40000300800 */
[----:B------:R-:W2:Y:S02]  /*637b0*/  LDL.LU R23, [R1+0x11c] ;  /* 0x00011c0001177983 */ /* 0x000ea40000300800 */
[----:B--2---:R-:W-:Y:S01]  /*637c0*/  STL.64 [R1+0x2340], R22 ;  /* 0x0023401601007387 */ /* 0x004fe20000100a00 */
[----:B-----5:R0:W-:Y:S03]  /*637d0*/  STL.64 [R1+0x2338], R20 ;  /* 0x0023381401007387 */ /* 0x0201e60000100a00 */
[----:B0-----:R-:W2:Y:S01]  /*637e0*/  LDL.LU R20, [R1+0x120] ;  /* 0x0001200001147983 */ /* 0x001ea20000300800 */
[----:B------:R-:W2:Y:S02]  /*637f0*/  LDL.LU R21, [R1+0x124] ;  /* 0x0001240001157983 */ /* 0x000ea40000300800 */
[----:B------:R-:W5:Y:S02]  /*63800*/  LDL.LU R22, [R1+0x128] ;  /* 0x0001280001167983 */ /* 0x000f640000300800 */
[----:B------:R-:W5:Y:S01]  /*63810*/  LDL.LU R23, [R1+0x12c] ;  /* 0x00012c0001177983 */ /* 0x000f620000300800 */
[----:B---3--:R-:W-:Y:S01]  /*63820*/  HMMA.16816.F32 R12, R12, R4, R16 ;  /* 0x000000040c0c723c */ /* 0x008fe20000001810 */
[----:B-----5:R-:W-:Y:S01]  /*63830*/  STL.64 [R1+0x2358], R22 ;  /* 0x0023581601007387 */ /* 0x020fe20000100a00 */
[----:B--2---:R0:W-:Y:S03]  /*63840*/  STL.64 [R1+0x2350], R20 ;  /* 0x0023501401007387 */ /* 0x0041e60000100a00 */
[----:B0-----:R-:W2:Y:S01]  /*63850*/  LDL.LU R20, [R1+0x130] ;  /* 0x0001300001147983 */ /* 0x001ea20000300800 */
[----:B------:R-:W2:Y:S02]  /*63860*/  LDL.LU R21, [R1+0x134] ;  /* 0x0001340001157983 */ /* 0x000ea40000300800 */
[----:B------:R-:W2:Y:S02]  /*63870*/  LDL.LU R22, [R1+0x138] ;  /* 0x0001380001167983 */ /* 0x000ea40000300800 */
[----:B------:R-:W2:Y:S01]  /*63880*/  LDL.LU R23, [R1+0x13c] ;  /* 0x00013c0001177983 */ /* 0x000ea20000300800 */
[----:B------:R-:W3:Y:S01]  /*63890*/  LDL.LU.64 R18, [R1+0x2388] ;  /* 0x0023880001127983 */ /* 0x000ee20000300a00 */
[----:B------:R-:W3:Y:S11]  /*638a0*/  LDL.LU.64 R16, [R1+0x2380] ;  /* 0x0023800001107983 */ /* 0x000ef60000300a00 */
[----:B------:R0:W-:Y:S02]  /*638b0*/  STL.64 [R1+0xab0], R12 ;  /* 0x000ab00c01007387 */ /* 0x0001e40000100a00 */
[----:B------:R-:W-:Y:S01]  /*638c0*/  STL.64 [R1+0xab8], R14 ;  /* 0x000ab80e01007387 */ /* 0x000fe20000100a00 */
[----:B----4-:R-:W-:Y:S01]  /*638d0*/  MOV R2, R8 ;  /* 0x0000000800027202 */ /* 0x010fe20000000f00 */
[----:B------:R-:W-:Y:S01]  /*638e0*/  IMAD.MOV.U32 R0, RZ, RZ, R9 ;  /* 0x000000ffff007224 */ /* 0x000fe200078e0009 */
[----:B0-----:R-:W4:Y:S01]  /*638f0*/  LDL.64 R12, [R1+0x20] ;  /* 0x00002000010c7983 */ /* 0x001f220000100a00 */
[C---:B---3--:R-:W-:Y:S11]  /*63900*/  HMMA.16816.F32 R24, R16.reuse, R8, R24 ;  /* 0x000000081018723c */ /* 0x048ff60000001818 */
[----:B------:R-:W-:Y:S11]  /*63910*/  @!UPT UIADD3 URZ, URZ, URZ, URZ ;  /* 0x0000003f3f3ff290 */ /* 0x000ff6000fffe03f */
[----:B------:R-:W-:Y:S01]  /*63920*/  @!UPT UIADD3 URZ, URZ, URZ, URZ ;  /* 0x0000003f3f3ff290 */ /* 0x000fe2000fffe03f */
[----:B------:R0:W-:Y:S01]  /*63930*/  STL.64 [R1+0xaa0], R24 ;  /* 0x000aa01801007387 */ /* 0x0001e20000100a00 */
[----:B------:R-:W-:Y:S03]  /*63940*/  STL.64 [R1+0xaa8], R26 ;  /* 0x000aa81a01007387 */ /* 0x000fe60000100a00 */
[----:B0-----:R-:W3:Y:S01]  /*63950*/  LDL.LU.64 R24, [R1+0x2378] ;  /* 0x0023780001187983 */ /* 0x001ee20000300a00 */
[----:B------:R-:W3:Y:S02]  /*63960*/  LDL.LU.64 R10, [R1+0x2370] ;  /* 0x00237000010a7983 */ /* 0x000ee40000300a00 */
[----:B------:R-:W3:Y:S02]  /*63970*/  LDL.LU.64 R8, [R1+0x2368] ;  /* 0x0023680001087983 */ /* 0x000ee40000300a00 */
[C---:B---3--:R-:W-:Y:S01]  /*63980*/  HMMA.16816.F32 R8, R16.reuse, R24, R8 ;  /* 0x000000181008723c */ /* 0x048fe20000001808 */
[----:B------:R-:W-:Y:S11]  /*63990*/  MOV R3, R25 ;  /* 0x0000001900037202 */ /* 0x000ff60000000f00 */
[----:B------:R-:W-:Y:S11]  /*639a0*/  @!UPT UIADD3 URZ, URZ, URZ, URZ ;  /* 0x0000003f3f3ff290 */ /* 0x000ff6000fffe03f */
[----:B------:R0:W-:Y:S01]  /*639b0*/  STL.64 [R1+0xa90], R8 ;  /* 0x000a900801007387 */ /* 0x0001e20000100a00 */
[----:B------:R-:W-:Y:S01]  /*639c0*/  STL.64 [R1+0xa98], R10 ;  /* 0x000a980a01007387 */ /* 0x000fe20000100a00 */
[----:B0-----:R-:W-:Y:S02]  /*639d0*/  MOV R8, R24 ;  /* 0x0000001800087202 */ /* 0x001fe40000000f00 */
[----:B------:R-:W2:Y:S02]  /*639e0*/  LDL.LU.64 R24, [R1+0x2360] ;  /* 0x0023600001187983 */ /* 0x000ea40000300a00 */
[C---:B--2---:R-:W-:Y:S02]  /*639f0*/  HMMA.16816.F32 R24, R16.reuse, R24, R20 ;  /* 0x000000181018723c */ /* 0x044fe40000001814 */
[----:B------:R-:W2:Y:S01]  /*63a00*/  LDL.LU.64 R22, [R1+0x2358] ;  /* 0x0023580001167983 */ /* 0x000ea20000300a00 */
[----:B------:R-:W2:Y:S11]  /*63a10*/  LDL.LU.64 R20, [R1+0x2350] ;  /* 0x0023500001147983 */ /* 0x000eb60000300a00 */
[----:B------:R-:W-:Y:S09]  /*63a20*/  @!UPT UIADD3 URZ, URZ, URZ, URZ ;  /* 0x0000003f3f3ff290 */ /* 0x000ff2000fffe03f */
[----:B------:R0:W-:Y:S01]  /*63a30*/  STL.64 [R1+0xa80], R24 ;  /* 0x000a801801007387 */ /* 0x0001e20000100a00 */
[----:B------:R-:W-:Y:S03]  /*63a40*/  STL.64 [R1+0xa88], R26 ;  /* 0x000a881a01007387 */ /* 0x000fe60000100a00 */
[----:B0-----:R-:W2:Y:S02]  /*63a50*/  LDL.LU.64 R24, [R1+0x2348] ;  /* 0x0023480001187983 */ /* 0x001ea40000300a00 */
[C---:B--2---:R-:W-:Y:S11]  /*63a60*/  HMMA.16816.F32 R20, R16.reuse, R24, R20 ;  /* 0x000000181014723c */ /* 0x044ff60000001814 */
[----:B------:R-:W-:Y:S11]  /*63a70*/  @!UPT UIADD3 URZ, URZ, URZ, URZ ;  /* 0x0000003f3f3ff290 */ /* 0x000ff6000fffe03f */
[----:B------:R-:W-:Y:S01]  /*63a80*/  @!UPT UIADD3 URZ, URZ, URZ, URZ ;  /* 0x0000003f3f3ff290 */ /* 0x000fe2000fffe03f */
[----:B------:R0:W-:Y:S01]  /*63a90*/  STL.64 [R1+0xa70], R20 ;  /* 0x000a701401007387 */ /* 0x0001e20000100a00 */
[----:B------:R-:W-:Y:S01]  /*63aa0*/  IMAD.MOV.U32 R6, RZ, RZ, R22 ;  /* 0x000000ffff067224 */ /* 0x000fe200078e0016 */
[----:B------:R-:W-:Y:S02]  /*63ab0*/  MOV R7, R23 ;  /* 0x0000001700077202 */ /* 0x000fe40000000f00 */
[----:B------:R-:W4:Y:S04]  /*63ac0*/  LDL.LU.64 R22, [R1+0x2340] ;  /* 0x0023400001167983 */ /* 0x000f280000300a00 */
[----:B0-----:R-:W4:Y:S01]  /*63ad0*/  LDL.LU.64 R20, [R1+0x2338] ;  /* 0x0023380001147983 */ /* 0x001f220000300a00 */
[----:B------:R0:W-:Y:S02]  /*63ae0*/  STL.64 [R1+0x22d0], R24 ;  /* 0x0022d01801007387 */ /* 0x0001e40000100a00 */
[----:B------:R-:W-:Y:S02]  /*63af0*/  STL [R1+0x1c34], R7 ;  /* 0x001c340701007387 */ /* 0x000fe40000100800 */
[----:B------:R-:W-:Y:S01]  /*63b00*/  STL [R1+0x1c30], R6 ;  /* 0x001c300601007387 */ /* 0x000fe20000100800 */
[----:B------:R4:W-:Y:S04]  /*63b10*/  STL.64 [R1+0x2330], R4 ;  /* 0x0023300401007387 */ /* 0x0009e80000100a00 */
[----:B0-----:R-:W2:Y:S01]  /*63b20*/  LDL.64 R24, [R1+0x40] ;  /* 0x0000400001187983 */ /* 0x001ea20000100a00 */
[----:B----4-:R-:W-:Y:S03]  /*63b30*/  HMMA.16816.F32 R4, R16, R12, R20 ;  /* 0x0000000c1004723c */ /* 0x010fe60000001814 */
[----:B--2---:R0:W-:Y:S11]  /*63b40*/  STL.64 [R1+0x22d8], R24 ;  /* 0x0022d81801007387 */ /* 0x0041f60000100a00 */
[----:B------:R-:W-:Y:S09]  /*63b50*/  @!UPT UIADD3 URZ, URZ, URZ, URZ ;  /* 0x0000003f3f3ff290 */ /* 0x000ff2000fffe03f */
[----:B------:R1:W-:Y:S01]  /*63b60*/  STL.64 [R1+0xa60], R4 ;  /* 0x000a600401007387 */ /* 0x0003e20000100a00 */
[----:B------:R-:W-:Y:S02]  /*63b70*/  STL.64 [R1+0xa68], R6 ;  /* 0x000a680601007387 */ /* 0x000fe40000100a00 */
[----:B------:R-:W2:Y:S02]  /*63b80*/  LDL.LU R20, [R1+0x100] ;  /* 0x0001000001147983 */ /* 0x000ea40000300800 */
[----:B------:R-:W2:Y:S01]  /*63b90*/  LDL.LU R21, [R1+0x104] ;  /* 0x0001040001157983 */ /* 0x000ea20000300800 */
[----:B------:R-:W2:Y:S01]  /*63ba0*/  LDL.LU R22, [R1+0x108] ;  /* 0x0001080001167983 */ /* 0x000ea20000300800 */
[----:B------:R-:W2:Y:S01]  /*63bb0*/  LDL.LU R23, [R1+0x10c] ;  /* 0x00010c0001177983 */ /* 0x000ea20000300800 */
[----:B0-----:R-:W-:Y:S02]  /*63bc0*/  MOV R24, R8 ;  /* 0x0000000800187202 */ /* 0x001fe40000000f00 */
[----:B-1----:R-:W2:Y:S01]  /*63bd0*/  LDL.64 R4, [R1+0x10] ;  /* 0x0000100001047983 */ /* 0x002ea20000100a00 */
[----:B------:R-:W3:Y:S02]  /*63be0*/  LDL.LU R8, [R1+0xe0] ;  /* 0x0000e00001087983 */ /* 0x000ee40000300800 */
[----:B------:R-:W3:Y:S02]  /*63bf0*/  LDL.LU R9, [R1+0xe4] ;  /* 0x0000e40001097983 */ /* 0x000ee40000300800 */
[----:B------:R-:W4:Y:S01]  /*63c00*/  LDL.LU R10, [R1+0xe8] ;  /* 0x0000e800010a7983 */ /* 0x000f220000300800 */
[----:B------:R-:W4:Y:S01]  /*63c10*/  LDL.LU R11, [R1+0xec] ;  /* 0x0000ec00010b7983 */ /* 0x000f220000300800 */
[----:B------:R-:W-:-:S03]  /*63c20*/  IMAD.MOV.U32 R25, RZ, RZ, R3 ;  /* 0x000000ffff197224 */ /* 0x000fc600078e0003 */
[----:B----4-:R-:W-:Y:S01]  /*63c30*/  STL.64 [R1+0x2320], R10 ;  /* 0x0023200a01007387 */ /* 0x010fe20000100a00 */
[----:B---3--:R0:W-:Y:S03]  /*63c40*/  STL.64 [R1+0x2318], R8 ;  /* 0x0023180801007387 */ /* 0x0081e60000100a00 */
[----:B0-----:R-:W3:Y:S01]  /*63c50*/  LDL.LU R8, [R1+0xf0] ;  /* 0x0000f00001087983 */ /* 0x001ee20000300800 */
[----:B------:R-:W3:Y:S02]  /*63c60*/  LDL.LU R9, [R1+0xf4] ;  /* 0x0000f40001097983 */ /* 0x000ee40000300800 */
[----:B------:R-:W3:Y:S02]  /*63c70*/  LDL.LU R10, [R1+0xf8] ;  /* 0x0000f800010a7983 */ /* 0x000ee40000300800 */
[----:B------:R-:W3:Y:S01]  /*63c80*/  LDL.LU R11, [R1+0xfc] ;  /* 0x0000fc00010b7983 */ /* 0x000ee20000300800 */
[----:B------:R-:W-:Y:S01]  /*63c90*/  STL.64 [R1+0x22f0], R24 ;  /* 0x0022f01801007387 */ /* 0x000fe20000100a00 */
[----:B------:R0:W-:Y:S03]  /*63ca0*/  STL.64 [R1+0x22c8], R12 ;  /* 0x0022c80c01007387 */ /* 0x0001e60000100a00 */
[----:B0-----:R-:W4:Y:S01]  /*63cb0*/  LDL.LU R12, [R1+0xa0] ;  /* 0x0000a000010c7983 */ /* 0x001f220000300800 */
[----:B------:R-:W4:Y:S02]  /*63cc0*/  LDL.LU R13, [R1+0xa4] ;  /* 0x0000a400010d7983 */ /* 0x000f240000300800 */
[----:B------:R-:W5:Y:S02]  /*63cd0*/  LDL.LU R14, [R1+0xa8] ;  /* 0x0000a800010e7983 */ /* 0x000f640000300800 */
[----:B------:R-:W5:Y:S01]  /*63ce0*/  LDL.LU R15, [R1+0xac] ;  /* 0x0000ac00010f7983 */ /* 0x000f620000300800 */
[----:B--2---:R-:W-:Y:S01]  /*63cf0*/  HMMA.16816.F32 R20, R16, R4, R20 ;  /* 0x000000041014723c */ /* 0x004fe20000001814 */
[----:B-----5:R-:W-:Y:S01]  /*63d00*/  STL.64 [R1+0x22e8], R14 ;  /* 0x0022e80e01007387 */ /* 0x020fe20000100a00 */
[----:B----4-:R0:W-:Y:S03]  /*63d10*/  STL.64 [R1+0x22e0], R12 ;  /* 0x0022e00c01007387 */ /* 0x0101e60000100a00 */
[----:B0-----:R-:W2:Y:S01]  /*63d20*/  LDL.LU R12, [R1+0xc0] ;  /* 0x0000c000010c7983 */ /* 0x001ea20000300800 */
[----:B------:R-:W2:Y:S02]  /*63d30*/  LDL.LU R13, [R1+0xc4] ;  /* 0x0000c400010d7983 */ /* 0x000ea40000300800 */
[----:B------:R-:W4:Y:S02]  /*63d40*/  LDL.LU R14, [R1+0xc8] ;  /* 0x0000c800010e7983 */ /* 0x000f240000300800 */
[----:B------:R-:W4:Y:S01]  /*63d50*/  LDL.LU R15, [R1+0xcc] ;  /* 0x0000cc00010f7983 */ /* 0x000f220000300800 */
[----:B------:R-:W-:-:S02]  /*63d60*/  MOV R24, R2 ;  /* 0x0000000200187202 */ /* 0x000fc40000000f00 */
[----:B------:R-:W-:Y:S01]  /*63d70*/  MOV R25, R0 ;  /* 0x0000000000197202 */ /* 0x000fe20000000f00 */
[----:B------:R-:W-:Y:S01]  /*63d80*/  IMAD.MOV.U32 R2, RZ, RZ, R4 ;  /* 0x000000ffff027224 */ /* 0x000fe200078e0004 */
[----:B------:R-:W-:Y:S01]  /*63d90*/  MOV R0, R5 ;  /* 0x0000000500007202 */ /* 0x000fe20000000f00 */
[----:B----4-:R-:W-:Y:S01]  /*63da0*/  STL.64 [R1+0x2300], R14 ;  /* 0x0023000e01007387 */ /* 0x010fe20000100a00 */
[----:B--2---:R0:W-:Y:S03]  /*63db0*/  STL.64 [R1+0x22f8], R12 ;  /* 0x0022f80c01007387 */ /* 0x0041e60000100a00 */
[----:B0-----:R-:W2:Y:S01]  /*63dc0*/  LDL.LU R12, [R1+0xd0] ;  /* 0x0000d000010c7983 */ /* 0x001ea20000300800 */
[----:B------:R-:W2:Y:S02]  /*63dd0*/  LDL.LU R13, [R1+0xd4] ;  /* 0x0000d400010d7983 */ /* 0x000ea40000300800 */
[----:B------:R-:W2:Y:S02]  /*63de0*/  LDL.LU R14, [R1+0xd8] ;  /* 0x0000d800010e7983 */ /* 0x000ea40000300800 */
[----:B------:R-:W2:Y:S01]  /*63df0*/  LDL.LU R15, [R1+0xdc] ;  /* 0x0000dc00010f7983 */ /* 0x000ea20000300800 */
[----:B------:R-:W4:Y:S01]  /*63e00*/  LDL.LU.64 R4, [R1+0x2330] ;  /* 0x0023300001047983 */ /* 0x000f220000300a00 */
[----:B------:R0:W-:Y:S03]  /*63e10*/  STL.64 [R1+0xa50], R20 ;  /* 0x000a501401007387 */ /* 0x0001e60000100a00 */
[----:B0-----:R-:W3:Y:S01]  /*63e20*/  LDL.LU.64 R20, [R1+0x2328] ;  /* 0x0023280001147983 */ /* 0x001ee20000300a00 */
[----:B------:R-:W-:Y:S01]  /*63e30*/  IMAD.MOV.U32 R6, RZ, RZ, R23 ;  /* 0x000000ffff067224 */ /* 0x000fe200078e0017 */
[----:B------:R-:W-:-:S04]  /*63e40*/  MOV R7, R22 ;  /* 0x0000001600077202 */ /* 0x000fc80000000f00 */
[----:B------:R-:W-:Y:S01]  /*63e50*/  STL [R1+0x1c3c], R6 ;  /* 0x001c3c0601007387 */ /* 0x000fe20000100800 */
[----:B------:R-:W-:Y:S01]  /*63e60*/  STL [R1+0x1c38], R7 ;  /* 0x001c380701007387 */ /* 0x000fe20000100800 */
[C---:B---3--:R-:W-:Y:S02]  /*63e70*/  HMMA.16816.F32 R20, R16.reuse, R20, R8 ;  /* 0x000000141014723c */ /* 0x048fe40000001808 */
[----:B------:R-:W4:Y:S01]  /*63e80*/  LDL.LU.64 R10, [R1+0x2320] ;  /* 0x00232000010a7983 */ /* 0x000f220000300a00 */
[----:B------:R-:W4:Y:S11]  /*63e90*/  LDL.LU.64 R8, [R1+0x2318] ;  /* 0x0023180001087983 */ /* 0x000f360000300a00 */
[----:B------:R-:W-:Y:S09]  /*63ea0*/  @!UPT UIADD3 URZ, URZ, URZ, URZ ;  /* 0x0000003f3f3ff290 */ /* 0x000ff2000fffe03f */
[----:B------:R0:W-:Y:S01]  /*63eb0*/  STL.64 [R1+0xa40], R20 ;  /* 0x000a401401007387 */ /* 0x0001e20000100a00 */
[----:B------:R1:W-:Y:S03]  /*63ec0*/  STL.64 [R1+0xa48], R22 ;  /* 0x000a481601007387 */ /* 0x0003e60000100a00 */
[----:B0-----:R-:W3:Y:S01]  /*63ed0*/  LDL.LU R20, [R1+0x1f0] ;  /* 0x0001f00001147983 */ /* 0x001ee20000300800 */
[----:B------:R-:W3:Y:S02]  /*63ee0*/  LDL.LU R21, [R1+0x1f4] ;  /* 0x0001f40001157983 */ /* 0x000ee40000300800 */
[----:B-1----:R-:W3:Y:S02]  /*63ef0*/  LDL.LU R22, [R1+0x1f8] ;  /* 0x0001f80001167983 */ /* 0x002ee40000300800 */
[----:B------:R-:W3:Y:S01]  /*63f00*/  LDL.LU R23, [R1+0x1fc] ;  /* 0x0001fc0001177983 */ /* 0x000ee20000300800 */
[----:B----4-:R-:W-:Y:S01]  /*63f10*/  HMMA.16816.F32 R16, R16, R4, R8 ;  /* 0x000000041010723c */ /* 0x010fe20000001808 */
[----:B------:R-:W2:Y:S01]  /*63f20*/  LDL.LU.64 R10, [R1+0x2310] ;  /* 0x00231000010a7983 */ /* 0x000ea20000300a00 */
[----:B------:R-:W2:Y:S11]  /*63f30*/  LDL.LU.64 R8, [R1+0x2308] ;  /* 0x0023080001087983 */ /* 0x000eb60000300a00 */
[----:B------:R-:W-:Y:S10]  /*63f40*/  @!UPT UIADD3 URZ, URZ, URZ, URZ ;  /* 0x0000003f3f3ff290 */ /* 0x000ff4000fffe03f */
[----:B------:R0:W-:Y:S01]  /*63f50*/  STL.64 [R1+0xa30], R16 ;  /* 0x000a301001007387 */ /* 0x0001e20000100a00 */
[----:B------:R-:W-:Y:S02]  /*63f60*/  MOV R6, R18 ;  /* 0x0000001200067202 */ /* 0x000fe40000000f00 */
[----:B------:R-:W-:Y:S01]  /*63f70*/  MOV R7, R19 ;  /* 0x0000001300077202 */ /* 0x000fe20000000f00 */
[----:B0-----:R-:W4:Y:S01]  /*63f80*/  LDL.LU R16, [R1+0x170] ;  /* 0x0001700001107983 */ /* 0x001f220000300800 */
[----:B------:R-:W4:Y:S02]  /*63f90*/  LDL.LU R17, [R1+0x174] ;  /* 0x0001740001117983 */ /* 0x000f240000300800 */
[----:B------:R-:W4:Y:S02]  /*63fa0*/  LDL.LU R18, [R1+0x178] ;  /* 0x0001780001127983 */ /* 0x000f240000300800 */
[----:B------:R-:W4:Y:S01]  /*63fb0*/  LDL.LU R19, [R1+0x17c] ;  /* 0x00017c0001137983 */ /* 0x000f220000300800 */
[----:B------:R-:W-:Y:S01]  /*63fc0*/  STL [R1+0x1c44], R6 ;  /* 0x001c440601007387 */ /* 0x000fe20000100800 */
[----:B------:R-:W-:Y:S01]  /*63fd0*/  STL [R1+0x1c40], R7 ;  /* 0x001c400701007387 */ /* 0x000fe20000100800 */
[C---:B--2---:R-:W-:Y:S02]  /*63fe0*/  HMMA.16816.F32 R24, R8.reuse, R24, R12 ;  /* 0x000000180818723c */ /* 0x044fe4000000180c */
[----:B------:R-:W2:Y:S01]  /*63ff0*/  LDL.LU.64 R14, [R1+0x2300] ;  /* 0x00230000010e7983 */ /* 0x000ea20000300a00 */
[----:B------:R-:W2:Y:S11]  /*64000*/  LDL.LU.64 R12, [R1+0x22f8] ;  /* 0x0022f800010c7983 */ /* 0x000eb60000300a00 */
[----:B------:R-:W-:Y:S09]  /*64010*/  @!UPT UIADD3 URZ, URZ, URZ, URZ ;  /* 0x0000003f3f3ff290 */ /* 0x000ff2000fffe03f */
[----:B------:R0:W-:Y:S01]  /*64020*/  STL.64 [R1+0xa20], R24 ;  /* 0x000a201801007387 */ /* 0x0001e20000100a00 */
[----:B------:R2:W-:Y:S03]  /*64030*/  STL.64 [R1+0xa28], R26 ;  /* 0x000a281a01007387 */ /* 0x0005e60000100a00 */
[----:B0-----:R-:W2:Y:S02]  /*64040*/  LDL.LU.64 R24, [R1+0x22f0] ;  /* 0x0022f00001187983 */ /* 0x001ea40000300a00 */
[C---:B--2---:R-:W-:Y:S02]  /*64050*/  HMMA.16816.F32 R24, R8.reuse, R24, R12 ;  /* 0x000000180818723c */ /* 0x044fe4000000180c */
[----:B------:R-:W2:Y:S01]  /*64060*/  LDL.LU.64 R14, [R1+0x22e8] ;  /* 0x0022e800010e7983 */ /* 0x000ea20000300a00 */
[----:B------:R-:W2:Y:S11]  /*64070*/  LDL.LU.64 R12, [R1+0x22e0] ;  /* 0x0022e000010c7983 */ /* 0x000eb60000300a00 */
[----:B------:R-:W-:Y:S10]  /*64080*/  @!UPT UIADD3 URZ, URZ, URZ, URZ ;  /* 0x0000003f3f3ff290 */ /* 0x000ff4000fffe03f */
[----:B------:R-:W-:Y:S01]  /*64090*/  MOV R7, R25 ;  /* 0x0000001900077202 */ /* 0x000fe20000000f00 */
[----:B------:R-:W-:Y:S01]  /*640a0*/  IMAD.MOV.U32 R6, RZ, RZ, R24 ;  /* 0x000000ffff067224 */ /* 0x000fe200078e0018 */
[----:B------:R-:W-:Y:S01]  /*640b0*/  STL.64 [R1+0xa18], R26 ;  /* 0x000a181a01007387 */ /* 0x000fe20000100a00 */
[----:B------:R-:W5:Y:S02]  /*640c0*/  LDL.LU.64 R24, [R1+0x22d8] ;  /* 0x0022d80001187983 */ /* 0x000f640000300a00 */
[----:B------:R-:W-:Y:S01]  /*640d0*/  STL [R1+0x2244], R7 ;  /* 0x0022440701007387 */ /* 0x000fe20000100800 */
[----:B------:R-:W-:Y:S01]  /*640e0*/  STL [R1+0x2240], R6 ;  /* 0x0022400601007387 */ /* 0x000fe20000100800 */
[----:B------:R0:W-:Y:S03]  /*640f0*/  STL.64 [R1+0x22c0], R4 ;  /* 0x0022c00401007387 */ /* 0x0001e60000100a00 */
[----:B0-----:R-:W5:Y:S01]  /*64100*/  LDL.LU R4, [R1+0xb0] ;  /* 0x0000b00001047983 */ /* 0x001f620000300800 */
[----:B------:R-:W5:Y:S02]  /*64110*/  LDL.LU R5, [R1+0xb4] ;  /* 0x0000b40001057983 */ /* 0x000f640000300800 */
[----:B------:R-:W5:Y:S02]  /*64120*/  LDL.LU R6, [R1+0xb8] ;  /* 0x0000b80001067983 */ /* 0x000f640000300800 */
[----:B------:R-:W5:Y:S02]  /*64130*/  LDL.LU R7, [R1+0xbc] ;  /* 0x0000bc0001077983 */ /* 0x000f640000300800 */
[C---:B-----5:R-:W-:Y:S01]  /*64140*/  HMMA.16816.F32 R4, R8.reuse, R24, R4 ;  /* 0x000000180804723c */ /* 0x060fe20000001804 */
[----:B------:R-:W-:Y:S11]  /*64150*/  IMAD.MOV.U32 R3, RZ, RZ, R25 ;  /* 0x000000ffff037224 */ /* 0x000ff600078e0019 */
[----:B------:R-:W-:Y:S11]  /*64160*/  @!UPT UIADD3 URZ, URZ, URZ, URZ ;  /* 0x0000003f3f3ff290 */ /* 0x000ff6000fffe03f */
[----:B------:R0:W-:Y:S01]  /*64170*/  STL.64 [R1+0xa00], R4 ;  /* 0x000a000401007387 */ /* 0x0001e20000100a00 */
[----:B------:R-:W-:Y:S01]  /*64180*/  STL.64 [R1+0xa08], R6 ;  /* 0x000a080601007387 */ /* 0x000fe20000100a00 */
[----:B0-----:R-:W-:Y:S02]  /*64190*/  MOV R4, R24 ;  /* 0x0000001800047202 */ /* 0x001fe40000000f00 */
[----:B------:R-:W2:Y:S02]  /*641a0*/  LDL.LU.64 R24, [R1+0x22d0] ;  /* 0x0022d00001187983 */ /* 0x000ea40000300a00 */
[C---:B--2---:R-:W-:Y:S02]  /*641b0*/  HMMA.16816.F32 R24, R8.reuse, R24, R12 ;  /* 0x000000180818723c */ /* 0x044fe4000000180c */
[----:B------:R-:W4:Y:S11]  /*641c0*/  LDL.LU.64 R12, [R1+0x22c8] ;  /* 0x0022c800010c7983 */ /* 0x000f360000300a00 */
[----:B------:R-:W-:Y:S10]  /*641d0*/  @!UPT UIADD3 URZ, URZ, URZ, URZ ;  /* 0x0000003f3f3ff290 */ /* 0x000ff4000fffe03f */
[----:B------:R-:W-:Y:S01]  /*641e0*/  STL.64 [R1+0x9f0], R24 ;  /* 0x0009f01801007387 */ /* 0x000fe20000100a00 */
[----:B------:R-:W-:Y:S02]  /*641f0*/  STL.64 [R1+0x9f8], R26 ;  /* 0x0009f81a01007387 */ /* 0x000fe40000100a00 */
[----:B------:R-:W0:Y:S02]  /*64200*/  LDSM.16.M88.4 R24, [R29+0x49000] ;  /* 0x049000001d18783b */ /* 0x000e240000000200 */
[----:B0-----:R-:W-:Y:S02]  /*64210*/  STL.64 [R1+0x2238], R26 ;  /* 0x0022381a01007387 */ /* 0x001fe40000100a00 */
[----:B------:R-:W-:Y:S01]  /*64220*/  STL.64 [R1+0x2230], R24 ;  /* 0x0022301801007387 */ /* 0x000fe20000100a00 */
[----:B----4-:R-:W-:Y:S01]  /*64230*/  HMMA.16816.F32 R16, R8, R12, R16 ;  /* 0x0000000c0810723c */ /* 0x010fe20000001810 */
[----:B------:R0:W-:Y:S04]  /*64240*/  STL.64 [R1+0x2250], R12 ;  /* 0x0022500c01007387 */ /* 0x0001e80000100a00 */
[----:B0-----:R-:W2:Y:S11]  /*64250*/  LDL.64 R12, [R1+0x30] ;  /* 0x00003000010c7983 */ /* 0x001eb60000100a00 */
[----:B------:R-:W-:Y:S07]  /*64260*/  @!UPT UIADD3 URZ, URZ, URZ, URZ ;  /* 0x0000003f3f3ff290 */ /* 0x000fee000fffe03f */
[----:B------:R-:W-:Y:S01]  /*64270*/  STL.64 [R1+0x9e0], R16 ;  /* 0x0009e01001007387 */ /* 0x000fe20000100a00 */
[----:B------:R-:W-:Y:S02]  /*64280*/  STL.64 [R1+0x9e8], R18 ;  /* 0x0009e81201007387 */ /* 0x000fe40000100a00 */
[----:B------:R-:W0:Y:S01]  /*64290*/  LDSM.16.M88.4 R16, [R29+0x49400] ;  /* 0x049400001d10783b */ /* 0x000e220000000200 */
[----:B--2---:R1:W-:Y:S02]  /*642a0*/  STL.64 [R1+0x2268], R12 ;  /* 0x0022680c01007387 */ /* 0x0043e40000100a00 */
[----:B-1----:R-:W-:Y:S02]  /*642b0*/  MOV R12, R4 ;  /* 0x00000004000c7202 */ /* 0x002fe40000000f00 */
[----:B------:R-:W-:-:S05]  /*642c0*/  MOV R13, R3 ;  /* 0x00000003000d7202 */ /* 0x000fca0000000f00 */
[----:B------:R1:W-:Y:S04]  /*642d0*/  STL.64 [R1+0x2280], R12 ;  /* 0x0022800c01007387 */ /* 0x0003e80000100a00 */
[----:B-1----:R-:W2:Y:S04]  /*642e0*/  LDL.64 R12, [R1+0x50] ;  /* 0x00005000010c7983 */ /* 0x002ea80000100a00 */
[----:B--2---:R-:W-:Y:S01]  /*642f0*/  STL.64 [R1+0x2298], R12 ;  /* 0x0022980c01007387 */ /* 0x004fe20000100a00 */
[----:B0-----:R-:W-:Y:S02]  /*64300*/  STL.64 [R1+0x21a0], R18 ;  /* 0x0021a01201007387 */ /* 0x001fe40000100a00 */
[----:B------:R0:W-:Y:S02]  /*64310*/  STL.64 [R1+0x2198], R16 ;  /* 0x0021981001007387 */ /* 0x0001e40000100a00 */
[----:B0-----:R-:W-:Y:S01]  /*64320*/  IMAD.MOV.U32 R16, RZ, RZ, R2 ;  /* 0x000000ffff107224 */ /* 0x001fe200078e0002 */
[----:B------:R-:W-:-:S07]  /*64330*/  MOV R17, R0 ;  /* 0x0000000000117202 */ /* 0x000fce0000000f00 */
[C---:B---3--:R-:W-:Y:S01]  /*64340*/  HMMA.16816.F32 R4, R8.reuse, R16, R20 ;  /* 0x000000100804723c */ /* 0x048fe20000001814 */
[----:B------:R-:W2:Y:S11]  /*64350*/  LDL.LU R20, [R1+0x1d0] ;  /* 0x0001d00001147983 */ /* 0x000eb60000300800 */
[----:B------:R-:W-:Y:S11]  /*64360*/  @!UPT UIADD3 URZ, URZ, URZ, URZ ;  /* 0x0000003f3f3ff290 */ /* 0x000ff6000fffe03f */
[----:B------:R0:W-:Y:S01]  /*64370*/  STL.64 [R1+0x9d0], R4 ;  /* 0x0009d00401007387 */ /* 0x0001e20000100a00 */
[----:B------:R-:W-:Y:S02]  /*64380*/  STL.64 [R1+0x9d8], R6 ;  /* 0x0009d80601007387 */ /* 0x000fe40000100a00 */
[----:B------:R-:W2:Y:S02]  /*64390*/  LDL.LU R21, [R1+0x1d4] ;  /* 0x0001d40001157983 */ /* 0x000ea40000300800 */
[----:B------:R-:W2:Y:S01]  /*643a0*/  LDL.LU R22, [R1+0x1d8] ;  /* 0x0001d80001167983 */ /* 0x000ea20000300800 */
[----:B------:R-:W2:Y:S01]  /*643b0*/  LDL.LU R23, [R1+0x1dc] ;  /* 0x0001dc0001177983 */ /* 0x000ea20000300800 */
[----:B------:R-:W3:Y:S02]  /*643c0*/  LDL.LU R24, [R1+0x1e0] ;  /* 0x0001e00001187983 */ /* 0x000ee40000300800 */
[----:B------:R-:W3:Y:S02]  /*643d0*/  LDL.LU R25, [R1+0x1e4] ;  /* 0x0001e40001197983 */ /* 0x000ee40000300800 */
[----:B------:R-:W3:Y:S01]  /*643e0*/  LDL.LU R26, [R1+0x1e8] ;  /* 0x0001e800011a7983 */ /* 0x000ee20000300800 */
[----:B------:R-:W3:Y:S01]  /*643f0*/  LDL.LU R27, [R1+0x1ec] ;  /* 0x0001ec00011b7983 */ /* 0x000ee20000300800 */
[----:B------:R-:W4:Y:S03]  /*64400*/  LDL.64 R12, [R1+0x60] ;  /* 0x00006000010c7983 */ /* 0x000f260000100a00 */
[----:B0-----:R-:W3:Y:S01]  /*64410*/  LDL.64 R4, [R1] ;  /* 0x0000000001047983 */ /* 0x001ee20000100a00 */
        /* <DEDUP_REMOVED lines=10> */
[----:B------:R-:W5:Y:S02]  /*644c0*/  LDL.LU R19, [R1+0x19c] ;  /* 0x00019c0001137983 */ /* 0x000f640000300800 */
[----:B-----5:R-:W-:Y:S01]  /*644d0*/  STL.64 [R1+0x2278], R18 ;  /* 0x0022781201007387 */ /* 0x020fe20000100a00 */
[----:B--2---:R0:W-:Y:S03]  /*644e0*/  STL.64 [R1+0x2270], R16 ;  /* 0x0022701001007387 */ /* 0x0041e60000100a00 */
        /* <DEDUP_REMOVED lines=16> */
[----:B------:R-:W2:Y:S02]  /*645f0*/  LDL.LU R19, [R1+0x1cc] ;  /* 0x0001cc0001137983 */ /* 0x000ea40000300800 */
[----:B------:R0:W-:Y:S01]  /*64600*/  STL.64 [R1+0x9c0], R24 ;  /* 0x0009c01801007387 */ /* 0x0001e20000100a00 */
[----:B------:R-:W-:Y:S01]  /*64610*/  STL.64 [R1+0x9c8], R26 ;  /* 0x0009c81a01007387 */ /* 0x000fe20000100a00 */
[----:B0-----:R-:W-:Y:S01]  /*64620*/  MOV R25, R4 ;  /* 0x0000000400197202 */ /* 0x001fe20000000f00 */
[----:B------:R-:W-:-:S02]  /*64630*/  IMAD.MOV.U32 R24, RZ, RZ, R5 ;  /* 0x000000ffff187224 */ /* 0x000fc400078e0005 */
[----:B------:R-:W3:Y:S02]  /*64640*/  LDL.LU.64 R4, [R1+0x22c0] ;  /* 0x0022c00001047983 */ /* 0x000ee40000300a00 */
[----:B---3--:R-:W-:Y:S02]  /*64650*/  HMMA.16816.F32 R8, R8, R4, R20 ;  /* 0x000000040808723c */ /* 0x008fe40000001814 */
[----:B------:R-:W2:Y:S01]  /*64660*/  LDL.LU.64 R22, [R1+0x22b8] ;  /* 0x0022b80001167983 */ /* 0x000ea20000300a00 */
[----:B------:R-:W2:Y:S01]  /*64670*/  LDL.LU.64 R20, [R1+0x22b0] ;  /* 0x0022b00001147983 */ /* 0x000ea20000300a00 */
[----:B----4-:R-:W-:Y:S02]  /*64680*/  MOV R28, R12 ;  /* 0x0000000c001c7202 */ /* 0x010fe40000000f00 */
[----:B------:R-:W-:Y:S11]  /*64690*/  MOV R3, R13 ;  /* 0x0000000d00037202 */ /* 0x000ff60000000f00 */
[----:B------:R-:W-:Y:S06]  /*646a0*/  @!UPT UIADD3 URZ, URZ, URZ, URZ ;  /* 0x0000003f3f3ff290 */ /* 0x000fec000fffe03f */
[----:B------:R0:W-:Y:S01]  /*646b0*/  STL.64 [R1+0x9b0], R8 ;  /* 0x0009b00801007387 */ /* 0x0001e20000100a00 */
[----:B------:R1:W-:Y:S03]  /*646c0*/  STL.64 [R1+0x9b8], R10 ;  /* 0x0009b80a01007387 */ /* 0x0003e60000100a00 */
[----:B0-----:R-:W3:Y:S01]  /*646d0*/  LDL.LU R8, [R1+0x200] ;  /* 0x0002000001087983 */ /* 0x001ee20000300800 */
[----:B------:R-:W3:Y:S02]  /*646e0*/  LDL.LU R9, [R1+0x204] ;  /* 0x0002040001097983 */ /* 0x000ee40000300800 */
[----:B-1----:R-:W3:Y:S02]  /*646f0*/  LDL.LU R10, [R1+0x208] ;  /* 0x00020800010a7983 */ /* 0x002ee40000300800 */
[----:B------:R-:W3:Y:S01]  /*64700*/  LDL.LU R11, [R1+0x20c] ;  /* 0x00020c00010b7983 */ /* 0x000ee20000300800 */
[C---:B--2---:R-:W-:Y:S11]  /*64710*/  HMMA.16816.F32 R16, R20.reuse, R12, R16 ;  /* 0x0000000c1410723c */ /* 0x044ff60000001810 */
[----:B------:R-:W-:Y:S11]  /*64720*/  @!UPT UIADD3 URZ, URZ, URZ, URZ ;  /* 0x0000003f3f3ff290 */ /* 0x000ff6000fffe03f */
[----:B------:R-:W-:Y:S01]  /*64730*/  @!UPT UIADD3 URZ, URZ, URZ, URZ ;  /* 0x0000003f3f3ff290 */ /* 0x000fe2000fffe03f */
[----:B------:R-:W-:Y:S01]  /*64740*/  STL.64 [R1+0x9a0], R16 ;  /* 0x0009a01001007387 */ /* 0x000fe20000100a00 */
[----:B------:R0:W-:Y:S03]  /*64750*/  STL.64 [R1+0x9a8], R18 ;  /* 0x0009a81201007387 */ /* 0x0001e60000100a00 */
[----:B0-----:R-:W2:Y:S01]  /*64760*/  LDL.LU.64 R18, [R1+0x22a8] ;  /* 0x0022a80001127983 */ /* 0x001ea20000300a00 */
[----:B------:R-:W2:Y:S02]  /*64770*/  LDL.LU.64 R16, [R1+0x22a0] ;  /* 0x0022a00001107983 */ /* 0x000ea40000300a00 */
[----:B------:R-:W2:Y:S02]  /*64780*/  LDL.LU.64 R12, [R1+0x2298] ;  /* 0x00229800010c7983 */ /* 0x000ea40000300a00 */
[C---:B--2---:R-:W-:Y:S01]  /*64790*/  HMMA.16816.F32 R16, R20.reuse, R12, R16 ;  /* 0x0000000c1410723c */ /* 0x044fe20000001810 */
[----:B------:R-:W-:Y:S01]  /*647a0*/  IMAD.MOV.U32 R7, RZ, RZ, R12 ;  /* 0x000000ffff077224 */ /* 0x000fe200078e000c */
[----:B------:R-:W-:Y:S11]  /*647b0*/  MOV R6, R13 ;  /* 0x0000000d00067202 */ /* 0x000ff60000000f00 */
[----:B------:R-:W-:Y:S10]  /*647c0*/  @!UPT UIADD3 URZ, URZ, URZ, URZ ;  /* 0x0000003f3f3ff290 */ /* 0x000ff4000fffe03f */
[----:B------:R-:W-:Y:S01]  /*647d0*/  STL.64 [R1+0x990], R16 ;  /* 0x0009901001007387 */ /* 0x000fe20000100a00 */
[----:B------:R0:W-:Y:S03]  /*647e0*/  STL.64 [R1+0x998], R18 ;  /* 0x0009981201007387 */ /* 0x0001e60000100a00 */
[----:B0-----:R-:W2:Y:S01]  /*647f0*/  LDL.LU.64 R18, [R1+0x2290] ;  /* 0x0022900001127983 */ /* 0x001ea20000300a00 */
[----:B------:R-:W2:Y:S02]  /*64800*/  LDL.LU.64 R16, [R1+0x2288] ;  /* 0x0022880001107983 */ /* 0x000ea40000300a00 */
[----:B------:R-:W2:Y:S02]  /*64810*/  LDL.LU.64 R12, [R1+0x2280] ;  /* 0x00228000010c7983 */ /* 0x000ea40000300a00 */
[C---:B--2---:R-:W-:Y:S01]  /*64820*/  HMMA.16816.F32 R12, R20.reuse, R12, R16 ;  /* 0x0000000c140c723c */ /* 0x044fe20000001810 */
[----:B------:R-:W2:Y:S01]  /*64830*/  LDL.LU.64 R18, [R1+0x2278] ;  /* 0x0022780001127983 */ /* 0x000ea20000300a00 */
[----:B------:R-:W2:Y:S11]  /*64840*/  LDL.LU.64 R16, [R1+0x2270] ;  /* 0x0022700001107983 */ /* 0x000eb60000300a00 */
[----:B------:R-:W-:Y:S10]  /*64850*/  @!UPT UIADD3 URZ, URZ, URZ, URZ ;  /* 0x0000003f3f3ff290 */ /* 0x000ff4000fffe03f */
[----:B------:R0:W-:Y:S01]  /*64860*/  STL.64 [R1+0x980], R12 ;  /* 0x0009800c01007387 */ /* 0x0001e20000100a00 */
[----:B------:R-:W-:Y:S03]  /*64870*/  STL.64 [R1+0x988], R14 ;  /* 0x0009880e01007387 */ /* 0x000fe60000100a00 */
[----:B0-----:R-:W2:Y:S02]  /*64880*/  LDL.LU.64 R12, [R1+0x2268] ;  /* 0x00226800010c7983 */ /* 0x001ea40000300a00 */
[C---:B--2---:R-:W-:Y:S01]  /*64890*/  HMMA.16816.F32 R16, R20.reuse, R12, R16 ;  /* 0x0000000c1410723c */ /* 0x044fe20000001810 */
[----:B------:R-:W-:Y:S01]  /*648a0*/  MOV R2, R12 ;  /* 0x0000000c00027202 */ /* 0x000fe20000000f00 */
[----:B------:R-:W-:Y:S11]  /*648b0*/  IMAD.MOV.U32 R0, RZ, RZ, R13 ;  /* 0x000000ffff007224 */ /* 0x000ff600078e000d */
[----:B------:R-:W-:Y:S10]  /*648c0*/  @!UPT UIADD3 URZ, URZ, URZ, URZ ;  /* 0x0000003f3f3ff290 */ /* 0x000ff4000fffe03f */
[----:B------:R-:W-:Y:S01]  /*648d0*/  STL.64 [R1+0x970], R16 ;  /* 0x0009701001007387 */ /* 0x000fe20000100a00 */
[----:B------:R0:W-:Y:S03]  /*648e0*/  STL.64 [R1+0x978], R18 ;  /* 0x0009781201007387 */ /* 0x0001e60000100a00 */
[----:B0-----:R-:W2:Y:S01]  /*648f0*/  LDL.LU.64 R18, [R1+0x2260] ;  /* 0x0022600001127983 */ /* 0x001ea20000300a00 */
[----:B------:R-:W2:Y:S02]  /*64900*/  LDL.LU.64 R16, [R1+0x2258] ;  /* 0x0022580001107983 */ /* 0x000ea40000300a00 */
[----:B------:R-:W2:Y:S02]  /*64910*/  LDL.LU.64 R12, [R1+0x2250] ;  /* 0x00225000010c7983 */ /* 0x000ea40000300a00 */
[----:B--2---:R-:W-:Y:S11]  /*64920*/  HMMA.16816.F32 R16, R20, R12, R16 ;  /* 0x0000000c1410723c */ /* 0x004ff60000001810 */
[----:B------:R-:W-:Y:S11]  /*64930*/  @!UPT UIADD3 URZ, URZ, URZ, URZ ;  /* 0x0000003f3f3ff290 */ /* 0x000ff6000fffe03f */
[----:B------:R-:W-:Y:S01]  /*64940*/  @!UPT UIADD3 URZ, URZ, URZ, URZ ;  /* 0x0000003f3f3ff290 */ /* 0x000fe2000fffe03f */
[----:B------:R0:W-:Y:S01]  /*64950*/  STL.64 [R1+0x960], R16 ;  /* 0x0009601001007387 */ /* 0x0001e20000100a00 */
[----:B------:R1:W-:Y:S03]  /*64960*/  STL.64 [R1+0x968], R18 ;  /* 0x0009681201007387 */ /* 0x0003e60000100a00 */
[----:B0-----:R-:W3:Y:S01]  /*64970*/  LDL.LU.64 R16, [R1+0x2248] ;  /* 0x0022480001107983 */ /* 0x001ee20000300a00 */
[----:B-1----:R-:W-:Y:S02]  /*64980*/  MOV R19, R12 ;  /* 0x0000000c00137202 */ /* 0x002fe40000000f00 */
[----:B------:R-:W-:Y:S02]  /*64990*/  MOV R18, R13 ;  /* 0x0000000d00127202 */ /* 0x000fe40000000f00 */
[----:B------:R-:W0:Y:S04]  /*649a0*/  LDSM.16.M88.4 R12, [R29+0x49800] ;  /* 0x049800001d0c783b */ /* 0x000e280000000200 */
[----:B0-----:R-:W-:Y:S01]  /*649b0*/  STL.64 [R1+0x2130], R14 ;  /* 0x0021300e01007387 */ /* 0x001fe20000100a00 */
[----:B------:R0:W-:Y:S02]  /*649c0*/  STL.64 [R1+0x2128], R12 ;  /* 0x0021280c01007387 */ /* 0x0001e40000100a00 */
[----:B0-----:R-:W-:Y:S01]  /*649d0*/  IMAD.MOV.U32 R12, RZ, RZ, R19 ;  /* 0x000000ffff0c7224 */ /* 0x001fe200078e0013 */
[----:B------:R-:W-:-:S05]  /*649e0*/  MOV R13, R18 ;  /* 0x00000012000d7202 */ /* 0x000fca0000000f00 */
[----:B------:R3:W-:Y:S02]  /*649f0*/  STL.64 [R1+0x21e8], R12 ;  /* 0x0021e80c01007387 */ /* 0x0007e40000100a00 */
[----:B---3--:R-:W-:Y:S02]  /*64a00*/  HMMA.16816.F32 R12, R20, R16, R8 ;  /* 0x00000010140c723c */ /* 0x008fe40000001808 */
[----:B------:R-:W0:Y:S04]  /*64a10*/  LDSM.16.M88.4 R8, [R29+0x49c00] ;  /* 0x049c00001d08783b */ /* 0x000e280000000200 */
[----:B0-----:R-:W-:Y:S11]  /*64a20*/  STL.64 [R1+0x2098], R10 ;  /* 0x0020980a01007387 */ /* 0x001ff60000100a00 */
[----:B------:R-:W-:Y:S06]  /*64a30*/  @!UPT UIADD3 URZ, URZ, URZ, URZ ;  /* 0x0000003f3f3ff290 */ /* 0x000fec000fffe03f */
[----:B------:R-:W-:Y:S02]  /*64a40*/  STL.64 [R1+0x950], R12 ;  /* 0x0009500c01007387 */ /* 0x000fe40000100a00 */
[----:B------:R-:W-:Y:S02]  /*64a50*/  STL.64 [R1+0x958], R14 ;  /* 0x0009580e01007387 */ /* 0x000fe40000100a00 */
[----:B------:R0:W-:Y:S02]  /*64a60*/  STL.64 [R1+0x2090], R8 ;  /* 0x0020900801007387 */ /* 0x0001e40000100a00 */
        /* <DEDUP_REMOVED lines=9> */
[----:B------:R-:W3:Y:S01]  /*64b00*/  LDL.LU R11, [R1+0x22c] ;  /* 0x00022c00010b7983 */ /* 0x000ee20000300800 */
[----:B------:R-:W4:Y:S01]  /*64b10*/  LDL.LU R16, [R1+0x260] ;  /* 0x0002600001107983 */ /* 0x000f220000300800 */
[----:B------:R-:W4:Y:S02]  /*64b20*/  LDL.LU R17, [R1+0x264] ;  /* 0x0002640001117983 */ /* 0x000f240000300800 */
[----:B------:R-:W5:Y:S02]  /*64b30*/  LDL.LU R18, [R1+0x268] ;  /* 0x0002680001127983 */ /* 0x000f640000300800 */
[----:B------:R-:W5:Y:S02]  /*64b40*/  LDL.LU R19, [R1+0x26c] ;  /* 0x00026c0001137983 */ /* 0x000f640000300800 */
[----:B-----5:R-:W-:Y:S01]  /*64b50*/  STL.64 [R1+0x21b0], R18 ;  /* 0x0021b01201007387 */ /* 0x020fe20000100a00 */
[----:B----4-:R0:W-:Y:S02]  /*64b60*/  STL.64 [R1+0x21a8], R16 ;  /* 0x0021a81001007387 */ /* 0x0101e40000100a00 */
[----:B0-----:R-:W-:Y:S01]  /*64b70*/  IMAD.MOV.U32 R17, RZ, RZ, R24 ;  /* 0x000000ffff117224 */ /* 0x001fe200078e0018 */
[----:B------:R-:W-:Y:S01]  /*64b80*/  MOV R16, R25 ;  /* 0x0000001900107202 */ /* 0x000fe20000000f00 */
[----:B------:R-:W4:Y:S01]  /*64b90*/  LDL.LU R24, [R1+0x2f0] ;  /* 0x0002f00001187983 */ /* 0x000f220000300800 */
[----:B------:R-:W4:Y:S02]  /*64ba0*/  LDL.LU R25, [R1+0x2f4] ;  /* 0x0002f40001197983 */ /* 0x000f240000300800 */
[----:B------:R-:W4:Y:S02]  /*64bb0*/  LDL.LU R26, [R1+0x2f8] ;  /* 0x0002f800011a7983 */ /* 0x000f240000300800 */
[----:B------:R-:W4:Y:S01]  /*64bc0*/  LDL.LU R27, [R1+0x2fc] ;  /* 0x0002fc00011b7983 */ /* 0x000f220000300800 */
[----:B------:R-:W5:Y:S01]  /*64bd0*/  LDL.LU R12, [R1+0x2a0] ;  /* 0x0002a000010c7983 */ /* 0x000f620000300800 */
        /* <DEDUP_REMOVED lines=10> */
[----:B--2---:R0:W-:Y:S02]  /*64c80*/  STL.64 [R1+0x2200], R12 ;  /* 0x0022000c01007387 */ /* 0x0041e40000100a00 */
[----:B0-----:R-:W-:-:S02]  /*64c90*/  MOV R12, R7 ;  /* 0x00000007000c7202 */ /* 0x001fc40000000f00 */
[----:B------:R-:W-:Y:S01]  /*64ca0*/  MOV R13, R6 ;  /* 0x00000006000d7202 */ /* 0x000fe20000000f00 */
[----:B------:R-:W2:Y:S01]  /*64cb0*/  LDL.LU R7, [R1+0x2244] ;  /* 0x0022440001077983 */ /* 0x000ea20000300800 */
[----:B------:R-:W2:Y:S03]  /*64cc0*/  LDL.LU R6, [R1+0x2240] ;  /* 0x0022400001067983 */ /* 0x000ea60000300800 */
[----:B------:R-:W-:Y:S01]  /*64cd0*/  STL.64 [R1+0x2218], R12 ;  /* 0x0022180c01007387 */ /* 0x000fe20000100a00 */
[----:B---3--:R-:W-:Y:S02]  /*64ce0*/  STL.64 [R1+0x2168], R10 ;  /* 0x0021680a01007387 */ /* 0x008fe40000100a00 */
[----:B------:R0:W-:Y:S02]  /*64cf0*/  STL.64 [R1+0x2160], R8 ;  /* 0x0021600801007387 */ /* 0x0001e40000100a00 */
[----:B0-----:R-:W3:Y:S01]  /*64d00*/  LDL.64 R8, [R1+0x40] ;  /* 0x0000400001087983 */ /* 0x001ee20000100a00 */
[C---:B----4-:R-:W-:Y:S03]  /*64d10*/  HMMA.16816.F32 R24, R20.reuse, R16, R24 ;  /* 0x000000101418723c */ /* 0x050fe60000001818 */
[----:B---3--:R0:W-:Y:S04]  /*64d20*/  STL.64 [R1+0x2210], R8 ;  /* 0x0022100801007387 */ /* 0x0081e80000100a00 */
        /* <DEDUP_REMOVED lines=12> */
[----:B0-----:R-:W3:Y:S01]  /*64df0*/  LDL.LU.64 R26, [R1+0x2238] ;  /* 0x00223800011a7983 */ /* 0x001ee20000300a00 */
[----:B------:R-:W3:Y:S02]  /*64e00*/  LDL.LU.64 R24, [R1+0x2230] ;  /* 0x0022300001187983 */ /* 0x000ee40000300a00 */
[----:B------:R0:W-:Y:S02]  /*64e10*/  STL.64 [R1+0x21c8], R16 ;  /* 0x0021c81001007387 */ /* 0x0001e40000100a00 */
[----:B0-----:R-:W4:Y:S04]  /*64e20*/  LDL.64 R16, [R1+0x10] ;  /* 0x0000100001107983 */ /* 0x001f280000100a00 */
[----:B----4-:R0:W-:Y:S04]  /*64e30*/  STL.64 [R1+0x21e0], R16 ;  /* 0x0021e01001007387 */ /* 0x0101e80000100a00 */
[----:B0-----:R-:W4:Y:S01]  /*64e40*/  LDL.LU R16, [R1+0x2e0] ;  /* 0x0002e00001107983 */ /* 0x001f220000300800 */
[----:B------:R-:W4:Y:S02]  /*64e50*/  LDL.LU R17, [R1+0x2e4] ;  /* 0x0002e40001117983 */ /* 0x000f240000300800 */
[----:B------:R-:W4:Y:S02]  /*64e60*/  LDL.LU R18, [R1+0x2e8] ;  /* 0x0002e80001127983 */ /* 0x000f240000300800 */
[----:B------:R-:W4:Y:S02]  /*64e70*/  LDL.LU R19, [R1+0x2ec] ;  /* 0x0002ec0001137983 */ /* 0x000f240000300800 */
[----:B----4-:R-:W-:Y:S01]  /*64e80*/  HMMA.16816.F32 R20, R20, R4, R16 ;  /* 0x000000041414723c */ /* 0x010fe20000001810 */
[----:B------:R-:W4:Y:S11]  /*64e90*/  LDL.LU R16, [R1+0x290] ;  /* 0x0002900001107983 */ /* 0x000f360000300800 */
[----:B------:R-:W-:Y:S11]  /*64ea0*/  @!UPT UIADD3 URZ, URZ, URZ, URZ ;  /* 0x0000003f3f3ff290 */ /* 0x000ff6000fffe03f */
[----:B------:R-:W-:Y:S01]  /*64eb0*/  STL.64 [R1+0x930], R20 ;  /* 0x0009301401007387 */ /* 0x000fe20000100a00 */
[----:B------:R-:W-:Y:S02]  /*64ec0*/  STL.64 [R1+0x938], R22 ;  /* 0x0009381601007387 */ /* 0x000fe40000100a00 */
[----:B------:R-:W4:Y:S02]  /*64ed0*/  LDL.LU R17, [R1+0x294] ;  /* 0x0002940001117983 */ /* 0x000f240000300800 */
[----:B------:R-:W4:Y:S01]  /*64ee0*/  LDL.LU R18, [R1+0x298] ;  /* 0x0002980001127983 */ /* 0x000f220000300800 */
[----:B------:R-:W4:Y:S01]  /*64ef0*/  LDL.LU R19, [R1+0x29c] ;  /* 0x00029c0001137983 */ /* 0x000f220000300800 */
[----:B--2---:R-:W-:Y:S02]  /*64f00*/  STL.64 [R1+0x21c0], R6 ;  /* 0x0021c00601007387 */ /* 0x004fe40000100a00 */
[----:B------:R0:W-:Y:S02]  /*64f10*/  STL.64 [R1+0x21b8], R4 ;  /* 0x0021b80401007387 */ /* 0x0001e40000100a00 */
[----:B0-----:R-:W2:Y:S01]  /*64f20*/  LDL.LU R4, [R1+0x270] ;  /* 0x0002700001047983 */ /* 0x001ea20000300800 */
[----:B------:R-:W2:Y:S02]  /*64f30*/  LDL.LU R5, [R1+0x274] ;  /* 0x0002740001057983 */ /* 0x000ea40000300800 */
[----:B------:R-:W5:Y:S02]  /*64f40*/  LDL.LU R6, [R1+0x278] ;  /* 0x0002780001067983 */ /* 0x000f640000300800 */
[----:B------:R-:W5:Y:S02]  /*64f50*/  LDL.LU R7, [R1+0x27c] ;  /* 0x00027c0001077983 */ /* 0x000f640000300800 */
[----:B------:R-:W-:Y:S01]  /*64f60*/  IMAD.MOV.U32 R12, RZ, RZ, R28 ;  /* 0x000000ffff0c7224 */ /* 0x000fe200078e001c */
[----:B------:R-:W-:-:S07]  /*64f70*/  MOV R13, R3 ;  /* 0x00000003000d7202 */ /* 0x000fce0000000f00 */
[C---:B---3--:R-:W-:Y:S01]  /*64f80*/  HMMA.16816.F32 R12, R24.reuse, R12, R8 ;  /* 0x0000000c180c723c */ /* 0x048fe20000001808 */
        /* <DEDUP_REMOVED lines=9> */
[----:B------:R3:W-:Y:S01]  /*65020*/  STL.64 [R1+0x928], R14 ;  /* 0x0009280e01007387 */ /* 0x0007e20000100a00 */
[----:B0-----:R-:W3:Y:S02]  /*65030*/  LDL.LU.64 R12, [R1+0x2218] ;  /* 0x00221800010c7983 */ /* 0x001ee40000300a00 */
[C---:B---3--:R-:W-:Y:S02]  /*65040*/  HMMA.16816.F32 R12, R24.reuse, R12, R8 ;  /* 0x0000000c180c723c */ /* 0x048fe40000001808 */
[----:B------:R-:W3:Y:S11]  /*65050*/  LDL.LU.64 R8, [R1+0x2210] ;  /* 0x0022100001087983 */ /* 0x000ef60000300a00 */
[----:B------:R-:W-:Y:S10]  /*65060*/  @!UPT UIADD3 URZ, URZ, URZ, URZ ;  /* 0x0000003f3f3ff290 */ /* 0x000ff4000fffe03f */
[----:B------:R-:W-:Y:S01]  /*65070*/  STL.64 [R1+0x910], R12 ;  /* 0x0009100c01007387 */ /* 0x000fe20000100a00 */
[----:B------:R0:W-:Y:S03]  /*65080*/  STL.64 [R1+0x918], R14 ;  /* 0x0009180e01007387 */ /* 0x0001e60000100a00 */
[----:B0-----:R-:W3:Y:S01]  /*65090*/  LDL.LU.64 R14, [R1+0x2208] ;  /* 0x00220800010e7983 */ /* 0x001ee20000300a00 */
[----:B------:R-:W3:Y:S02]  /*650a0*/  LDL.LU.64 R12, [R1+0x2200] ;  /* 0x00220000010c7983 */ /* 0x000ee40000300a00 */
[----:B---3--:R-:W-:Y:S11]  /*650b0*/  HMMA.16816.F32 R12, R24, R8, R12 ;  /* 0x00000008180c723c */ /* 0x008ff6000000180c */
[----:B------:R-:W-:Y:S11]  /*650c0*/  @!UPT UIADD3 URZ, URZ, URZ, URZ ;  /* 0x0000003f3f3ff290 */ /* 0x000ff6000fffe03f */
[----:B------:R-:W-:Y:S01]  /*650d0*/  @!UPT UIADD3 URZ, URZ, URZ, URZ ;  /* 0x0000003f3f3ff290 */ /* 0x000fe2000fffe03f */
[----:B------:R-:W-:Y:S01]  /*650e0*/  STL.64 [R1+0x900], R12 ;  /* 0x0009000c01007387 */ /* 0x000fe20000100a00 */
[----:B------:R0:W-:Y:S03]  /*650f0*/  STL.64 [R1+0x908], R14 ;  /* 0x0009080e01007387 */ /* 0x0001e60000100a00 */
[----:B0-----:R-:W3:Y:S01]  /*65100*/  LDL.LU.64 R14, [R1+0x21f8] ;  /* 0x0021f800010e7983 */ /* 0x001ee20000300a00 */
[----:B------:R-:W3:Y:S02]  /*65110*/  LDL.LU.64 R12, [R1+0x21f0] ;  /* 0x0021f000010c7983 */ /* 0x000ee40000300a00 */
[----:B------:R0:W-:Y:S02]  /*65120*/  STL.64 [R1+0x2170], R8 ;  /* 0x0021700801007387 */ /* 0x0001e40000100a00 */
[----:B0-----:R-:W5:Y:S01]  /*65130*/  LDL.64 R8, [R1+0x50] ;  /* 0x0000500001087983 */ /* 0x001f620000100a00 */
[----:B------:R-:W-:Y:S01]  /*65140*/  MOV R20, R2 ;  /* 0x0000000200147202 */ /* 0x000fe20000000f00 */
[----:B------:R-:W-:-:S07]  /*65150*/  IMAD.MOV.U32 R21, RZ, RZ, R0 ;  /* 0x000000ffff157224 */ /* 0x000fce00078e0000 */
[C---:B---3--:R-:W-:Y:S01]  /*65160*/  HMMA.16816.F32 R12, R24.reuse, R20, R12 ;  /* 0x00000014180c723c */ /* 0x048fe2000000180c */
[----:B-----5:R0:W-:Y:S04]  /*65170*/  STL.64 [R1+0x2180], R8 ;  /* 0x0021800801007387 */ /* 0x0201e80000100a00 */
[----:B0-----:R-:W3:Y:S11]  /*65180*/  LDL.64 R8, [R1+0x60] ;  /* 0x0000600001087983 */ /* 0x001ef60000100a00 */
[----:B------:R-:W-:Y:S07]  /*65190*/  @!UPT UIADD3 URZ, URZ, URZ, URZ ;  /* 0x0000003f3f3ff290 */ /* 0x000fee000fffe03f */
[----:B------:R0:W-:Y:S02]  /*651a0*/  STL.64 [R1+0x8e0], R12 ;  /* 0x0008e00c01007387 */ /* 0x0001e40000100a00 */
[----:B------:R-:W-:Y:S01]  /*651b0*/  STL.64 [R1+0x8e8], R14 ;  /* 0x0008e80e01007387 */ /* 0x000fe20000100a00 */
[----:B0-----:R-:W4:Y:S01]  /*651c0*/  LDL.LU.64 R12, [R1+0x21e8] ;  /* 0x0021e800010c7983 */ /* 0x001f220000300a00 */
[----:B------:R0:W-:Y:S03]  /*651d0*/  STL.64 [R1+0x2178], R20 ;  /* 0x0021781401007387 */ /* 0x0001e60000100a00 */
[----:B0-----:R-:W5:Y:S01]  /*651e0*/  LDL.LU R20, [R1+0x240] ;  /* 0x0002400001147983 */ /* 0x001f620000300800 */
[----:B------:R-:W5:Y:S02]  /*651f0*/  LDL.LU R21, [R1+0x244] ;  /* 0x0002440001157983 */ /* 0x000f640000300800 */
[----:B------:R-:W2:Y:S02]  /*65200*/  LDL.LU R22, [R1+0x248] ;  /* 0x0002480001167983 */ /* 0x000ea40000300800 */
[----:B------:R-:W2:Y:S01]  /*65210*/  LDL.LU R23, [R1+0x24c] ;  /* 0x00024c0001177983 */ /* 0x000ea20000300800 */
[C---:B----4-:R-:W-:Y:S01]  /*65220*/  HMMA.16816.F32 R16, R24.reuse, R12, R16 ;  /* 0x0000000c1810723c */ /* 0x050fe20000001810 */
[----:B--2---:R-:W-:Y:S01]  /*65230*/  STL.64 [R1+0x2190], R22 ;  /* 0x0021901601007387 */ /* 0x004fe20000100a00 */
[----:B-----5:R0:W-:Y:S03]  /*65240*/  STL.64 [R1+0x2188], R20 ;  /* 0x0021881401007387 */ /* 0x0201e60000100a00 */
[----:B0-----:R-:W2:Y:S01]  /*65250*/  LDL.LU R20, [R1+0x250] ;  /* 0x0002500001147983 */ /* 0x001ea20000300800 */
[----:B------:R-:W2:Y:S02]  /*65260*/  LDL.LU R21, [R1+0x254] ;  /* 0x0002540001157983 */ /* 0x000ea40000300800 */
[----:B------:R-:W2:Y:S02]  /*65270*/  LDL.LU R22, [R1+0x258] ;  /* 0x0002580001167983 */ /* 0x000ea40000300800 */
[----:B------:R-:W2:Y:S11]  /*65280*/  LDL.LU R23, [R1+0x25c] ;  /* 0x00025c0001177983 */ /* 0x000eb60000300800 */
[----:B------:R-:W-:Y:S02]  /*65290*/  @!UPT UIADD3 URZ, URZ, URZ, URZ ;  /* 0x0000003f3f3ff290 */ /* 0x000fe4000fffe03f */
[----:B------:R0:W-:Y:S01]  /*652a0*/  STL.64 [R1+0x8c0], R16 ;  /* 0x0008c01001007387 */ /* 0x0001e20000100a00 */
[----:B------:R-:W-:Y:S03]  /*652b0*/  STL.64 [R1+0x8c8], R18 ;  /* 0x0008c81201007387 */ /* 0x000fe60000100a00 */
[----:B0-----:R-:W4:Y:S02]  /*652c0*/  LDL.LU.64 R16, [R1+0x21e0] ;  /* 0x0021e00001107983 */ /* 0x001f240000300a00 */
[C---:B----4-:R-:W-:Y:S01]  /*652d0*/  HMMA.16816.F32 R4, R24.reuse, R16, R4 ;  /* 0x000000101804723c */ /* 0x050fe20000001804 */
[----:B------:R-:W-:Y:S02]  /*652e0*/  MOV R2, R16 ;  /* 0x0000001000027202 */ /* 0x000fe40000000f00 */
[----:B------:R-:W-:Y:S11]  /*652f0*/  MOV R0, R17 ;  /* 0x0000001100007202 */ /* 0x000ff60000000f00 */
[----:B------:R-:W-:Y:S09]  /*65300*/  @!UPT UIADD3 URZ, URZ, URZ, URZ ;  /* 0x0000003f3f3ff290 */ /* 0x000ff2000fffe03f */
[----:B------:R-:W-:Y:S01]  /*65310*/  STL.64 [R1+0x8a0], R4 ;  /* 0x0008a00401007387 */ /* 0x000fe20000100a00 */
[----:B------:R0:W-:Y:S03]  /*65320*/  STL.64 [R1+0x8a8], R6 ;  /* 0x0008a80601007387 */ /* 0x0001e60000100a00 */
[----:B0-----:R-:W4:Y:S01]  /*65330*/  LDL.LU.64 R6, [R1+0x21d8] ;  /* 0x0021d80001067983 */ /* 0x001f220000300a00 */
[----:B------:R-:W4:Y:S02]  /*65340*/  LDL.LU.64 R4, [R1+0x21d0] ;  /* 0x0021d00001047983 */ /* 0x000f240000300a00 */
[----:B------:R-:W4:Y:S02]  /*65350*/  LDL.LU.64 R16, [R1+0x21c8] ;  /* 0x0021c80001107983 */ /* 0x000f240000300a00 */
[C---:B----4-:R-:W-:Y:S01]  /*65360*/  HMMA.16816.F32 R16, R24.reuse, R16, R4 ;  /* 0x000000101810723c */ /* 0x050fe20000001804 */
[----:B------:R-:W4:Y:S01]  /*65370*/  LDL.LU.64 R6, [R1+0x21c0] ;  /* 0x0021c00001067983 */ /* 0x000f220000300a00 */
[----:B------:R-:W5:Y:S11]  /*65380*/  LDL.LU.64 R4, [R1+0x21b8] ;  /* 0x0021b80001047983 */ /* 0x000f760000300a00 */
[----:B------:R-:W-:Y:S10]  /*65390*/  @!UPT UIADD3 URZ, URZ, URZ, URZ ;  /* 0x0000003f3f3ff290 */ /* 0x000ff4000fffe03f */
[----:B------:R-:W-:Y:S01]  /*653a0*/  STL.64 [R1+0x880], R16 ;  /* 0x0008801001007387 */ /* 0x000fe20000100a00 */
[----:B------:R0:W-:Y:S03]  /*653b0*/  STL.64 [R1+0x888], R18 ;  /* 0x0008881201007387 */ /* 0x0001e60000100a00 */
[----:B0-----:R-:W5:Y:S01]  /*653c0*/  LDL.LU.64 R18, [R1+0x21b0] ;  /* 0x0021b00001127983 */ /* 0x001f620000300a00 */
[----:B------:R-:W5:Y:S02]  /*653d0*/  LDL.LU.64 R16, [R1+0x21a8] ;  /* 0x0021a80001107983 */ /* 0x000f640000300a00 */
[----:B-----5:R-:W-:Y:S01]  /*653e0*/  HMMA.16816.F32 R24, R24, R4, R16 ;  /* 0x000000041818723c */ /* 0x020fe20000001810 */
[----:B------:R-:W2:Y:S01]  /*653f0*/  LDL.LU.64 R18, [R1+0x21a0] ;  /* 0x0021a00001127983 */ /* 0x000ea20000300a00 */
[----:B------:R-:W2:Y:S02]  /*65400*/  LDL.LU.64 R16, [R1+0x2198] ;  /* 0x0021980001107983 */ /* 0x000ea40000300a00 */
[----:B----4-:R-:W-:Y:S02]  /*65410*/  STL.64 [R1+0x2140], R6 ;  /* 0x0021400601007387 */ /* 0x010fe40000100a00 */
[----:B------:R0:W-:Y:S11]  /*65420*/  STL.64 [R1+0x2138], R4 ;  /* 0x0021380401007387 */ /* 0x0001f60000100a00 */
[----:B------:R-:W-:Y:S06]  /*65430*/  @!UPT UIADD3 URZ, URZ, URZ, URZ ;  /* 0x0000003f3f3ff290 */ /* 0x000fec000fffe03f */
[----:B------:R1:W-:Y:S01]  /*65440*/  STL.64 [R1+0x850], R24 ;  /* 0x0008501801007387 */ /* 0x0003e20000100a00 */
[----:B------:R-:W-:Y:S02]  /*65450*/  STL.64 [R1+0x858], R26 ;  /* 0x0008581a01007387 */ /* 0x000fe40000100a00 */
[----:B0-----:R-:W4:Y:S02]  /*65460*/  LDL.LU R4, [R1+0x230] ;  /* 0x0002300001047983 */ /* 0x001f240000300800 */
[----:B------:R-:W4:Y:S01]  /*65470*/  LDL.LU R5, [R1+0x234] ;  /* 0x0002340001057983 */ /* 0x000f220000300800 */
[----:B------:R-:W4:Y:S01]  /*65480*/  LDL.LU R6, [R1+0x238] ;  /* 0x0002380001067983 */ /* 0x000f220000300800 */
[----:B------:R-:W4:Y:S02]  /*65490*/  LDL.LU R7, [R1+0x23c] ;  /* 0x00023c0001077983 */ /* 0x000f240000300800 */
[----:B-1----:R-:W-:Y:S01]  /*654a0*/  IMAD.MOV.U32 R24, RZ, RZ, R2 ;  /* 0x000000ffff187224 */ /* 0x002fe200078e0002 */
[----:B------:R-:W-:-:S02]  /*654b0*/  MOV R25, R0 ;  /* 0x0000000000197202 */ /* 0x000fc40000000f00 */
[----:B---3--:R-:W-:Y:S01]  /*654c0*/  MOV R2, R8 ;  /* 0x0000000800027202 */ /* 0x008fe20000000f00 */
[----:B------:R-:W-:Y:S01]  /*654d0*/  IMAD.MOV.U32 R0, RZ, RZ, R9 ;  /* 0x000000ffff007224 */ /* 0x000fe200078e0009 */
        /* <DEDUP_REMOVED lines=8> */
[----:B--2---:R-:W-:Y:S01]  /*65560*/  HMMA.16816.F32 R20, R16, R8, R20 ;  /* 0x000000081014723c */ /* 0x004fe20000001814 */
[----:B------:R-:W-:-:S02]  /*65570*/  MOV R26, R8 ;  /* 0x00000008001a7202 */ /* 0x000fc40000000f00 */
[----:B------:R-:W-:Y:S11]  /*65580*/  MOV R3, R9 ;  /* 0x0000000900037202 */ /* 0x000ff60000000f00 */
[----:B------:R-:W-:Y:S09]  /*65590*/  @!UPT UIADD3 URZ, URZ, URZ, URZ ;  /* 0x0000003f3f3ff290 */ /* 0x000ff2000fffe03f */
[----:B------:R0:W-:Y:S01]  /*655a0*/  STL.64 [R1+0x810], R20 ;  /* 0x0008101401007387 */ /* 0x0001e20000100a00 */
[----:B------:R-:W-:Y:S03]  /*655b0*/  STL.64 [R1+0x818], R22 ;  /* 0x0008181601007387 */ /* 0x000fe60000100a00 */
[----:B0-----:R-:W2:Y:S01]  /*655c0*/  LDL.LU.64 R20, [R1+0x2178] ;  /* 0x0021780001147983 */ /* 0x001ea20000300a00 */
[----:B------:R-:W4:Y:S02]  /*655d0*/  LDL.LU.64 R8, [R1+0x2170] ;  /* 0x0021700001087983 */ /* 0x000f240000300a00 */
[C---:B----4-:R-:W-:Y:S11]  /*655e0*/  HMMA.16816.F32 R4, R16.reuse, R8, R4 ;  /* 0x000000081004723c */ /* 0x050ff60000001804 */
[----:B------:R-:W-:Y:S11]  /*655f0*/  @!UPT UIADD3 URZ, URZ, URZ, URZ ;  /* 0x0000003f3f3ff290 */ /* 0x000ff6000fffe03f */
[----:B------:R-:W-:Y:S01]  /*65600*/  @!UPT UIADD3 URZ, URZ, URZ, URZ ;  /* 0x0000003f3f3ff290 */ /* 0x000fe2000fffe03f */
[----:B------:R0:W-:Y:S01]  /*65610*/  STL.64 [R1+0x7f0], R4 ;  /* 0x0007f00401007387 */ /* 0x0001e20000100a00 */
[----:B------:R-:W-:Y:S02]  /*65620*/  STL.64 [R1+0x7f8], R6 ;  /* 0x0007f80601007387 */ /* 0x000fe40000100a00 */
[----:B------:R-:W2:Y:S02]  /*65630*/  LDL.LU.64 R10, [R1+0x2168] ;  /* 0x00216800010a7983 */ /* 0x000ea40000300a00 */
[----:B0-----:R-:W-:Y:S01]  /*65640*/  IMAD.MOV.U32 R5, RZ, RZ, R8 ;  /* 0x000000ffff057224 */ /* 0x001fe200078e0008 */
[----:B------:R-:W-:Y:S02]  /*65650*/  MOV R4, R9 ;  /* 0x0000000900047202 */ /* 0x000fe40000000f00 */
[----:B------:R-:W2:Y:S02]  /*65660*/  LDL.LU.64 R8, [R1+0x2160] ;  /* 0x0021600001087983 */ /* 0x000ea40000300a00 */
[C---:B--2---:R-:W-:Y:S02]  /*65670*/  HMMA.16816.F32 R20, R16.reuse, R20, R8 ;  /* 0x000000141014723c */ /* 0x044fe40000001808 */
[----:B------:R-:W2:Y:S01]  /*65680*/  LDL.LU.64 R10, [R1+0x2158] ;  /* 0x00215800010a7983 */ /* 0x000ea20000300a00 */
[----:B------:R-:W2:Y:S05]  /*65690*/  LDL.LU.64 R8, [R1+0x2150] ;  /* 0x0021500001087983 */ /* 0x000eaa0000300a00 */
[C---:B--2---:R-:W-:Y:S01]  /*656a0*/  HMMA.16816.F32 R12, R16.reuse, R12, R8 ;  /* 0x0000000c100c723c */ /* 0x044fe20000001808 */
[----:B------:R-:W2:Y:S11]  /*656b0*/  LDL.LU R8, [R1+0x340] ;  /* 0x0003400001087983 */ /* 0x000eb60000300800 */
[----:B------:R-:W-:Y:S03]  /*656c0*/  @!UPT UIADD3 URZ, URZ, URZ, URZ ;  /* 0x0000003f3f3ff290 */ /* 0x000fe6000fffe03f */
[----:B------:R-:W-:Y:S02]  /*656d0*/  STL.64 [R1+0x7e0], R20 ;  /* 0x0007e01401007387 */ /* 0x000fe40000100a00 */
[----:B------:R-:W-:Y:S02]  /*656e0*/  STL.64 [R1+0x7e8], R22 ;  /* 0x0007e81601007387 */ /* 0x000fe40000100a00 */
[----:B------:R-:W0:Y:S04]  /*656f0*/  LDSM.16.M88.4 R20, [R29+0x4a000] ;  /* 0x04a000001d14783b */ /* 0x000e280000000200 */
[----:B------:R-:W-:Y:S01]  /*65700*/  STL.64 [R1+0x7d0], R12 ;  /* 0x0007d00c01007387 */ /* 0x000fe20000100a00 */
[----:B------:R-:W-:Y:S02]  /*65710*/  STL.64 [R1+0x7d8], R14 ;  /* 0x0007d80e01007387 */ /* 0x000fe40000100a00 */
[----:B------:R-:W2:Y:S02]  /*65720*/  LDL.LU R9, [R1+0x344] ;  /* 0x0003440001097983 */ /* 0x000ea40000300800 */
[----:B------:R-:W3:Y:S01]  /*65730*/  LDL.LU R10, [R1+0x348] ;  /* 0x00034800010a7983 */ /* 0x000ee20000300800 */
[----:B------:R-:W3:Y:S04]  /*65740*/  LDL.LU R11, [R1+0x34c] ;  /* 0x00034c00010b7983 */ /* 0x000ee80000300800 */
[----:B---3--:R-:W-:Y:S01]  /*65750*/  STL.64 [R1+0x20a8], R10 ;  /* 0x0020a80a01007387 */ /* 0x008fe20000100a00 */
[----:B--2---:R1:W-:Y:S03]  /*65760*/  STL.64 [R1+0x20a0], R8 ;  /* 0x0020a00801007387 */ /* 0x0043e60000100a00 */
[----:B-1----:R-:W2:Y:S04]  /*65770*/  LDL.64 R8, [R1] ;  /* 0x0000000001087983 */ /* 0x002ea80000100a00 */
[----:B--2---:R1:W-:Y:S04]  /*65780*/  STL.64 [R1+0x2148], R8 ;  /* 0x0021480801007387 */ /* 0x0043e80000100a00 */
        /* <DEDUP_REMOVED lines=15> */
[----:B------:R-:W4:Y:S01]  /*65880*/  LDL.LU R23, [R1+0x38c] ;  /* 0x00038c0001177983 */ /* 0x000f220000300800 */
[----:B--2---:R-:W-:Y:S01]  /*65890*/  HMMA.16816.F32 R8, R16, R24, R8 ;  /* 0x000000181008723c */ /* 0x004fe20000001808 */
[----:B----4-:R-:W-:Y:S01]  /*658a0*/  STL.64 [R1+0x20e8], R22 ;  /* 0x0020e81601007387 */ /* 0x010fe20000100a00 */
[----:B---3--:R0:W-:Y:S02]  /*658b0*/  STL.64 [R1+0x20e0], R20 ;  /* 0x0020e01401007387 */ /* 0x0081e40000100a00 */
[----:B0-----:R-:W-:Y:S01]  /*658c0*/  IMAD.MOV.U32 R21, RZ, RZ, R4 ;  /* 0x000000ffff157224 */ /* 0x001fe200078e0004 */
[----:B------:R-:W-:Y:S01]  /*658d0*/  MOV R20, R5 ;  /* 0x0000000500147202 */ /* 0x000fe20000000f00 */
[----:B------:R-:W2:Y:S01]  /*658e0*/  LDL.LU R4, [R1+0x3e0] ;  /* 0x0003e00001047983 */ /* 0x000ea20000300800 */
[----:B------:R-:W2:Y:S02]  /*658f0*/  LDL.LU R5, [R1+0x3e4] ;  /* 0x0003e40001057983 */ /* 0x000ea40000300800 */
[----:B------:R-:W2:Y:S02]  /*65900*/  LDL.LU R6, [R1+0x3e8] ;  /* 0x0003e80001067983 */ /* 0x000ea40000300800 */
[----:B------:R-:W2:Y:S01]  /*65910*/  LDL.LU R7, [R1+0x3ec] ;  /* 0x0003ec0001077983 */ /* 0x000ea20000300800 */
[----:B------:R-:W3:Y:S01]  /*65920*/  LDL.LU R12, [R1+0x3d0] ;  /* 0x0003d000010c7983 */ /* 0x000ee20000300800 */
[----:B------:R-:W3:Y:S02]  /*65930*/  LDL.LU R13, [R1+0x3d4] ;  /* 0x0003d400010d7983 */ /* 0x000ee40000300800 */
[----:B------:R-:W3:Y:S02]  /*65940*/  LDL.LU R14, [R1+0x3d8] ;  /* 0x0003d800010e7983 */ /* 0x000ee40000300800 */
[----:B------:R-:W3:Y:S01]  /*65950*/  LDL.LU R15, [R1+0x3dc] ;  /* 0x0003dc00010f7983 */ /* 0x000ee20000300800 */
[----:B------:R0:W-:Y:S02]  /*65960*/  STL.64 [R1+0x20f8], R20 ;  /* 0x0020f81401007387 */ /* 0x0001e40000100a00 */
[----:B0-----:R-:W-:-:S02]  /*65970*/  MOV R20, R26 ;  /* 0x0000001a00147202 */ /* 0x001fc40000000f00 */
[----:B------:R-:W-:-:S05]  /*65980*/  MOV R21, R3 ;  /* 0x0000000300157202 */ /* 0x000fca0000000f00 */
[----:B------:R-:W-:Y:S01]  /*65990*/  STL.64 [R1+0x2110], R20 ;  /* 0x0021101401007387 */ /* 0x000fe20000100a00 */
[----:B------:R0:W-:Y:S02]  /*659a0*/  STL.64 [R1+0x7c0], R8 ;  /* 0x0007c00801007387 */ /* 0x0001e40000100a00 */
[----:B------:R-:W-:Y:S01]  /*659b0*/  STL.64 [R1+0x7c8], R10 ;  /* 0x0007c80a01007387 */ /* 0x000fe20000100a00 */
[----:B0-----:R-:W2:Y:S01]  /*659c0*/  LDL.LU.64 R8, [R1+0x2148] ;  /* 0x0021480001087983 */ /* 0x001ea20000300a00 */
[----:B------:R0:W-:Y:S03]  /*659d0*/  STL.64 [R1+0x20c8], R24 ;  /* 0x0020c81801007387 */ /* 0x0001e60000100a00 */
[----:B0-----:R-:W4:Y:S04]  /*659e0*/  LDL.64 R24, [R1+0x20] ;  /* 0x0000200001187983 */ /* 0x001f280000100a00 */
[----:B----4-:R0:W-:Y:S04]  /*659f0*/  STL.64 [R1+0x20f0], R24 ;  /* 0x0020f01801007387 */ /* 0x0101e80000100a00 */
[----:B0-----:R-:W4:Y:S01]  /*65a00*/  LDL.LU R24, [R1+0x390] ;  /* 0x0003900001187983 */ /* 0x001f220000300800 */
[----:B------:R-:W4:Y:S02]  /*65a10*/  LDL.LU R25, [R1+0x394] ;  /* 0x0003940001197983 */ /* 0x000f240000300800 */
[----:B------:R-:W5:Y:S02]  /*65a20*/  LDL.LU R26, [R1+0x398] ;  /* 0x00039800011a7983 */ /* 0x000f640000300800 */
[----:B------:R-:W5:Y:S01]  /*65a30*/  LDL.LU R27, [R1+0x39c] ;  /* 0x00039c00011b7983 */ /* 0x000f620000300800 */
[C---:B--2---:R-:W-:Y:S01]  /*65a40*/  HMMA.16816.F32 R4, R16.reuse, R8, R4 ;  /* 0x000000081004723c */ /* 0x044fe20000001804 */
[----:B-----5:R-:W-:Y:S01]  /*65a50*/  STL.64 [R1+0x2108], R26 ;  /* 0x0021081a01007387 */ /* 0x020fe20000100a00 */
[----:B----4-:R0:W-:Y:S03]  /*65a60*/  STL.64 [R1+0x2100], R24 ;  /* 0x0021001801007387 */ /* 0x0101e60000100a00 */
[----:B0-----:R-:W2:Y:S01]  /*65a70*/  LDL.LU R24, [R1+0x3b0] ;  /* 0x0003b00001187983 */ /* 0x001ea20000300800 */
[----:B------:R-:W2:Y:S02]  /*65a80*/  LDL.LU R25, [R1+0x3b4] ;  /* 0x0003b40001197983 */ /* 0x000ea40000300800 */
[----:B------:R-:W4:Y:S02]  /*65a90*/  LDL.LU R26, [R1+0x3b8] ;  /* 0x0003b800011a7983 */ /* 0x000f240000300800 */
[----:B------:R-:W4:Y:S02]  /*65aa0*/  LDL.LU R27, [R1+0x3bc] ;  /* 0x0003bc00011b7983 */ /* 0x000f240000300800 */
[----:B----4-:R-:W-:Y:S01]  /*65ab0*/  STL.64 [R1+0x2120], R26 ;  /* 0x0021201a01007387 */ /* 0x010fe20000100a00 */
[----:B--2---:R0:W-:Y:S03]  /*65ac0*/  STL.64 [R1+0x2118], R24 ;  /* 0x0021181801007387 */ /* 0x0041e60000100a00 */
[----:B0-----:R-:W2:Y:S01]  /*65ad0*/  LDL.LU R24, [R1+0x3c0] ;  /* 0x0003c00001187983 */ /* 0x001ea20000300800 */
[----:B------:R-:W2:Y:S02]  /*65ae0*/  LDL.LU R25, [R1+0x3c4] ;  /* 0x0003c40001197983 */ /* 0x000ea40000300800 */
[----:B------:R-:W2:Y:S02]  /*65af0*/  LDL.LU R26, [R1+0x3c8] ;  /* 0x0003c800011a7983 */ /* 0x000ea40000300800 */
[----:B------:R-:W2:Y:S02]  /*65b00*/  LDL.LU R27, [R1+0x3cc] ;  /* 0x0003cc00011b7983 */ /* 0x000ea40000300800 */
[----:B------:R-:W-:Y:S01]  /*65b10*/  STL.64 [R1+0x7b0], R4 ;  /* 0x0007b00401007387 */ /* 0x000fe20000100a00 */
[----:B------:R0:W-:Y:S03]  /*65b20*/  STL.64 [R1+0x7b8], R6 ;  /* 0x0007b80601007387 */ /* 0x0001e60000100a00 */
[----:B0-----:R-:W4:Y:S01]  /*65b30*/  LDL.LU.64 R6, [R1+0x2140] ;  /* 0x0021400001067983 */ /* 0x001f220000300a00 */
[----:B------:R-:W3:Y:S02]  /*65b40*/  LDL.LU.64 R4, [R1+0x2138] ;  /* 0x0021380001047983 */ /* 0x000ee40000300a00 */
[----:B------:R0:W-:Y:S02]  /*65b50*/  STL.64 [R1+0x20c0], R8 ;  /* 0x0020c00801007387 */ /* 0x0001e40000100a00 */
[----:B0-----:R-:W5:Y:S01]  /*65b60*/  LDL.LU R8, [R1+0x360] ;  /* 0x0003600001087983 */ /* 0x001f620000300800 */
[----:B------:R-:W5:Y:S02]  /*65b70*/  LDL.LU R9, [R1+0x364] ;  /* 0x0003640001097983 */ /* 0x000f640000300800 */
[----:B------:R-:W5:Y:S02]  /*65b80*/  LDL.LU R10, [R1+0x368] ;  /* 0x00036800010a7983 */ /* 0x000f640000300800 */
[----:B------:R-:W5:Y:S01]  /*65b90*/  LDL.LU R11, [R1+0x36c] ;  /* 0x00036c00010b7983 */ /* 0x000f620000300800 */
[----:B---3--:R-:W-:Y:S01]  /*65ba0*/  HMMA.16816.F32 R16, R16, R4, R12 ;  /* 0x000000041010723c */ /* 0x008fe2000000180c */
[----:B------:R-:W2:Y:S01]  /*65bb0*/  LDL.LU.64 R14, [R1+0x2130] ;  /* 0x00213000010e7983 */ /* 0x000ea20000300a00 */
[----:B------:R-:W2:Y:S02]  /*65bc0*/  LDL.LU.64 R12, [R1+0x2128] ;  /* 0x00212800010c7983 */ /* 0x000ea40000300a00 */
[----:B------:R-:W-:Y:S01]  /*65bd0*/  IMAD.MOV.U32 R20, RZ, RZ, R2 ;  /* 0x000000ffff147224 */ /* 0x000fe200078e0002 */
[----:B------:R-:W-:Y:S01]  /*65be0*/  MOV R21, R0 ;  /* 0x0000000000157202 */ /* 0x000fe20000000f00 */
[----:B----4-:R-:W-:Y:S01]  /*65bf0*/  STL.64 [R1+0x20b8], R6 ;  /* 0x0020b80601007387 */ /* 0x010fe20000100a00 */
[----:B------:R0:W-:Y:S11]  /*65c00*/  STL.64 [R1+0x20b0], R4 ;  /* 0x0020b00401007387 */ /* 0x0001f60000100a00 */
[----:B------:R-:W-:Y:S05]  /*65c10*/  @!UPT UIADD3 URZ, URZ, URZ, URZ ;  /* 0x0000003f3f3ff290 */ /* 0x000fea000fffe03f */
[----:B------:R1:W-:Y:S01]  /*65c20*/  STL.64 [R1+0x790], R16 ;  /* 0x0007901001007387 */ /* 0x0003e20000100a00 */
[----:B------:R-:W-:Y:S02]  /*65c30*/  STL.64 [R1+0x798], R18 ;  /* 0x0007981201007387 */ /* 0x000fe40000100a00 */
[----:B0-----:R-:W3:Y:S02]  /*65c40*/  LDL.LU R4, [R1+0x350] ;  /* 0x0003500001047983 */ /* 0x001ee40000300800 */
[----:B------:R-:W3:Y:S01]  /*65c50*/  LDL.LU R5, [R1+0x354] ;  /* 0x0003540001057983 */ /* 0x000ee20000300800 */
[----:B------:R-:W3:Y:S01]  /*65c60*/  LDL.LU R6, [R1+0x358] ;  /* 0x0003580001067983 */ /* 0x000ee20000300800 */
[----:B------:R-:W3:Y:S03]  /*65c70*/  LDL.LU R7, [R1+0x35c] ;  /* 0x00035c0001077983 */ /* 0x000ee60000300800 */
[----:B-1----:R-:W4:Y:S01]  /*65c80*/  LDL.64 R16, [R1+0x30] ;  /* 0x0000300001107983 */ /* 0x002f220000100a00 */
[C---:B--2---:R-:W-:Y:S03]  /*65c90*/  HMMA.16816.F32 R20, R12.reuse, R20, R24 ;  /* 0x000000140c14723c */ /* 0x044fe60000001818 */
[----:B------:R-:W2:Y:S01]  /*65ca0*/  LDL.LU.64 R26, [R1+0x2120] ;  /* 0x00212000011a7983 */ /* 0x000ea20000300a00 */
[----:B------:R-:W2:Y:S11]  /*65cb0*/  LDL.LU.64 R24, [R1+0x2118] ;  /* 0x0021180001187983 */ /* 0x000eb60000300a00 */
[----:B------:R-:W-:Y:S08]  /*65cc0*/  @!UPT UIADD3 URZ, URZ, URZ, URZ ;  /* 0x0000003f3f3ff290 */ /* 0x000ff0000fffe03f */
[----:B------:R0:W-:Y:S01]  /*65cd0*/  STL.64 [R1+0x780], R20 ;  /* 0x0007801401007387 */ /* 0x0001e20000100a00 */
[----:B------:R2:W-:Y:S03]  /*65ce0*/  STL.64 [R1+0x788], R22 ;  /* 0x0007881601007387 */ /* 0x0005e60000100a00 */
[----:B0-----:R-:W2:Y:S02]  /*65cf0*/  LDL.LU.64 R20, [R1+0x2110] ;  /* 0x0021100001147983 */ /* 0x001ea40000300a00 */
        /* <DEDUP_REMOVED lines=8> */
[----:B------:R-:W2:Y:S11]  /*65d80*/  LDL.LU.64 R24, [R1+0x20f0] ;  /* 0x0020f00001187983 */ /* 0x000eb60000300a00 */
[----:B------:R-:W-:Y:S10]  /*65d90*/  @!UPT UIADD3 URZ, URZ, URZ, URZ ;  /* 0x0000003f3f3ff290 */ /* 0x000ff4000fffe03f */
[----:B------:R-:W-:Y:S01]  /*65da0*/  STL.64 [R1+0x740], R20 ;  /* 0x0007401401007387 */ /* 0x000fe20000100a00 */
[----:B------:R0:W-:Y:S03]  /*65db0*/  STL.64 [R1+0x748], R22 ;  /* 0x0007481601007387 */ /* 0x0001e60000100a00 */
[----:B0-----:R-:W4:Y:S01]  /*65dc0*/  LDL.LU.64 R22, [R1+0x20e8] ;  /* 0x0020e80001167983 */ /* 0x001f220000300a00 */
[----:B------:R-:W4:Y:S02]  /*65dd0*/  LDL.LU.64 R20, [R1+0x20e0] ;  /* 0x0020e00001147983 */ /* 0x000f240000300a00 */
[C---:B----4-:R-:W-:Y:S11]  /*65de0*/  HMMA.16816.F32 R20, R12.reuse, R16, R20 ;  /* 0x000000100c14723c */ /* 0x050ff60000001814 */
[----:B------:R-:W-:Y:S11]  /*65df0*/  @!UPT UIADD3 URZ, URZ, URZ, URZ ;  /* 0x0000003f3f3ff290 */ /* 0x000ff6000fffe03f */
[----:B------:R-:W-:Y:S01]  /*65e00*/  @!UPT UIADD3 URZ, URZ, URZ, URZ ;  /* 0x0000003f3f3ff290 */ /* 0x000fe2000fffe03f */
[----:B------:R-:W-:Y:S01]  /*65e10*/  STL.64 [R1+0x720], R20 ;  /* 0x0007201401007387 */ /* 0x000fe20000100a00 */
[----:B------:R0:W-:Y:S03]  /*65e20*/  STL.64 [R1+0x728], R22 ;  /* 0x0007281601007387 */ /* 0x0001e60000100a00 */
[----:B0-----:R-:W2:Y:S01]  /*65e30*/  LDL.LU.64 R22, [R1+0x20d8] ;  /* 0x0020d80001167983 */ /* 0x001ea20000300a00 */
[----:B------:R-:W2:Y:S02]  /*65e40*/  LDL.LU.64 R20, [R1+0x20d0] ;  /* 0x0020d00001147983 */ /* 0x000ea40000300a00 */
[----:B------:R0:W-:Y:S02]  /*65e50*/  STL.64 [R1+0x2070], R16 ;  /* 0x0020701001007387 */ /* 0x0001e40000100a00 */
[----:B0-----:R-:W4:Y:S04]  /*65e60*/  LDL.64 R16, [R1+0x40] ;  /* 0x0000400001107983 */ /* 0x001f280000100a00 */
[----:B----4-:R0:W-:Y:S04]  /*65e70*/  STL.64 [R1+0x2080], R16 ;  /* 0x0020801001007387 */ /* 0x0101e80000100a00 */
[----:B0-----:R-:W4:Y:S01]  /*65e80*/  LDL.64 R16, [R1+0x50] ;  /* 0x0000500001107983 */ /* 0x001f220000100a00 */
[C---:B--2---:R-:W-:Y:S03]  /*65e90*/  HMMA.16816.F32 R20, R12.reuse, R24, R20 ;  /* 0x000000180c14723c */ /* 0x044fe60000001814 */
[----:B----4-:R0:W-:Y:S04]  /*65ea0*/  STL.64 [R1+0x2088], R16 ;  /* 0x0020881001007387 */ /* 0x0101e80000100a00 */
[----:B0-----:R-:W2:Y:S11]  /*65eb0*/  LDL.64 R16, [R1+0x60] ;  /* 0x0000600001107983 */ /* 0x001eb60000100a00 */
[----:B------:R-:W-:Y:S05]  /*65ec0*/  @!UPT UIADD3 URZ, URZ, URZ, URZ ;  /* 0x0000003f3f3ff290 */ /* 0x000fea000fffe03f */
[----:B------:R0:W-:Y:S02]  /*65ed0*/  STL.64 [R1+0x700], R20 ;  /* 0x0007001401007387 */ /* 0x0001e40000100a00 */
[----:B------:R-:W-:Y:S01]  /*65ee0*/  STL.64 [R1+0x708], R22 ;  /* 0x0007081601007387 */ /* 0x000fe20000100a00 */
[----:B0-----:R-:W-:Y:S01]  /*65ef0*/  MOV R21, R24 ;  /* 0x0000001800157202 */ /* 0x001fe20000000f00 */
[----:B------:R-:W-:Y:S02]  /*65f00*/  IMAD.MOV.U32 R20, RZ, RZ, R25 ;  /* 0x000000ffff147224 */ /* 0x000fe400078e0019 */
[----:B------:R-:W5:Y:S03]  /*65f10*/  LDL.LU.64 R24, [R1+0x20c8] ;  /* 0x0020c80001187983 */ /* 0x000f660000300a00 */
[----:B------:R0:W-:Y:S02]  /*65f20*/  STL.64 [R1+0x2078], R20 ;  /* 0x0020781401007387 */ /* 0x0001e40000100a00 */
[----:B0-----:R-:W4:Y:S01]  /*65f30*/  LDL.LU R20, [R1+0x310] ;  /* 0x0003100001147983 */ /* 0x001f220000300800 */
[----:B------:R-:W4:Y:S02]  /*65f40*/  LDL.LU R21, [R1+0x314] ;  /* 0x0003140001157983 */ /* 0x000f240000300800 */
[----:B------:R-:W4:Y:S02]  /*65f50*/  LDL.LU R22, [R1+0x318] ;  /* 0x0003180001167983 */ /* 0x000f240000300800 */
[----:B------:R-:W4:Y:S01]  /*65f60*/  LDL.LU R23, [R1+0x31c] ;  /* 0x00031c0001177983 */ /* 0x000f220000300800 */
        /* <DEDUP_REMOVED lines=9> */
[----:B------:R-:W5:Y:S02]  /*66000*/  LDL.LU R26, [R1+0x308] ;  /* 0x00030800011a7983 */ /* 0x000f640000300800 */
[----:B------:R-:W5:Y:S01]  /*66010*/  LDL.LU R27, [R1+0x30c] ;  /* 0x00030c00011b7983 */ /* 0x000f620000300800 */
[C---:B---3--:R-:W-:Y:S01]  /*66020*/  HMMA.16816.F32 R4, R12.reuse, R8, R4 ;  /* 0x000000080c04723c */ /* 0x048fe20000001804 */
[----:B------:R-:W-:Y:S11]  /*66030*/  MOV R28, R9 ;  /* 0x00000009001c7202 */ /* 0x000ff60000000f00 */
[----:B------:R-:W-:Y:S11]  /*66040*/  @!UPT UIADD3 URZ, URZ, URZ, URZ ;  /* 0x0000003f3f3ff290 */ /* 0x000ff6000fffe03f */
[----:B------:R-:W-:Y:S01]  /*66050*/  STL.64 [R1+0x6c0], R4 ;  /* 0x0006c00401007387 */ /* 0x000fe20000100a00 */
[----:B------:R0:W-:Y:S03]  /*66060*/  STL.64 [R1+0x6c8], R6 ;  /* 0x0006c80601007387 */ /* 0x0001e60000100a00 */
[----:B0-----:R-:W3:Y:S01]  /*66070*/  LDL.LU.64 R6, [R1+0x20b8] ;  /* 0x0020b80001067983 */ /* 0x001ee20000300a00 */
[----:B------:R-:W2:Y:S02]  /*66080*/  LDL.LU.64 R4, [R1+0x20b0] ;  /* 0x0020b00001047983 */ /* 0x000ea40000300a00 */
[----:B------:R-:W2:Y:S02]  /*66090*/  LDL.LU.64 R10, [R1+0x20a8] ;  /* 0x0020a800010a7983 */ /* 0x000ea40000300a00 */
[----:B------:R-:W2:Y:S02]  /*660a0*/  LDL.LU.64 R8, [R1+0x20a0] ;  /* 0x0020a00001087983 */ /* 0x000ea40000300a00 */
[----:B--2---:R-:W-:Y:S01]  /*660b0*/  HMMA.16816.F32 R12, R12, R4, R8 ;  /* 0x000000040c0c723c */ /* 0x004fe20000001808 */
[----:B------:R-:W2:Y:S01]  /*660c0*/  LDL.LU.64 R10, [R1+0x2098] ;  /* 0x00209800010a7983 */ /* 0x000ea20000300a00 */
[----:B------:R-:W2:Y:S11]  /*660d0*/  LDL.LU.64 R8, [R1+0x2090] ;  /* 0x0020900001087983 */ /* 0x000eb60000300a00 */
[----:B------:R-:W-:Y:S10]  /*660e0*/  @!UPT UIADD3 URZ, URZ, URZ, URZ ;  /* 0x0000003f3f3ff290 */ /* 0x000ff4000fffe03f */
[----:B------:R0:W-:Y:S01]  /*660f0*/  STL.64 [R1+0x690], R12 ;  /* 0x0006900c01007387 */ /* 0x0001e20000100a00 */
[----:B------:R1:W-:Y:S03]  /*66100*/  STL.64 [R1+0x698], R14 ;  /* 0x0006980e01007387 */ /* 0x0003e60000100a00 */
[----:B0-----:R-:W2:Y:S01]  /*66110*/  LDL.LU R12, [R1+0x330] ;  /* 0x00033000010c7983 */ /* 0x001ea20000300800 */
[----:B------:R-:W2:Y:S02]  /*66120*/  LDL.LU R13, [R1+0x334] ;  /* 0x00033400010d7983 */ /* 0x000ea40000300800 */
[----:B-1----:R-:W2:Y:S02]  /*66130*/  LDL.LU R14, [R1+0x338] ;  /* 0x00033800010e7983 */ /* 0x002ea40000300800 */
[----:B------:R-:W2:Y:S01]  /*66140*/  LDL.LU R15, [R1+0x33c] ;  /* 0x00033c00010f7983 */ /* 0x000ea20000300800 */
[----:B---3--:R-:W-:Y:S01]  /*66150*/  STL.64 [R1+0x2048], R6 ;  /* 0x0020480601007387 */ /* 0x008fe20000100a00 */
[----:B------:R0:W-:Y:S02]  /*66160*/  STL.64 [R1+0x2040], R4 ;  /* 0x0020400401007387 */ /* 0x0001e40000100a00 */
[----:B------:R-:W-:Y:S01]  /*66170*/  IMAD.MOV.U32 R3, RZ, RZ, R17 ;  /* 0x000000ffff037224 */ /* 0x000fe200078e0011 */
[----:B0-----:R-:W3:Y:S01]  /*66180*/  LDL.LU R4, [R1+0x320] ;  /* 0x0003200001047983 */ /* 0x001ee20000300800 */
[----:B------:R-:W3:Y:S02]  /*66190*/  LDL.LU R5, [R1+0x324] ;  /* 0x0003240001057983 */ /* 0x000ee40000300800 */
[----:B------:R-:W3:Y:S02]  /*661a0*/  LDL.LU R6, [R1+0x328] ;  /* 0x0003280001067983 */ /* 0x000ee40000300800 */
[----:B------:R-:W3:Y:S01]  /*661b0*/  LDL.LU R7, [R1+0x32c] ;  /* 0x00032c0001077983 */ /* 0x000ee20000300800 */
[C---:B--2---:R-:W-:Y:S11]  /*661c0*/  HMMA.16816.F32 R12, R8.reuse, R16, R12 ;  /* 0x00000010080c723c */ /* 0x044ff6000000180c */
[----:B------:R-:W-:Y:S11]  /*661d0*/  @!UPT UIADD3 URZ, URZ, URZ, URZ ;  /* 0x0000003f3f3ff290 */ /* 0x000ff6000fffe03f */
[----:B------:R-:W-:Y:S01]  /*661e0*/  @!UPT UIADD3 URZ, URZ, URZ, URZ ;  /* 0x0000003f3f3ff290 */ /* 0x000fe2000fffe03f */
[----:B------:R-:W-:Y:S01]  /*661f0*/  STL.64 [R1+0x670], R12 ;  /* 0x0006700c01007387 */ /* 0x000fe20000100a00 */
[----:B------:R0:W-:Y:S02]  /*66200*/  STL.64 [R1+0x678], R14 ;  /* 0x0006780e01007387 */ /* 0x0001e40000100a00 */
[----:B0-----:R-:W-:Y:S02]  /*66210*/  MOV R14, R16 ;  /* 0x00000010000e7202 */ /* 0x001fe40000000f00 */
[----:B------:R-:W3:Y:S02]  /*66220*/  LDL.LU.64 R16, [R1+0x2088] ;  /* 0x0020880001107983 */ /* 0x000ee40000300a00 */
[C---:B---3--:R-:W-:Y:S11]  /*66230*/  HMMA.16816.F32 R4, R8.reuse, R16, R4 ;  /* 0x000000100804723c */ /* 0x048ff60000001804 */
[----:B------:R-:W-:Y:S11]  /*66240*/  @!UPT UIADD3 URZ, URZ, URZ, URZ ;  /* 0x0000003f3f3ff290 */ /* 0x000ff6000fffe03f */
[----:B------:R-:W-:Y:S01]  /*66250*/  @!UPT UIADD3 URZ, URZ, URZ, URZ ;  /* 0x0000003f3f3ff290 */ /* 0x000fe2000fffe03f */
[----:B------:R0:W-:Y:S01]  /*66260*/  STL.64 [R1+0x650], R4 ;  /* 0x0006500401007387 */ /* 0x0001e20000100a00 */
[----:B------:R1:W-:Y:S01]  /*66270*/  STL.64 [R1+0x658], R6 ;  /* 0x0006580601007387 */ /* 0x0003e20000100a00 */
[----:B0-----:R-:W-:Y:S02]  /*66280*/  MOV R5, R16 ;  /* 0x0000001000057202 */ /* 0x001fe40000000f00 */
[----:B------:R-:W-:Y:S02]  /*66290*/  MOV R4, R17 ;  /* 0x0000001100047202 */ /* 0x000fe40000000f00 */
[----:B------:R-:W4:Y:S02]  /*662a0*/  LDL.LU.64 R16, [R1+0x2080] ;  /* 0x0020800001107983 */ /* 0x000f240000300a00 */
[C---:B----4-:R-:W-:Y:S01]  /*662b0*/  HMMA.16816.F32 R20, R8.reuse, R16, R20 ;  /* 0x000000100814723c */ /* 0x050fe20000001814 */
[----:B-1----:R-:W-:Y:S01]  /*662c0*/  IMAD.MOV.U32 R7, RZ, RZ, R16 ;  /* 0x000000ffff077224 */ /* 0x002fe200078e0010 */
[----:B------:R-:W-:Y:S11]  /*662d0*/  MOV R6, R17 ;  /* 0x0000001100067202 */ /* 0x000ff60000000f00 */
[----:B------:R-:W-:Y:S10]  /*662e0*/  @!UPT UIADD3 URZ, URZ, URZ, URZ ;  /* 0x0000003f3f3ff290 */ /* 0x000ff4000fffe03f */
[----:B------:R0:W-:Y:S01]  /*662f0*/  STL.64 [R1+0x630], R20 ;  /* 0x0006301401007387 */ /* 0x0001e20000100a00 */
[----:B------:R-:W-:Y:S03]  /*66300*/  STL.64 [R1+0x638], R22 ;  /* 0x0006381601007387 */ /* 0x000fe60000100a00 */
[----:B0-----:R-:W2:Y:S01]  /*66310*/  LDL.LU.64 R20, [R1+0x2078] ;  /* 0x0020780001147983 */ /* 0x001ea20000300a00 */
[----:B------:R-:W5:Y:S02]  /*66320*/  LDL.LU.64 R16, [R1+0x2070] ;  /* 0x0020700001107983 */ /* 0x000f640000300a00 */
[----:B-----5:R-:W-:Y:S01]  /*66330*/  HMMA.16816.F32 R24, R8, R16, R24 ;  /* 0x000000100818723c */ /* 0x020fe20000001818 */
[----:B------:R-:W-:Y:S01]  /*66340*/  MOV R2, R16 ;  /* 0x0000001000027202 */ /* 0x000fe20000000f00 */
[----:B------:R-:W-:Y:S02]  /*66350*/  IMAD.MOV.U32 R0, RZ, RZ, R17 ;  /* 0x000000ffff007224 */ /* 0x000fe400078e0011 */
[----:B------:R-:W0:Y:S11]  /*66360*/  LDSM.16.M88.4 R16, [R29+0x4a400] ;  /* 0x04a400001d10783b */ /* 0x000e360000000200 */
[----:B------:R-:W-:Y:S08]  /*66370*/  @!UPT UIADD3 URZ, URZ, URZ, URZ ;  /* 0x0000003f3f3ff290 */ /* 0x000ff0000fffe03f */
[----:B------:R-:W-:Y:S01]  /*66380*/  STL.64 [R1+0x610], R24 ;  /* 0x0006101801007387 */ /* 0x000fe20000100a00 */
[----:B------:R-:W-:Y:S03]  /*66390*/  STL.64 [R1+0x618], R26 ;  /* 0x0006181a01007387 */ /* 0x000fe60000100a00 */
[----:B0-----:R-:W-:Y:S01]  /*663a0*/  STL.64 [R1+0x1fb8], R18 ;  /* 0x001fb81201007387 */ /* 0x001fe20000100a00 */
[----:B------:R0:W-:Y:S03]  /*663b0*/  STL.64 [R1+0x1fb0], R16 ;  /* 0x001fb01001007387 */ /* 0x0001e60000100a00 */
[----:B0-----:R-:W3:Y:S01]  /*663c0*/  LDL.LU R16, [R1+0x4b0] ;  /* 0x0004b00001107983 */ /* 0x001ee20000300800 */
[----:B------:R-:W3:Y:S02]  /*663d0*/  LDL.LU R17, [R1+0x4b4] ;  /* 0x0004b40001117983 */ /* 0x000ee40000300800 */
[----:B------:R-:W4:Y:S02]  /*663e0*/  LDL.LU R18, [R1+0x4b8] ;  /* 0x0004b80001127983 */ /* 0x000f240000300800 */
[----:B------:R-:W4:Y:S01]  /*663f0*/  LDL.LU R19, [R1+0x4bc] ;  /* 0x0004bc0001137983 */ /* 0x000f220000300800 */
[----:B------:R-:W5:Y:S01]  /*66400*/  LDL.LU R24, [R1+0x400] ;  /* 0x0004000001187983 */ /* 0x000f620000300800 */
[----:B------:R-:W5:Y:S02]  /*66410*/  LDL.LU R25, [R1+0x404] ;  /* 0x0004040001197983 */ /* 0x000f640000300800 */
[----:B------:R-:W5:Y:S02]  /*66420*/  LDL.LU R26, [R1+0x408] ;  /* 0x00040800011a7983 */ /* 0x000f640000300800 */
[----:B------:R-:W5:Y:S01]  /*66430*/  LDL.LU R27, [R1+0x40c] ;  /* 0x00040c00011b7983 */ /* 0x000f620000300800 */
[----:B----4-:R-:W-:Y:S01]  /*66440*/  STL.64 [R1+0x1fd8], R18 ;  /* 0x001fd81201007387 */ /* 0x010fe20000100a00 */
[----:B---3--:R0:W-:Y:S03]  /*66450*/  STL.64 [R1+0x1fd0], R16 ;  /* 0x001fd01001007387 */ /* 0x0081e60000100a00 */
[----:B0-----:R-:W3:Y:S01]  /*66460*/  LDL.LU R16, [R1+0x440] ;  /* 0x0004400001107983 */ /* 0x001ee20000300800 */
[----:B------:R-:W3:Y:S02]  /*66470*/  LDL.LU R17, [R1+0x444] ;  /* 0x0004440001117983 */ /* 0x000ee40000300800 */
[----:B------:R-:W4:Y:S02]  /*66480*/  LDL.LU R18, [R1+0x448] ;  /* 0x0004480001127983 */ /* 0x000f240000300800 */
[----:B------:R-:W4:Y:S01]  /*66490*/  LDL.LU R19, [R1+0x44c] ;  /* 0x00044c0001137983 */ /* 0x000f220000300800 */
[----:B--2---:R-:W-:-:S02]  /*664a0*/  MOV R13, R20 ;  /* 0x00000014000d7202 */ /* 0x004fc40000000f00 */
[----:B------:R-:W-:Y:S01]  /*664b0*/  MOV R12, R21 ;  /* 0x00000015000c7202 */ /* 0x000fe20000000f00 */
[----:B----4-:R-:W-:Y:S01]  /*664c0*/  STL.64 [R1+0x1fe8], R18 ;  /* 0x001fe81201007387 */ /* 0x010fe20000100a00 */
[----:B---3--:R0:W-:Y:S02]  /*664d0*/  STL.64 [R1+0x1fe0], R16 ;  /* 0x001fe01001007387 */ /* 0x0081e40000100a00 */
[----:B0-----:R-:W-:Y:S01]  /*664e0*/  IMAD.MOV.U32 R16, RZ, RZ, R7 ;  /* 0x000000ffff107224 */ /* 0x001fe200078e0007 */
[----:B------:R-:W-:-:S05]  /*664f0*/  MOV R17, R6 ;  /* 0x0000000600117202 */ /* 0x000fca0000000f00 */
[----:B------:R0:W-:Y:S01]  /*66500*/  STL.64 [R1+0x2000], R16 ;  /* 0x0020001001007387 */ /* 0x0001e20000100a00 */
[----:B------:R-:W2:Y:S02]  /*66510*/  LDL.LU R20, [R1+0x480] ;  /* 0x0004800001147983 */ /* 0x000ea40000300800 */
[----:B------:R-:W2:Y:S02]  /*66520*/  LDL.LU R21, [R1+0x484] ;  /* 0x0004840001157983 */ /* 0x000ea40000300800 */
[----:B------:R-:W3:Y:S01]  /*66530*/  LDL.LU R22, [R1+0x488] ;  /* 0x0004880001167983 */ /* 0x000ee20000300800 */
[----:B------:R-:W3:Y:S01]  /*66540*/  LDL.LU R23, [R1+0x48c] ;  /* 0x00048c0001177983 */ /* 0x000ee20000300800 */
[----:B0-----:R-:W-:-:S03]  /*66550*/  IMAD.MOV.U32 R17, RZ, RZ, R4 ;  /* 0x000000ffff117224 */ /* 0x001fc600078e0004 */
[----:B---3--:R-:W-:Y:S01]  /*66560*/  STL.64 [R1+0x2058], R22 ;  /* 0x0020581601007387 */ /* 0x008fe20000100a00 */
[----:B--2---:R-:W-:Y:S02]  /*66570*/  STL.64 [R1+0x2050], R20 ;  /* 0x0020501401007387 */ /* 0x004fe40000100a00 */
[----:B------:R-:W2:Y:S01]  /*66580*/  LDL R4, [R1] ;  /* 0x0000000001047983 */ /* 0x000ea20000100800 */
[----:B------:R-:W-:Y:S01]  /*66590*/  MOV R16, R5 ;  /* 0x0000000500107202 */ /* 0x000fe20000000f00 */
[----:B------:R-:W-:-:S05]  /*665a0*/  MOV R5, R28 ;  /* 0x0000001c00057202 */ /* 0x000fca0000000f00 */
[----:B--2---:R0:W-:Y:S04]  /*665b0*/  STL.64 [R1+0x2060], R4 ;  /* 0x0020600401007387 */ /* 0x0041e80000100a00 */
        /* <DEDUP_REMOVED lines=10> */
[C---:B-----5:R-:W-:Y:S01]  /*66660*/  HMMA.16816.F32 R12, R8.reuse, R12, R24 ;  /* 0x0000000c080c723c */ /* 0x060fe20000001818 */
[----:B------:R-:W2:Y:S11]  /*66670*/  LDL.LU.64 R24, [R1+0x2068] ;  /* 0x0020680001187983 */ /* 0x000eb60000300a00 */
[----:B------:R-:W-:Y:S11]  /*66680*/  @!UPT UIADD3 URZ, URZ, URZ, URZ ;  /* 0x0000003f3f3ff290 */ /* 0x000ff6000fffe03f */
[----:B------:R-:W-:Y:S01]  /*66690*/  STL.64 [R1+0x5f0], R12 ;  /* 0x0005f00c01007387 */ /* 0x000fe20000100a00 */
[----:B------:R-:W-:Y:S02]  /*666a0*/  STL.64 [R1+0x5f8], R14 ;  /* 0x0005f80e01007387 */ /* 0x000fe40000100a00 */
[----:B------:R-:W0:Y:S02]  /*666b0*/  LDSM.16.M88.4 R12, [R29+0x4a800] ;  /* 0x04a800001d0c783b */ /* 0x000e240000000200 */
[----:B0-----:R-:W-:Y:S02]  /*666c0*/  STL.64 [R1+0x1f38], R14 ;  /* 0x001f380e01007387 */ /* 0x001fe40000100a00 */
[----:B------:R0:W-:Y:S02]  /*666d0*/  STL.64 [R1+0x1f30], R12 ;  /* 0x001f300c01007387 */ /* 0x0001e40000100a00 */
[----:B0-----:R-:W4:Y:S01]  /*666e0*/  LDL.LU R12, [R1+0x430] ;  /* 0x00043000010c7983 */ /* 0x001f220000300800 */
[----:B------:R-:W4:Y:S02]  /*666f0*/  LDL.LU R13, [R1+0x434] ;  /* 0x00043400010d7983 */ /* 0x000f240000300800 */
[----:B------:R-:W5:Y:S02]  /*66700*/  LDL.LU R14, [R1+0x438] ;  /* 0x00043800010e7983 */ /* 0x000f640000300800 */
[----:B------:R-:W5:Y:S02]  /*66710*/  LDL.LU R15, [R1+0x43c] ;  /* 0x00043c00010f7983 */ /* 0x000f640000300800 */
[----:B-----5:R-:W-:Y:S01]  /*66720*/  STL.64 [R1+0x1ff8], R14 ;  /* 0x001ff80e01007387 */ /* 0x020fe20000100a00 */
[----:B----4-:R0:W-:Y:S03]  /*66730*/  STL.64 [R1+0x1ff0], R12 ;  /* 0x001ff00c01007387 */ /* 0x0101e60000100a00 */
        /* <DEDUP_REMOVED lines=17> */
[----:B------:R0:W-:Y:S01]  /*66850*/  STL.64 [R1+0x4a0], R4 ;  /* 0x0004a00401007387 */ /* 0x0001e20000100a00 */
[----:B------:R3:W-:Y:S03]  /*66860*/  STL.64 [R1+0x4a8], R6 ;  /* 0x0004a80601007387 */ /* 0x0007e60000100a00 */
[----:B0-----:R-:W3:Y:S02]  /*66870*/  LDL.LU.64 R4, [R1+0x2060] ;  /* 0x0020600001047983 */ /* 0x001ee40000300a00 */
[C---:B---3--:R-:W-:Y:S02]  /*66880*/  HMMA.16816.F32 R4, R8.reuse, R4, R20 ;  /* 0x000000040804723c */ /* 0x048fe40000001814 */
[----:B------:R-:W3:Y:S01]  /*66890*/  LDL.LU.64 R22, [R1+0x2058] ;  /* 0x0020580001167983 */ /* 0x000ee20000300a00 */
[----:B------:R-:W3:Y:S11]  /*668a0*/  LDL.LU.64 R20, [R1+0x2050] ;  /* 0x0020500001147983 */ /* 0x000ef60000300a00 */
[----:B------:R-:W-:Y:S09]  /*668b0*/  @!UPT UIADD3 URZ, URZ, URZ, URZ ;  /* 0x0000003f3f3ff290 */ /* 0x000ff2000fffe03f */
[----:B------:R-:W-:Y:S01]  /*668c0*/  STL.64 [R1+0x490], R4 ;  /* 0x0004900401007387 */ /* 0x000fe20000100a00 */
[----:B------:R0:W-:Y:S03]  /*668d0*/  STL.64 [R1+0x498], R6 ;  /* 0x0004980601007387 */ /* 0x0001e60000100a00 */
[----:B0-----:R-:W4:Y:S01]  /*668e0*/  LDL.LU.64 R6, [R1+0x2048] ;  /* 0x0020480001067983 */ /* 0x001f220000300a00 */
[----:B------:R-:W3:Y:S02]  /*668f0*/  LDL.LU.64 R4, [R1+0x2040] ;  /* 0x0020400001047983 */ /* 0x000ee40000300a00 */
[----:B------:R-:W-:Y:S01]  /*66900*/  IMAD.MOV.U32 R17, RZ, RZ, R3 ;  /* 0x000000ffff117224 */ /* 0x000fe200078e0003 */
[----:B---3--:R-:W-:Y:S01]  /*66910*/  HMMA.16816.F32 R8, R8, R4, R20 ;  /* 0x000000040808723c */ /* 0x008fe20000001814 */
[----:B------:R-:W2:Y:S01]  /*66920*/  LDL.LU.64 R22, [R1+0x2038] ;  /* 0x0020380001167983 */ /* 0x000ea20000300a00 */
[----:B------:R-:W2:Y:S11]  /*66930*/  LDL.LU.64 R20, [R1+0x2030] ;  /* 0x0020300001147983 */ /* 0x000eb60000300a00 */
[----:B------:R-:W-:Y:S10]  /*66940*/  @!UPT UIADD3 URZ, URZ, URZ, URZ ;  /* 0x0000003f3f3ff290 */ /* 0x000ff4000fffe03f */
[----:B------:R0:W-:Y:S01]  /*66950*/  STL.64 [R1+0x480], R8 ;  /* 0x0004800801007387 */ /* 0x0001e20000100a00 */
[----:B------:R-:W-:Y:S03]  /*66960*/  STL.64 [R1+0x488], R10 ;  /* 0x0004880a01007387 */ /* 0x000fe60000100a00 */
[----:B0-----:R-:W3:Y:S01]  /*66970*/  LDL.64 R8, [R1+0x20] ;  /* 0x0000200001087983 */ /* 0x001ee20000100a00 */
[----:B----4-:R-:W-:Y:S02]  /*66980*/  STL.64 [R1+0x1fc8], R6 ;  /* 0x001fc80601007387 */ /* 0x010fe40000100a00 */
[----:B------:R-:W-:Y:S01]  /*66990*/  STL.64 [R1+0x1fc0], R4 ;  /* 0x001fc00401007387 */ /* 0x000fe20000100a00 */
        /* <DEDUP_REMOVED lines=14> */
[----:B--2---:R-:W-:Y:S02]  /*66a80*/  HMMA.16816.F32 R16, R20, R16, R12 ;  /* 0x000000101410723c */ /* 0x004fe4000000180c */
[----:B------:R-:W3:Y:S01]  /*66a90*/  LDL.LU.64 R14, [R1+0x1ff8] ;  /* 0x001ff800010e7983 */ /* 0x000ee20000300a00 */
[----:B------:R-:W3:Y:S11]  /*66aa0*/  LDL.LU.64 R12, [R1+0x1ff0] ;  /* 0x001ff000010c7983 */ /* 0x000ef60000300a00 */
[----:B------:R-:W-:Y:S09]  /*66ab0*/  @!UPT UIADD3 URZ, URZ, URZ, URZ ;  /* 0x0000003f3f3ff290 */ /* 0x000ff2000fffe03f */
[----:B------:R-:W-:Y:S01]  /*66ac0*/  STL.64 [R1+0x450], R16 ;  /* 0x0004501001007387 */ /* 0x000fe20000100a00 */
[----:B------:R0:W-:Y:S03]  /*66ad0*/  STL.64 [R1+0x458], R18 ;  /* 0x0004581201007387 */ /* 0x0001e60000100a00 */
[----:B0-----:R-:W2:Y:S01]  /*66ae0*/  LDL.LU.64 R18, [R1+0x1fe8] ;  /* 0x001fe80001127983 */ /* 0x001ea20000300a00 */
[----:B------:R-:W2:Y:S01]  /*66af0*/  LDL.LU.64 R16, [R1+0x1fe0] ;  /* 0x001fe00001107983 */ /* 0x000ea20000300a00 */
[----:B------:R-:W-:Y:S02]  /*66b00*/  MOV R4, R2 ;  /* 0x0000000200047202 */ /* 0x000fe40000000f00 */
[----:B------:R-:W-:-:S07]  /*66b10*/  MOV R5, R0 ;  /* 0x0000000000057202 */ /* 0x000fce0000000f00 */
[C---:B--2---:R-:W-:Y:S01]  /*66b20*/  HMMA.16816.F32 R4, R20.reuse, R4, R16 ;  /* 0x000000041404723c */ /* 0x044fe20000001810 */
[----:B------:R-:W2:Y:S01]  /*66b30*/  LDL.LU.64 R18, [R1+0x1fd8] ;  /* 0x001fd80001127983 */ /* 0x000ea20000300a00 */
[----:B------:R-:W2:Y:S11]  /*66b40*/  LDL.LU.64 R16, [R1+0x1fd0] ;  /* 0x001fd00001107983 */ /* 0x000eb60000300a00 */
[----:B------:R-:W-:Y:S10]  /*66b50*/  @!UPT UIADD3 URZ, URZ, URZ, URZ ;  /* 0x0000003f3f3ff290 */ /* 0x000ff4000fffe03f */
[----:B------:R-:W-:Y:S01]  /*66b60*/  STL.64 [R1+0x440], R4 ;  /* 0x0004400401007387 */ /* 0x000fe20000100a00 */
[----:B------:R3:W-:Y:S02]  /*66b70*/  STL.64 [R1+0x448], R6 ;  /* 0x0004480601007387 */ /* 0x0007e40000100a00 */
[----:B---3--:R-:W-:Y:S07]  /*66b80*/  HMMA.16816.F32 R4, R20, R8, R12 ;  /* 0x000000081404723c */ /* 0x008fee000000180c */
[----:B------:R-:W-:Y:S01]  /*66b90*/  IMAD.MOV.U32 R13, RZ, RZ, R8 ;  /* 0x000000ffff0d7224 */ /* 0x000fe200078e0008 */
[----:B------:R-:W-:-:S02]  /*66ba0*/  MOV R12, R9 ;  /* 0x00000009000c7202 */ /* 0x000fc40000000f00 */
[----:B------:R-:W0:Y:S11]  /*66bb0*/  LDSM.16.M88.4 R8, [R29+0x4ac00] ;  /* 0x04ac00001d08783b */ /* 0x000e360000000200 */
[----:B------:R-:W-:Y:S02]  /*66bc0*/  @!UPT UIADD3 URZ, URZ, URZ, URZ ;  /* 0x0000003f3f3ff290 */ /* 0x000fe4000fffe03f */
[----:B------:R-:W-:Y:S01]  /*66bd0*/  STL.64 [R1+0x430], R4 ;  /* 0x0004300401007387 */ /* 0x000fe20000100a00 */
[----:B------:R-:W-:Y:S02]  /*66be0*/  STL.64 [R1+0x438], R6 ;  /* 0x0004380601007387 */ /* 0x000fe40000100a00 */
[----:B------:R-:W-:Y:S01]  /*66bf0*/  STL.64 [R1+0x1f80], R12 ;  /* 0x001f800c01007387 */ /* 0x000fe20000100a00 */
[----:B0-----:R-:W-:Y:S01]  /*66c00*/  STL.64 [R1+0x1eb8], R10 ;  /* 0x001eb80a01007387 */ /* 0x001fe20000100a00 */
[----:B------:R0:W-:Y:S03]  /*66c10*/  STL.64 [R1+0x1eb0], R8 ;  /* 0x001eb00801007387 */ /* 0x0001e60000100a00 */
[----:B0-----:R-:W3:Y:S01]  /*66c20*/  LDL.LU R8, [R1+0x5c0] ;  /* 0x0005c00001087983 */ /* 0x001ee20000300800 */
[C---:B--2---:R-:W-:Y:S03]  /*66c30*/  HMMA.16816.F32 R4, R20.reuse, R24, R16 ;  /* 0x000000181404723c */ /* 0x044fe60000001810 */
[----:B------:R-:W0:Y:S11]  /*66c40*/  LDSM.16.M88.4 R24, [R29+0x4b000] ;  /* 0x04b000001d18783b */ /* 0x000e360000000200 */
[----:B------:R-:W-:Y:S09]  /*66c50*/  @!UPT UIADD3 URZ, URZ, URZ, URZ ;  /* 0x0000003f3f3ff290 */ /* 0x000ff2000fffe03f */
[----:B------:R1:W-:Y:S01]  /*66c60*/  STL.64 [R1+0x420], R4 ;  /* 0x0004200401007387 */ /* 0x0003e20000100a00 */
[----:B------:R-:W-:Y:S02]  /*66c70*/  STL.64 [R1+0x428], R6 ;  /* 0x0004280601007387 */ /* 0x000fe40000100a00 */
[----:B------:R-:W3:Y:S02]  /*66c80*/  LDL.LU R9, [R1+0x5c4] ;  /* 0x0005c40001097983 */ /* 0x000ee40000300800 */
[----:B------:R-:W2:Y:S01]  /*66c90*/  LDL.LU R10, [R1+0x5c8] ;  /* 0x0005c800010a7983 */ /* 0x000ea20000300800 */
[----:B------:R-:W2:Y:S01]  /*66ca0*/  LDL.LU R11, [R1+0x5cc] ;  /* 0x0005cc00010b7983 */ /* 0x000ea20000300800 */
[----:B------:R-:W4:Y:S02]  /*66cb0*/  LDL.LU R12, [R1+0x500] ;  /* 0x00050000010c7983 */ /* 0x000f240000300800 */
[----:B------:R-:W4:Y:S02]  /*66cc0*/  LDL.LU R13, [R1+0x504] ;  /* 0x00050400010d7983 */ /* 0x000f240000300800 */
[----:B------:R-:W5:Y:S01]  /*66cd0*/  LDL.LU R14, [R1+0x508] ;  /* 0x00050800010e7983 */ /* 0x000f620000300800 */
[----:B------:R-:W5:Y:S04]  /*66ce0*/  LDL.LU R15, [R1+0x50c] ;  /* 0x00050c00010f7983 */ /* 0x000f680000300800 */
[----:B-1----:R-:W2:Y:S01]  /*66cf0*/  LDL.64 R4, [R1] ;  /* 0x0000000001047983 */ /* 0x002ea20000100a00 */
[----:B------:R-:W2:Y:S02]  /*66d00*/  LDL.LU R16, [R1+0x4e0] ;  /* 0x0004e00001107983 */ /* 0x000ea40000300800 */
[----:B------:R-:W2:Y:S02]  /*66d10*/  LDL.LU R17, [R1+0x4e4] ;  /* 0x0004e40001117983 */ /* 0x000ea40000300800 */
[----:B------:R-:W2:Y:S01]  /*66d20*/  LDL.LU R18, [R1+0x4e8] ;  /* 0x0004e80001127983 */ /* 0x000ea20000300800 */
[----:B------:R-:W2:Y:S04]  /*66d30*/  LDL.LU R19, [R1+0x4ec] ;  /* 0x0004ec0001137983 */ /* 0x000ea80000300800 */
[----:B-----5:R-:W-:Y:S01]  /*66d40*/  STL.64 [R1+0x1f90], R14 ;  /* 0x001f900e01007387 */ /* 0x020fe20000100a00 */
[----:B----4-:R1:W-:Y:S03]  /*66d50*/  STL.64 [R1+0x1f88], R12 ;  /* 0x001f880c01007387 */ /* 0x0103e60000100a00 */
[----:B-1----:R-:W4:Y:S01]  /*66d60*/  LDL.LU R12, [R1+0x4c0] ;  /* 0x0004c000010c7983 */ /* 0x002f220000300800 */
[----:B------:R-:W4:Y:S02]  /*66d70*/  LDL.LU R13, [R1+0x4c4] ;  /* 0x0004c400010d7983 */ /* 0x000f240000300800 */
[----:B------:R-:W5:Y:S02]  /*66d80*/  LDL.LU R14, [R1+0x4c8] ;  /* 0x0004c800010e7983 */ /* 0x000f640000300800 */
[----:B------:R-:W5:Y:S02]  /*66d90*/  LDL.LU R15, [R1+0x4cc] ;  /* 0x0004cc00010f7983 */ /* 0x000f640000300800 */
[----:B-----5:R-:W-:Y:S01]  /*66da0*/  STL.64 [R1+0x1fa0], R14 ;  /* 0x001fa00e01007387 */ /* 0x020fe20000100a00 */
[----:B----4-:R1:W-:Y:S03]  /*66db0*/  STL.64 [R1+0x1f98], R12 ;  /* 0x001f980c01007387 */ /* 0x0103e60000100a00 */
[----:B-1----:R-:W4:Y:S01]  /*66dc0*/  LDL.64 R12, [R1+0x60] ;  /* 0x00006000010c7983 */ /* 0x002f220000100a00 */
[----:B--2---:R-:W-:Y:S02]  /*66dd0*/  STL.64 [R1+0x1ec8], R10 ;  /* 0x001ec80a01007387 */ /* 0x004fe40000100a00 */
[----:B---3--:R1:W-:Y:S02]  /*66de0*/  STL.64 [R1+0x1ec0], R8 ;  /* 0x001ec00801007387 */ /* 0x0083e40000100a00 */
[----:B-1----:R-:W2:Y:S04]  /*66df0*/  LDL.64 R8, [R1+0x10] ;  /* 0x0000100001087983 */ /* 0x002ea80000100a00 */
        /* <DEDUP_REMOVED lines=9> */
[----:B------:R-:W5:Y:S02]  /*66e90*/  LDL.LU R26, [R1+0x5a8] ;  /* 0x0005a800011a7983 */ /* 0x000f640000300800 */
[----:B------:R-:W5:Y:S02]  /*66ea0*/  LDL.LU R27, [R1+0x5ac] ;  /* 0x0005ac00011b7983 */ /* 0x000f640000300800 */
[----:B-----5:R-:W-:Y:S01]  /*66eb0*/  STL.64 [R1+0x1ee8], R26 ;  /* 0x001ee81a01007387 */ /* 0x020fe20000100a00 */
[----:B---3--:R0:W-:Y:S03]  /*66ec0*/  STL.64 [R1+0x1ee0], R24 ;  /* 0x001ee01801007387 */ /* 0x0081e60000100a00 */
[----:B0-----:R-:W3:Y:S01]  /*66ed0*/  LDL.64 R24, [R1+0x30] ;  /* 0x0000300001187983 */ /* 0x001ee20000100a00 */
[----:B--2---:R-:W-:Y:S03]  /*66ee0*/  HMMA.16816.F32 R8, R20, R4, R8 ;  /* 0x000000041408723c */ /* 0x004fe60000001808 */
[----:B---3--:R0:W-:Y:S04]  /*66ef0*/  STL.64 [R1+0x1fa8], R24 ;  /* 0x001fa81801007387 */ /* 0x0081e80000100a00 */
[----:B0-----:R-:W2:Y:S01]  /*66f00*/  LDL.LU R24, [R1+0x4d0] ;  /* 0x0004d00001187983 */ /* 0x001ea20000300800 */
[----:B------:R-:W2:Y:S02]  /*66f10*/  LDL.LU R25, [R1+0x4d4] ;  /* 0x0004d40001197983 */ /* 0x000ea40000300800 */
[----:B------:R-:W2:Y:S02]  /*66f20*/  LDL.LU R26, [R1+0x4d8] ;  /* 0x0004d800011a7983 */ /* 0x000ea40000300800 */
[----:B------:R-:W2:Y:S11]  /*66f30*/  LDL.LU R27, [R1+0x4dc] ;  /* 0x0004dc00011b7983 */ /* 0x000eb60000300800 */
[----:B------:R0:W-:Y:S01]  /*66f40*/  STL.64 [R1+0x410], R8 ;  /* 0x0004100801007387 */ /* 0x0001e20000100a00 */
[----:B------:R4:W-:Y:S02]  /*66f50*/  STL.64 [R1+0x418], R10 ;  /* 0x0004180a01007387 */ /* 0x0009e40000100a00 */
[----:B------:R-:W3:Y:S01]  /*66f60*/  LDL.LU.64 R6, [R1+0x1fc8] ;  /* 0x001fc80001067983 */ /* 0x000ee20000300a00 */
[----:B0-----:R-:W-:Y:S01]  /*66f70*/  MOV R9, R4 ;  /* 0x0000000400097202 */ /* 0x001fe20000000f00 */
[----:B------:R-:W-:-:S02]  /*66f80*/  IMAD.MOV.U32 R8, RZ, RZ, R5 ;  /* 0x000000ffff087224 */ /* 0x000fc400078e0005 */
[----:B------:R-:W5:Y:S02]  /*66f90*/  LDL.LU.64 R4, [R1+0x1fc0] ;  /* 0x001fc00001047983 */ /* 0x000f640000300a00 */
[----:B-----5:R-:W-:Y:S02]  /*66fa0*/  HMMA.16816.F32 R20, R20, R4, R16 ;  /* 0x000000041414723c */ /* 0x020fe40000001810 */
[----:B------:R-:W2:Y:S01]  /*66fb0*/  LDL.LU.64 R18, [R1+0x1fb8] ;  /* 0x001fb80001127983 */ /* 0x000ea20000300a00 */
[----:B------:R-:W2:Y:S02]  /*66fc0*/  LDL.LU.64 R16, [R1+0x1fb0] ;  /* 0x001fb00001107983 */ /* 0x000ea40000300a00 */
[----:B---3--:R-:W-:Y:S02]  /*66fd0*/  STL.64 [R1+0x1f48], R6 ;  /* 0x001f480601007387 */ /* 0x008fe40000100a00 */
[----:B------:R0:W-:Y:S01]  /*66fe0*/  STL.64 [R1+0x1f40], R4 ;  /* 0x001f400401007387 */ /* 0x0001e20000100a00 */
[----:B----4-:R-:W-:-:S02]  /*66ff0*/  MOV R10, R12 ;  /* 0x0000000c000a7202 */ /* 0x010fc40000000f00 */
[----:B------:R-:W-:Y:S11]  /*67000*/  MOV R3, R13 ;  /* 0x0000000d00037202 */ /* 0x000ff60000000f00 */
[----:B------:R-:W-:Y:S02]  /*67010*/  @!UPT UIADD3 URZ, URZ, URZ, URZ ;  /* 0x0000003f3f3ff290 */ /* 0x000fe4000fffe03f */
[----:B------:R1:W-:Y:S01]  /*67020*/  STL.64 [R1+0x400], R20 ;  /* 0x0004001401007387 */ /* 0x0003e20000100a00 */
[----:B------:R-:W-:Y:S02]  /*67030*/  STL.64 [R1+0x408], R22 ;  /* 0x0004081601007387 */ /* 0x000fe40000100a00 */
[----:B0-----:R-:W3:Y:S02]  /*67040*/  LDL.LU R4, [R1+0x510] ;  /* 0x0005100001047983 */ /* 0x001ee40000300800 */
[----:B------:R-:W3:Y:S01]  /*67050*/  LDL.LU R5, [R1+0x514] ;  /* 0x0005140001057983 */ /* 0x000ee20000300800 */
[----:B------:R-:W3:Y:S01]  /*67060*/  LDL.LU R6, [R1+0x518] ;  /* 0x0005180001067983 */ /* 0x000ee20000300800 */
[----:B------:R-:W3:Y:S03]  /*67070*/  LDL.LU R7, [R1+0x51c] ;  /* 0x00051c0001077983 */ /* 0x000ee60000300800 */
[----:B-1----:R-:W4:Y:S01]  /*67080*/  LDL.64 R20, [R1+0x50] ;  /* 0x0000500001147983 */ /* 0x002f220000100a00 */
[C---:B--2---:R-:W-:Y:S11]  /*67090*/  HMMA.16816.F32 R24, R16.reuse, R12, R24 ;  /* 0x0000000c1018723c */ /* 0x044ff60000001818 */
[----:B------:R-:W-:Y:S11]  /*670a0*/  @!UPT UIADD3 URZ, URZ, URZ, URZ ;  /* 0x0000003f3f3ff290 */ /* 0x000ff6000fffe03f */
[----:B------:R-:W-:Y:S01]  /*670b0*/  @!UPT UIADD3 URZ, URZ, URZ, URZ ;  /* 0x0000003f3f3ff290 */ /* 0x000fe2000fffe03f */
[----:B------:R0:W-:Y:S01]  /*670c0*/  STL.64 [R1+0x3f0], R24 ;  /* 0x0003f01801007387 */ /* 0x0001e20000100a00 */
[----:B------:R-:W-:Y:S03]  /*670d0*/  STL.64 [R1+0x3f8], R26 ;  /* 0x0003f81a01007387 */ /* 0x000fe60000100a00 */
[----:B0-----:R-:W3:Y:S01]  /*670e0*/  LDL.LU.64 R24, [R1+0x1fa8] ;  /* 0x001fa80001187983 */ /* 0x001ee20000300a00 */
[----:B------:R-:W4:Y:S02]  /*670f0*/  LDL.LU.64 R14, [R1+0x1fa0] ;  /* 0x001fa000010e7983 */ /* 0x000f240000300a00 */
        /* <DEDUP_REMOVED lines=9> */
[----:B0-----:R-:W2:Y:S02]  /*67190*/  LDL.64 R20, [R1+0x40] ;  /* 0x0000400001147983 */ /* 0x001ea40000100a00 */
[----:B--2---:R-:W-:Y:S01]  /*671a0*/  HMMA.16816.F32 R12, R16, R20, R12 ;  /* 0x00000014100c723c */ /* 0x004fe2000000180c */
[----:B------:R-:W-:Y:S01]  /*671b0*/  IMAD.MOV.U32 R2, RZ, RZ, R20 ;  /* 0x000000ffff027224 */ /* 0x000fe200078e0014 */
[----:B------:R-:W-:-:S06]  /*671c0*/  MOV R0, R21 ;  /* 0x0000001500007202 */ /* 0x000fcc0000000f00 */
[----:B---3--:R-:W-:Y:S07]  /*671d0*/  HMMA.16816.F32 R20, R16, R24, R4 ;  /* 0x000000181014723c */ /* 0x008fee0000001804 */
[----:B------:R-:W-:Y:S01]  /*671e0*/  MOV R4, R9 ;  /* 0x0000000900047202 */ /* 0x000fe20000000f00 */
[----:B------:R-:W-:-:S07]  /*671f0*/  IMAD.MOV.U32 R5, RZ, RZ, R8 ;  /* 0x000000ffff057224 */ /* 0x000fce00078e0008 */
[----:B------:R0:W-:Y:S01]  /*67200*/  STL.64 [R1+0x220], R12 ;  /* 0x0002200c01007387 */ /* 0x0001e20000100a00 */
[----:B------:R-:W-:Y:S03]  /*67210*/  STL.64 [R1+0x228], R14 ;  /* 0x0002280e01007387 */ /* 0x000fe60000100a00 */
[----:B0-----:R-:W2:Y:S04]  /*67220*/  LDL.LU.64 R12, [R1+0x1f80] ;  /* 0x001f8000010c7983 */ /* 0x001ea80000300a00 */
[----:B------:R-:W-:Y:S02]  /*67230*/  STL.64 [R1+0x210], R20 ;  /* 0x0002101401007387 */ /* 0x000fe40000100a00 */
[----:B------:R-:W-:Y:S02]  /*67240*/  STL.64 [R1+0x218], R22 ;  /* 0x0002181601007387 */ /* 0x000fe40000100a00 */
[----:B------:R0:W-:Y:S02]  /*67250*/  STL.64 [R1+0x1f60], R4 ;  /* 0x001f600401007387 */ /* 0x0001e40000100a00 */
[----:B0-----:R-:W3:Y:S01]  /*67260*/  LDL.LU R4, [R1+0x530] ;  /* 0x0005300001047983 */ /* 0x001ee20000300800 */
[----:B------:R-:W3:Y:S02]  /*67270*/  LDL.LU R5, [R1+0x534] ;  /* 0x0005340001057983 */ /* 0x000ee40000300800 */
[----:B------:R-:W4:Y:S02]  /*67280*/  LDL.LU R6, [R1+0x538] ;  /* 0x0005380001067983 */ /* 0x000f240000300800 */
[----:B------:R-:W4:Y:S01]  /*67290*/  LDL.LU R7, [R1+0x53c] ;  /* 0x00053c0001077983 */ /* 0x000f220000300800 */
[----:B--2---:R-:W-:-:S02]  /*672a0*/  MOV R9, R12 ;  /* 0x0000000c00097202 */ /* 0x004fc40000000f00 */
[----:B------:R-:W-:Y:S01]  /*672b0*/  MOV R8, R13 ;  /* 0x0000000d00087202 */ /* 0x000fe20000000f00 */
        /* <DEDUP_REMOVED lines=16> */
[----:B------:R0:W-:Y:S02]  /*673c0*/  STL.64 [R1+0x1ef8], R24 ;  /* 0x001ef81801007387 */ /* 0x0001e40000100a00 */
[----:B0-----:R-:W-:Y:S01]  /*673d0*/  MOV R24, R2 ;  /* 0x0000000200187202 */ /* 0x001fe20000000f00 */
[----:B------:R-:W-:-:S05]  /*673e0*/  IMAD.MOV.U32 R25, RZ, RZ, R0 ;  /* 0x000000ffff197224 */ /* 0x000fca00078e0000 */
[----:B------:R0:W-:Y:S04]  /*673f0*/  STL.64 [R1+0x1f10], R24 ;  /* 0x001f101801007387 */ /* 0x0001e80000100a00 */
[----:B0-----:R-:W4:Y:S01]  /*67400*/  LDL.LU R24, [R1+0x570] ;  /* 0x0005700001187983 */ /* 0x001f220000300800 */
[----:B------:R-:W4:Y:S02]  /*67410*/  LDL.LU R25, [R1+0x574] ;  /* 0x0005740001197983 */ /* 0x000f240000300800 */
[----:B------:R-:W5:Y:S02]  /*67420*/  LDL.LU R26, [R1+0x578] ;  /* 0x00057800011a7983 */ /* 0x000f640000300800 */
[----:B------:R-:W5:Y:S02]  /*67430*/  LDL.LU R27, [R1+0x57c] ;  /* 0x00057c00011b7983 */ /* 0x000f640000300800 */
[----:B------:R-:W-:-:S02]  /*67440*/  IMAD.MOV.U32 R20, RZ, RZ, R10 ;  /* 0x000000ffff147224 */ /* 0x000fc400078e000a */
[C---:B--2---:R-:W-:Y:S01]  /*67450*/  HMMA.16816.F32 R8, R16.reuse, R8, R4 ;  /* 0x000000081008723c */ /* 0x044fe20000001804 */
[----:B-----5:R-:W-:Y:S01]  /*67460*/  STL.64 [R1+0x1f28], R26 ;  /* 0x001f281a01007387 */ /* 0x020fe20000100a00 */
[----:B----4-:R0:W-:Y:S03]  /*67470*/  STL.64 [R1+0x1f20], R24 ;  /* 0x001f201801007387 */ /* 0x0101e60000100a00 */
[----:B0-----:R-:W2:Y:S01]  /*67480*/  LDL.LU R24, [R1+0x560] ;  /* 0x0005600001187983 */ /* 0x001ea20000300800 */
[----:B------:R-:W2:Y:S02]  /*67490*/  LDL.LU R25, [R1+0x564] ;  /* 0x0005640001197983 */ /* 0x000ea40000300800 */
[----:B------:R-:W2:Y:S02]  /*674a0*/  LDL.LU R26, [R1+0x568] ;  /* 0x00056800011a7983 */ /* 0x000ea40000300800 */
[----:B------:R-:W2:Y:S01]  /*674b0*/  LDL.LU R27, [R1+0x56c] ;  /* 0x00056c00011b7983 */ /* 0x000ea20000300800 */
[----:B------:R-:W4:Y:S01]  /*674c0*/  LDL.LU.64 R6, [R1+0x1f78] ;  /* 0x001f780001067983 */ /* 0x000f220000300a00 */
[----:B------:R-:W4:Y:S11]  /*674d0*/  LDL.LU.64 R4, [R1+0x1f70] ;  /* 0x001f700001047983 */ /* 0x000f360000300a00 */
[----:B------:R0:W-:Y:S02]  /*674e0*/  STL.64 [R1+0x200], R8 ;  /* 0x0002000801007387 */ /* 0x0001e40000100a00 */
[----:B------:R-:W-:Y:S01]  /*674f0*/  STL.64 [R1+0x208], R10 ;  /* 0x0002080a01007387 */ /* 0x000fe20000100a00 */
[----:B0-----:R-:W4:Y:S02]  /*67500*/  LDL.LU.64 R8, [R1+0x1f68] ;  /* 0x001f680001087983 */ /* 0x001f240000300a00 */
[C---:B----4-:R-:W-:Y:S11]  /*67510*/  HMMA.16816.F32 R4, R16.reuse, R8, R4 ;  /* 0x000000081004723c */ /* 0x050ff60000001804 */
[----:B------:R-:W-:Y:S11]  /*67520*/  @!UPT UIADD3 URZ, URZ, URZ, URZ ;  /* 0x0000003f3f3ff290 */ /* 0x000ff6000fffe03f */
[----:B------:R-:W-:Y:S01]  /*67530*/  @!UPT UIADD3 URZ, URZ, URZ, URZ ;  /* 0x0000003f3f3ff290 */ /* 0x000fe2000fffe03f */
[----:B------:R0:W-:Y:S01]  /*67540*/  STL.64 [R1+0x1f0], R4 ;  /* 0x0001f00401007387 */ /* 0x0001e20000100a00 */
[----:B------:R-:W-:Y:S03]  /*67550*/  STL.64 [R1+0x1f8], R6 ;  /* 0x0001f80601007387 */ /* 0x000fe60000100a00 */
[----:B0-----:R-:W3:Y:S01]  /*67560*/  LDL.LU.64 R4, [R1+0x1f60] ;  /* 0x001f600001047983 */ /* 0x001ee20000300a00 */
[----:B------:R0:W-:Y:S03]  /*67570*/  STL.64 [R1+0x1ef0], R8 ;  /* 0x001ef00801007387 */ /* 0x0001e60000100a00 */
[----:B0-----:R-:W4:Y:S01]  /*67580*/  LDL.LU R8, [R1+0x590] ;  /* 0x0005900001087983 */ /* 0x001f220000300800 */
[----:B------:R-:W4:Y:S02]  /*67590*/  LDL.LU R9, [R1+0x594] ;  /* 0x0005940001097983 */ /* 0x000f240000300800 */
[----:B------:R-:W5:Y:S02]  /*675a0*/  LDL.LU R10, [R1+0x598] ;  /* 0x00059800010a7983 */ /* 0x000f640000300800 */
[----:B------:R-:W5:Y:S01]  /*675b0*/  LDL.LU R11, [R1+0x59c] ;  /* 0x00059c00010b7983 */ /* 0x000f620000300800 */
[C---:B---3--:R-:W-:Y:S01]  /*675c0*/  HMMA.16816.F32 R4, R16.reuse, R4, R12 ;  /* 0x000000041004723c */ /* 0x048fe2000000180c */
[----:B-----5:R-:W-:Y:S01]  /*675d0*/  STL.64 [R1+0x1f08], R10 ;  /* 0x001f080a01007387 */ /* 0x020fe20000100a00 */
[----:B----4-:R0:W-:Y:S03]  /*675e0*/  STL.64 [R1+0x1f00], R8 ;  /* 0x001f000801007387 */ /* 0x0101e60000100a00 */
[----:B0-----:R-:W3:Y:S01]  /*675f0*/  LDL.LU R8, [R1+0x580] ;  /* 0x0005800001087983 */ /* 0x001ee20000300800 */
[----:B------:R-:W3:Y:S02]  /*67600*/  LDL.LU R9, [R1+0x584] ;  /* 0x0005840001097983 */ /* 0x000ee40000300800 */
[----:B------:R-:W3:Y:S02]  /*67610*/  LDL.LU R10, [R1+0x588] ;  /* 0x00058800010a7983 */ /* 0x000ee40000300800 */
[----:B------:R-:W3:Y:S01]  /*67620*/  LDL.LU R11, [R1+0x58c] ;  /* 0x00058c00010b7983 */ /* 0x000ee20000300800 */
[----:B------:R-:W4:Y:S01]  /*67630*/  LDL.LU.64 R14, [R1+0x1f58] ;  /* 0x001f5800010e7983 */ /* 0x000f220000300a00 */
[----:B------:R-:W4:Y:S11]  /*67640*/  LDL.LU.64 R12, [R1+0x1f50] ;  /* 0x001f5000010c7983 */ /* 0x000f360000300a00 */
[----:B------:R-:W-:Y:S02]  /*67650*/  STL.64 [R1+0x1e0], R4 ;  /* 0x0001e00401007387 */ /* 0x000fe40000100a00 */
[----:B------:R0:W-:Y:S02]  /*67660*/  STL.64 [R1+0x1e8], R6 ;  /* 0x0001e80601007387 */ /* 0x0001e40000100a00 */
[----:B0-----:R-:W5:Y:S01]  /*67670*/  LDL.LU.64 R6, [R1+0x1f48] ;  /* 0x001f480001067983 */ /* 0x001f620000300a00 */
[----:B------:R-:W4:Y:S01]  /*67680*/  LDL.LU.64 R4, [R1+0x1f40] ;  /* 0x001f400001047983 */ /* 0x000f220000300a00 */
[----:B------:R-:W-:Y:S01]  /*67690*/  MOV R21, R3 ;  /* 0x0000000300157202 */ /* 0x000fe20000000f00 */
[----:B----4-:R-:W-:Y:S01]  /*676a0*/  HMMA.16816.F32 R16, R16, R4, R12 ;  /* 0x000000041010723c */ /* 0x010fe2000000180c */
[----:B------:R-:W2:Y:S01]  /*676b0*/  LDL.LU.64 R14, [R1+0x1f38] ;  /* 0x001f3800010e7983 */ /* 0x000ea20000300a00 */
[----:B------:R-:W2:Y:S11]  /*676c0*/  LDL.LU.64 R12, [R1+0x1f30] ;  /* 0x001f3000010c7983 */ /* 0x000eb60000300a00 */
[----:B------:R-:W-:Y:S10]  /*676d0*/  @!UPT UIADD3 URZ, URZ, URZ, URZ ;  /* 0x0000003f3f3ff290 */ /* 0x000ff4000fffe03f */
[----:B------:R0:W-:Y:S01]  /*676e0*/  STL.64 [R1+0x1b0], R16 ;  /* 0x0001b01001007387 */ /* 0x0001e20000100a00 */
[----:B------:R-:W-:Y:S03]  /*676f0*/  STL.64 [R1+0x1b8], R18 ;  /* 0x0001b81201007387 */ /* 0x000fe60000100a00 */
[----:B0-----:R-:W4:Y:S01]  /*67700*/  LDL.64 R16, [R1+0x20] ;  /* 0x0000200001107983 */ /* 0x001f220000100a00 */
[----:B-----5:R-:W-:Y:S02]  /*67710*/  STL.64 [R1+0x1ed8], R6 ;  /* 0x001ed80601007387 */ /* 0x020fe40000100a00 */
[----:B------:R0:W-:Y:S02]  /*67720*/  STL.64 [R1+0x1ed0], R4 ;  /* 0x001ed00401007387 */ /* 0x0001e40000100a00 */
[----:B0-----:R-:W5:Y:S01]  /*67730*/  LDL.LU R4, [R1+0x5b0] ;  /* 0x0005b00001047983 */ /* 0x001f620000300800 */
[----:B------:R-:W5:Y:S02]  /*67740*/  LDL.LU R5, [R1+0x5b4] ;  /* 0x0005b40001057983 */ /* 0x000f640000300800 */
[----:B------:R-:W5:Y:S02]  /*67750*/  LDL.LU R6, [R1+0x5b8] ;  /* 0x0005b80001067983 */ /* 0x000f640000300800 */
[----:B------:R-:W5:Y:S01]  /*67760*/  LDL.LU R7, [R1+0x5bc] ;  /* 0x0005bc0001077983 */ /* 0x000f620000300800 */
[C---:B--2---:R-:W-:Y:S01]  /*67770*/  HMMA.16816.F32 R20, R12.reuse, R20, R24 ;  /* 0x000000140c14723c */ /* 0x044fe20000001818 */
[----:B------:R-:W2:Y:S01]  /*67780*/  LDL.LU.64 R26, [R1+0x1f28] ;  /* 0x001f2800011a7983 */ /* 0x000ea20000300a00 */
[----:B------:R-:W2:Y:S11]  /*67790*/  LDL.LU.64 R24, [R1+0x1f20] ;  /* 0x001f200001187983 */ /* 0x000eb60000300a00 */
[----:B------:R-:W-:Y:S10]  /*677a0*/  @!UPT UIADD3 URZ, URZ, URZ, URZ ;  /* 0x0000003f3f3ff290 */ /* 0x000ff4000fffe03f */
[----:B------:R0:W-:Y:S01]  /*677b0*/  STL.64 [R1+0x1a0], R20 ;  /* 0x0001a01401007387 */ /* 0x0001e20000100a00 */
[----:B------:R-:W-:Y:S03]  /*677c0*/  STL.64 [R1+0x1a8], R22 ;  /* 0x0001a81601007387 */ /* 0x000fe60000100a00 */
[----:B0-----:R-:W2:Y:S02]  /*677d0*/  LDL.LU.64 R20, [R1+0x1f18] ;  /* 0x001f180001147983 */ /* 0x001ea40000300a00 */
[C---:B--2---:R-:W-:Y:S11]  /*677e0*/  HMMA.16816.F32 R24, R12.reuse, R20, R24 ;  /* 0x000000140c18723c */ /* 0x044ff60000001818 */
[----:B------:R-:W-:Y:S11]  /*677f0*/  @!UPT UIADD3 URZ, URZ, URZ, URZ ;  /* 0x0000003f3f3ff290 */ /* 0x000ff6000fffe03f */
[----:B------:R-:W-:Y:S01]  /*67800*/  @!UPT UIADD3 URZ, URZ, URZ, URZ ;  /* 0x0000003f3f3ff290 */ /* 0x000fe2000fffe03f */
[----:B------:R0:W-:Y:S01]  /*67810*/  STL.64 [R1+0x190], R24 ;  /* 0x0001901801007387 */ /* 0x0001e20000100a00 */
[----:B------:R3:W-:Y:S03]  /*67820*/  STL.64 [R1+0x198], R26 ;  /* 0x0001981a01007387 */ /* 0x0007e60000100a00 */
[----:B0-----:R-:W3:Y:S02]  /*67830*/  LDL.LU.64 R24, [R1+0x1f10] ;  /* 0x001f100001187983 */ /* 0x001ee40000300a00 */
[C---:B---3--:R-:W-:Y:S02]  /*67840*/  HMMA.16816.F32 R24, R12.reuse, R24, R8 ;  /* 0x000000180c18723c */ /* 0x048fe40000001808 */
[----:B------:R-:W2:Y:S01]  /*67850*/  LDL.LU.64 R10, [R1+0x1f08] ;  /* 0x001f0800010a7983 */ /* 0x000ea20000300a00 */
[----:B------:R-:W2:Y:S11]  /*67860*/  LDL.LU.64 R8, [R1+0x1f00] ;  /* 0x001f000001087983 */ /* 0x000eb60000300a00 */
[----:B------:R-:W-:Y:S09]  /*67870*/  @!UPT UIADD3 URZ, URZ, URZ, URZ ;  /* 0x0000003f3f3ff290 */ /* 0x000ff2000fffe03f */
[----:B------:R0:W-:Y:S01]  /*67880*/  STL.64 [R1+0x180], R24 ;  /* 0x0001801801007387 */ /* 0x0001e20000100a00 */
[----:B------:R-:W-:Y:S03]  /*67890*/  STL.64 [R1+0x188], R26 ;  /* 0x0001881a01007387 */ /* 0x000fe60000100a00 */
[----:B0-----:R-:W2:Y:S02]  /*678a0*/  LDL.LU.64 R24, [R1+0x1ef8] ;  /* 0x001ef80001187983 */ /* 0x001ea40000300a00 */
[C---:B--2---:R-:W-:Y:S01]  /*678b0*/  HMMA.16816.F32 R8, R12.reuse, R24, R8 ;  /* 0x000000180c08723c */ /* 0x044fe20000001808 */
[----:B------:R-:W-:Y:S02]  /*678c0*/  MOV R2, R24 ;  /* 0x0000001800027202 */ /* 0x000fe40000000f00 */
[----:B------:R-:W-:Y:S11]  /*678d0*/  MOV R0, R25 ;  /* 0x0000001900007202 */ /* 0x000ff60000000f00 */
[----:B------:R-:W-:Y:S09]  /*678e0*/  @!UPT UIADD3 URZ, URZ, URZ, URZ ;  /* 0x0000003f3f3ff290 */ /* 0x000ff2000fffe03f */
[----:B------:R0:W-:Y:S01]  /*678f0*/  STL.64 [R1+0x170], R8 ;  /* 0x0001700801007387 */ /* 0x0001e20000100a00 */
[----:B------:R-:W-:Y:S03]  /*67900*/  STL.64 [R1+0x178], R10 ;  /* 0x0001780a01007387 */ /* 0x000fe60000100a00 */
[----:B0-----:R-:W5:Y:S01]  /*67910*/  LDL.LU.64 R8, [R1+0x1ef0] ;  /* 0x001ef00001087983 */ /* 0x001f620000300a00 */
[----:B------:R-:W2:Y:S02]  /*67920*/  LDL.LU.64 R26, [R1+0x1ee8] ;  /* 0x001ee800011a7983 */ /* 0x000ea40000300a00 */
[----:B------:R-:W2:Y:S01]  /*67930*/  LDL.LU.64 R24, [R1+0x1ee0] ;  /* 0x001ee00001187983 */ /* 0x000ea20000300a00 */
[----:B----4-:R-:W-:Y:S01]  /*67940*/  MOV R23, R17 ;  /* 0x0000001100177202 */ /* 0x010fe20000000f00 */
[C---:B--2---:R-:W-:Y:S08]  /*67950*/  HMMA.16816.F32 R24, R12.reuse, R16, R24 ;  /* 0x000000100c18723c */ /* 0x044ff00000001818 */
[----:B-----5:R-:W-:Y:S11]  /*67960*/  HMMA.16816.F32 R4, R12, R8, R4 ;  /* 0x000000080c04723c */ /* 0x020ff60000001804 */
[----:B------:R-:W-:Y:S04]  /*67970*/  @!UPT UIADD3 URZ, URZ, URZ, URZ ;  /* 0x0000003f3f3ff290 */ /* 0x000fe8000fffe03f */
[----:B------:R0:W-:Y:S02]  /*67980*/  STL.64 [R1+0x1d0], R24 ;  /* 0x0001d01801007387 */ /* 0x0001e40000100a00 */
[----:B0-----:R-:W-:Y:S02]  /*67990*/  IMAD.MOV.U32 R24, RZ, RZ, R16 ;  /* 0x000000ffff187224 */ /* 0x001fe400078e0010 */
[----:B------:R-:W0:Y:S04]  /*679a0*/  LDSM.16.M88.4 R16, [R29+0x4b400] ;  /* 0x04b400001d10783b */ /* 0x000e280000000200 */
[----:B------:R-:W-:Y:S01]  /*679b0*/  STL.64 [R1+0x1d8], R26 ;  /* 0x0001d81a01007387 */ /* 0x000fe20000100a00 */
[----:B------:R-:W-:Y:S01]  /*679c0*/  MOV R22, R8 ;  /* 0x0000000800167202 */ /* 0x000fe20000000f00 */
[----:B------:R-:W-:-:S02]  /*679d0*/  IMAD.MOV.U32 R3, RZ, RZ, R9 ;  /* 0x000000ffff037224 */ /* 0x000fc400078e0009 */
[----:B0-----:R-:W-:Y:S01]  /*679e0*/  STL.64 [R1+0x1dd0], R18 ;  /* 0x001dd01201007387 */ /* 0x001fe20000100a00 */
[----:B------:R0:W-:Y:S03]  /*679f0*/  STL.64 [R1+0x1dc8], R16 ;  /* 0x001dc81001007387 */ /* 0x0001e60000100a00 */
[----:B0-----:R-:W2:Y:S01]  /*67a00*/  LDL.64 R16, [R1] ;  /* 0x0000000001107983 */ /* 0x001ea20000100a00 */
[----:B------:R-:W-:Y:S02]  /*67a10*/  STL.64 [R1+0x2c0], R4 ;  /* 0x0002c00401007387 */ /* 0x000fe40000100a00 */
[----:B------:R0:W-:Y:S02]  /*67a20*/  STL.64 [R1+0x2c8], R6 ;  /* 0x0002c80601007387 */ /* 0x0001e40000100a00 */
[----:B0-----:R-:W3:Y:S01]  /*67a30*/  LDL.LU.64 R6, [R1+0x1ed8] ;  /* 0x001ed80001067983 */ /* 0x001ee20000300a00 */
[----:B------:R-:W4:Y:S02]  /*67a40*/  LDL.LU.64 R4, [R1+0x1ed0] ;  /* 0x001ed00001047983 */ /* 0x000f240000300a00 */
[----:B------:R-:W2:Y:S02]  /*67a50*/  LDL.LU.64 R10, [R1+0x1ec8] ;  /* 0x001ec800010a7983 */ /* 0x000ea40000300a00 */
[----:B------:R-:W2:Y:S01]  /*67a60*/  LDL.LU.64 R8, [R1+0x1ec0] ;  /* 0x001ec00001087983 */ /* 0x000ea20000300a00 */
[----:B------:R-:W-:Y:S01]  /*67a70*/  STL [R1+0x1e98], R22 ;  /* 0x001e981601007387 */ /* 0x000fe20000100800 */
[----:B------:R-:W-:Y:S01]  /*67a80*/  STL.64 [R1+0x1e90], R20 ;  /* 0x001e901401007387 */ /* 0x000fe20000100a00 */
[----:B--2---:R-:W-:Y:S11]  /*67a90*/  HMMA.16816.F32 R8, R12, R16, R8 ;  /* 0x000000100c08723c */ /* 0x004ff60000001808 */
[----:B------:R-:W-:Y:S11]  /*67aa0*/  @!UPT UIADD3 URZ, URZ, URZ, URZ ;  /* 0x0000003f3f3ff290 */ /* 0x000ff6000fffe03f */
[----:B------:R-:W-:Y:S01]  /*67ab0*/  @!UPT UIADD3 URZ, URZ, URZ, URZ ;  /* 0x0000003f3f3ff290 */ /* 0x000fe2000fffe03f */
[----:B------:R-:W-:Y:S01]  /*67ac0*/  STL.64 [R1+0x360], R8 ;  /* 0x0003600801007387 */ /* 0x000fe20000100a00 */
[----:B------:R0:W-:Y:S03]  /*67ad0*/  STL.64 [R1+0x368], R10 ;  /* 0x0003680a01007387 */ /* 0x0001e60000100a00 */
[----:B0-----:R-:W2:Y:S01]  /*67ae0*/  LDL.LU.64 R10, [R1+0x1eb8] ;  /* 0x001eb800010a7983 */ /* 0x001ea20000300a00 */
[----:B------:R-:W2:Y:S02]  /*67af0*/  LDL.LU.64 R8, [R1+0x1eb0] ;  /* 0x001eb00001087983 */ /* 0x000ea40000300a00 */
[----:B------:R0:W-:Y:S02]  /*67b00*/  STL.64 [R1+0x1e58], R16 ;  /* 0x001e581001007387 */ /* 0x0001e40000100a00 */
[----:B------:R-:W2:Y:S01]  /*67b10*/  LDL.64 R20, [R1+0x60] ;  /* 0x0000600001147983 */ /* 0x000ea20000100a00 */
[----:B0-----:R-:W-:-:S02]  /*67b20*/  MOV R16, R24 ;  /* 0x0000001800107202 */ /* 0x001fc40000000f00 */
[----:B------:R-:W5:Y:S01]  /*67b30*/  LDL.LU R24, [R1+0x600] ;  /* 0x0006000001187983 */ /* 0x000f620000300800 */
[----:B------:R-:W5:Y:S02]  /*67b40*/  LDL.LU R25, [R1+0x604] ;  /* 0x0006040001197983 */ /* 0x000f640000300800 */
[----:B------:R-:W2:Y:S02]  /*67b50*/  LDL.LU R26, [R1+0x608] ;  /* 0x00060800011a7983 */ /* 0x000ea40000300800 */
[----:B------:R-:W2:Y:S01]  /*67b60*/  LDL.LU R27, [R1+0x60c] ;  /* 0x00060c00011b7983 */ /* 0x000ea20000300800 */
[----:B------:R-:W-:Y:S01]  /*67b70*/  MOV R17, R23 ;  /* 0x0000001700117202 */ /* 0x000fe20000000f00 */
[----:B--2---:R-:W-:Y:S01]  /*67b80*/  STL.64 [R1+0x1ea8], R26 ;  /* 0x001ea81a01007387 */ /* 0x004fe20000100a00 */
[----:B-----5:R0:W-:Y:S03]  /*67b90*/  STL.64 [R1+0x1ea0], R24 ;  /* 0x001ea01801007387 */ /* 0x0201e60000100a00 */
[----:B0-----:R-:W2:Y:S01]  /*67ba0*/  LDL.LU R24, [R1+0x5e0] ;  /* 0x0005e00001187983 */ /* 0x001ea20000300800 */
[----:B------:R-:W2:Y:S02]  /*67bb0*/  LDL.LU R25, [R1+0x5e4] ;  /* 0x0005e40001197983 */ /* 0x000ea40000300800 */
[----:B------:R-:W2:Y:S02]  /*67bc0*/  LDL.LU R26, [R1+0x5e8] ;  /* 0x0005e800011a7983 */ /* 0x000ea40000300800 */
[----:B------:R-:W2:Y:S01]  /*67bd0*/  LDL.LU R27, [R1+0x5ec] ;  /* 0x0005ec00011b7983 */ /* 0x000ea20000300800 */
[----:B------:R0:W-:Y:S04]  /*67be0*/  STL.64 [R1+0x1e70], R16 ;  /* 0x001e701001007387 */ /* 0x0001e80000100a00 */
[----:B0-----:R-:W4:Y:S01]  /*67bf0*/  LDL.LU R16, [R1+0x5d0] ;  /* 0x0005d00001107983 */ /* 0x001f220000300800 */
[----:B------:R-:W4:Y:S02]  /*67c00*/  LDL.LU R17, [R1+0x5d4] ;  /* 0x0005d40001117983 */ /* 0x000f240000300800 */
[----:B------:R-:W4:Y:S02]  /*67c10*/  LDL.LU R18, [R1+0x5d8] ;  /* 0x0005d80001127983 */ /* 0x000f240000300800 */
[----:B------:R-:W4:Y:S02]  /*67c20*/  LDL.LU R19, [R1+0x5dc] ;  /* 0x0005dc0001137983 */ /* 0x000f240000300800 */
[----:B----4-:R-:W-:Y:S07]  /*67c30*/  HMMA.16816.F32 R12, R12, R4, R16 ;  /* 0x000000040c0c723c */ /* 0x010fee0000001810 */
[----:B------:R-:W-:Y:S01]  /*67c40*/  IMAD.MOV.U32 R16, RZ, RZ, R2 ;  /* 0x000000ffff107224 */ /* 0x000fe200078e0002 */
[----:B------:R-:W-:Y:S11]  /*67c50*/  MOV R17, R0 ;  /* 0x0000000000117202 */ /* 0x000ff60000000f00 */
[----:B------:R-:W-:Y:S04]  /*67c60*/  @!UPT UIADD3 URZ, URZ, URZ, URZ ;  /* 0x0000003f3f3ff290 */ /* 0x000fe8000fffe03f */
[----:B------:R-:W-:Y:S01]  /*67c70*/  STL.64 [R1+0x350], R12 ;  /* 0x0003500c01007387 */ /* 0x000fe20000100a00 */
[----:B------:R-:W-:Y:S02]  /*67c80*/  STL.64 [R1+0x358], R14 ;  /* 0x0003580e01007387 */ /* 0x000fe40000100a00 */
[----:B------:R0:W-:Y:S02]  /*67c90*/  STL.64 [R1+0x1e88], R16 ;  /* 0x001e881001007387 */ /* 0x0001e40000100a00 */
[----:B0-----:R-:W4:Y:S01]  /*67ca0*/  LDL.LU R16, [R1+0x620] ;  /* 0x0006200001107983 */ /* 0x001f220000300800 */
[----:B------:R-:W4:Y:S02]  /*67cb0*/  LDL.LU R17, [R1+0x624] ;  /* 0x0006240001117983 */ /* 0x000f240000300800 */
[----:B------:R-:W4:Y:S02]  /*67cc0*/  LDL.LU R18, [R1+0x628] ;  /* 0x0006280001127983 */ /* 0x000f240000300800 */
[----:B------:R-:W4:Y:S01]  /*67cd0*/  LDL.LU R19, [R1+0x62c] ;  /* 0x00062c0001137983 */ /* 0x000f220000300800 */
[----:B---3--:R-:W-:Y:S01]  /*67ce0*/  STL.64 [R1+0x1e50], R6 ;  /* 0x001e500601007387 */ /* 0x008fe20000100a00 */
[----:B------:R0:W-:Y:S03]  /*67cf0*/  STL.64 [R1+0x1e48], R4 ;  /* 0x001e480401007387 */ /* 0x0001e60000100a00 */
[----:B0-----:R-:W3:Y:S01]  /*67d00*/  LDL.LU R4, [R1+0x6a0] ;  /* 0x0006a00001047983 */ /* 0x001ee20000300800 */
[----:B------:R-:W3:Y:S02]  /*67d10*/  LDL.LU R5, [R1+0x6a4] ;  /* 0x0006a40001057983 */ /* 0x000ee40000300800 */
[----:B------:R-:W5:Y:S02]  /*67d20*/  LDL.LU R6, [R1+0x6a8] ;  /* 0x0006a80001067983 */ /* 0x000f640000300800 */
[----:B------:R-:W5:Y:S01]  /*67d30*/  LDL.LU R7, [R1+0x6ac] ;  /* 0x0006ac0001077983 */ /* 0x000f620000300800 */
[C---:B--2---:R-:W-:Y:S01]  /*67d40*/  HMMA.16816.F32 R24, R8.reuse, R20, R24 ;  /* 0x000000140818723c */ /* 0x044fe20000001818 */
[----:B-----5:R-:W-:Y:S01]  /*67d50*/  STL.64 [R1+0x1e68], R6 ;  /* 0x001e680601007387 */ /* 0x020fe20000100a00 */
[----:B---3--:R0:W-:Y:S03]  /*67d60*/  STL.64 [R1+0x1e60], R4 ;  /* 0x001e600401007387 */ /* 0x0081e60000100a00 */
[----:B0-----:R-:W2:Y:S01]  /*67d70*/  LDL.LU R4, [R1+0x660] ;  /* 0x0006600001047983 */ /* 0x001ea20000300800 */
[----:B------:R-:W2:Y:S02]  /*67d80*/  LDL.LU R5, [R1+0x664] ;  /* 0x0006640001057983 */ /* 0x000ea40000300800 */
[----:B------:R-:W3:Y:S02]  /*67d90*/  LDL.LU R6, [R1+0x668] ;  /* 0x0006680001067983 */ /* 0x000ee40000300800 */
[----:B------:R-:W3:Y:S01]  /*67da0*/  LDL.LU R7, [R1+0x66c] ;  /* 0x00066c0001077983 */ /* 0x000ee20000300800 */
[----:B------:R-:W-:Y:S01]  /*67db0*/  MOV R2, R20 ;  /* 0x0000001400027202 */ /* 0x000fe20000000f00 */
[----:B------:R-:W-:Y:S01]  /*67dc0*/  IMAD.MOV.U32 R0, RZ, RZ, R21 ;  /* 0x000000ffff007224 */ /* 0x000fe200078e0015 */
[----:B---3--:R-:W-:Y:S01]  /*67dd0*/  STL.64 [R1+0x1e80], R6 ;  /* 0x001e800601007387 */ /* 0x008fe20000100a00 */
[----:B--2---:R0:W-:Y:S03]  /*67de0*/  STL.64 [R1+0x1e78], R4 ;  /* 0x001e780401007387 */ /* 0x0041e60000100a00 */
[----:B0-----:R-:W2:Y:S01]  /*67df0*/  LDL.LU R4, [R1+0x640] ;  /* 0x0006400001047983 */ /* 0x001ea20000300800 */
[----:B------:R-:W2:Y:S02]  /*67e00*/  LDL.LU R5, [R1+0x644] ;  /* 0x0006440001057983 */ /* 0x000ea40000300800 */
[----:B------:R-:W2:Y:S02]  /*67e10*/  LDL.LU R6, [R1+0x648] ;  /* 0x0006480001067983 */ /* 0x000ea40000300800 */
[----:B------:R-:W2:Y:S01]  /*67e20*/  LDL.LU R7, [R1+0x64c] ;  /* 0x00064c0001077983 */ /* 0x000ea20000300800 */
[----:B------:R-:W4:Y:S01]  /*67e30*/  LDL.64 R12, [R1+0x40] ;  /* 0x00004000010c7983 */ /* 0x000f220000100a00 */
[----:B------:R-:W-:Y:S02]  /*67e40*/  STL.64 [R1+0x3e0], R24 ;  /* 0x0003e01801007387 */ /* 0x000fe40000100a00 */
[----:B------:R0:W-:Y:S02]  /*67e50*/  STL.64 [R1+0x3e8], R26 ;  /* 0x0003e81a01007387 */ /* 0x0001e40000100a00 */
[----:B0-----:R-:W3:Y:S01]  /*67e60*/  LDL.LU.64 R26, [R1+0x1ea8] ;  /* 0x001ea800011a7983 */ /* 0x001ee20000300a00 */
[----:B------:R-:W3:Y:S02]  /*67e70*/  LDL.LU.64 R24, [R1+0x1ea0] ;  /* 0x001ea00001187983 */ /* 0x000ee40000300a00 */
[----:B------:R-:W5:Y:S02]  /*67e80*/  LDL.LU R22, [R1+0x1e98] ;  /* 0x001e980001167983 */ /* 0x000f640000300800 */
[----:B------:R-:W3:Y:S01]  /*67e90*/  LDL.LU.64 R20, [R1+0x1e90] ;  /* 0x001e900001147983 */ /* 0x000ee20000300a00 */
[C---:B----4-:R-:W-:Y:S08]  /*67ea0*/  HMMA.16816.F32 R16, R8.reuse, R12, R16 ;  /* 0x0000000c0810723c */ /* 0x050ff00000001810 */
[C---:B---3--:R-:W-:Y:S11]  /*67eb0*/  HMMA.16816.F32 R24, R8.reuse, R20, R24 ;  /* 0x000000140818723c */ /* 0x048ff60000001818 */
[----:B------:R-:W-:Y:S11]  /*67ec0*/  @!UPT UIADD3 URZ, URZ, URZ, URZ ;  /* 0x0000003f3f3ff290 */ /* 0x000ff6000fffe03f */
[----:B------:R-:W-:Y:S01]  /*67ed0*/  @!UPT UIADD3 URZ, URZ, URZ, URZ ;  /* 0x0000003f3f3ff290 */ /* 0x000fe2000fffe03f */
[----:B------:R0:W-:Y:S01]  /*67ee0*/  STL.64 [R1+0x3d0], R24 ;  /* 0x0003d01801007387 */ /* 0x0001e20000100a00 */
[----:B------:R1:W-:Y:S03]  /*67ef0*/  STL.64 [R1+0x3d8], R26 ;  /* 0x0003d81a01007387 */ /* 0x0003e60000100a00 */
[----:B0-----:R-:W3:Y:S01]  /*67f00*/  LDL.LU R24, [R1+0x6b0] ;  /* 0x0006b00001187983 */ /* 0x001ee20000300800 */
[----:B------:R-:W3:Y:S02]  /*67f10*/  LDL.LU R25, [R1+0x6b4] ;  /* 0x0006b40001197983 */ /* 0x000ee40000300800 */
[----:B-1----:R-:W3:Y:S02]  /*67f20*/  LDL.LU R26, [R1+0x6b8] ;  /* 0x0006b800011a7983 */ /* 0x002ee40000300800 */
[----:B------:R-:W3:Y:S01]  /*67f30*/  LDL.LU R27, [R1+0x6bc] ;  /* 0x0006bc00011b7983 */ /* 0x000ee20000300800 */
[----:B------:R-:W-:Y:S01]  /*67f40*/  STL.64 [R1+0x1e20], R20 ;  /* 0x001e201401007387 */ /* 0x000fe20000100a00 */
[----:B------:R0:W-:Y:S02]  /*67f50*/  STL.64 [R1+0x3c0], R16 ;  /* 0x0003c01001007387 */ /* 0x0001e40000100a00 */
[----:B------:R-:W-:Y:S01]  /*67f60*/  STL.64 [R1+0x3c8], R18 ;  /* 0x0003c81201007387 */ /* 0x000fe20000100a00 */
[----:B0-----:R-:W2:Y:S01]  /*67f70*/  LDL.LU.64 R16, [R1+0x1e88] ;  /* 0x001e880001107983 */ /* 0x001ea20000300a00 */
[----:B------:R0:W-:Y:S03]  /*67f80*/  STL.64 [R1+0x1e18], R12 ;  /* 0x001e180c01007387 */ /* 0x0001e60000100a00 */
[----:B0-----:R-:W4:Y:S01]  /*67f90*/  LDL.LU R12, [R1+0x680] ;  /* 0x00068000010c7983 */ /* 0x001f220000300800 */
[----:B------:R-:W4:Y:S02]  /*67fa0*/  LDL.LU R13, [R1+0x684] ;  /* 0x00068400010d7983 */ /* 0x000f240000300800 */
[----:B------:R-:W4:Y:S02]  /*67fb0*/  LDL.LU R14, [R1+0x688] ;  /* 0x00068800010e7983 */ /* 0x000f240000300800 */
[----:B------:R-:W4:Y:S01]  /*67fc0*/  LDL.LU R15, [R1+0x68c] ;  /* 0x00068c00010f7983 */ /* 0x000f220000300800 */
[----:B--2---:R-:W-:Y:S01]  /*67fd0*/  HMMA.16816.F32 R16, R8, R16, R4 ;  /* 0x000000100810723c */ /* 0x004fe20000001804 */
[----:B------:R-:W2:Y:S01]  /*67fe0*/  LDL.LU.64 R6, [R1+0x1e80] ;  /* 0x001e800001067983 */ /* 0x000ea20000300a00 */
[----:B------:R-:W2:Y:S11]  /*67ff0*/  LDL.LU.64 R4, [R1+0x1e78] ;  /* 0x001e780001047983 */ /* 0x000eb60000300a00 */
[----:B------:R-:W-:Y:S10]  /*68000*/  @!UPT UIADD3 URZ, URZ, URZ, URZ ;  /* 0x0000003f3f3ff290 */ /* 0x000ff4000fffe03f */
[----:B------:R0:W-:Y:S01]  /*68010*/  STL.64 [R1+0x3b0], R16 ;  /* 0x0003b01001007387 */ /* 0x0001e20000100a00 */
[----:B------:R2:W-:Y:S03]  /*68020*/  STL.64 [R1+0x3b8], R18 ;  /* 0x0003b81201007387 */ /* 0x0005e60000100a00 */
[----:B0-----:R-:W2:Y:S01]  /*68030*/  LDL.LU.64 R16, [R1+0x1e70] ;  /* 0x001e700001107983 */ /* 0x001ea20000300a00 */
[----:B-----5:R-:W-:Y:S02]  /*68040*/  MOV R20, R22 ;  /* 0x0000001600147202 */ /* 0x020fe40000000f00 */
[----:B------:R-:W-:-:S07]  /*68050*/  MOV R21, R3 ;  /* 0x0000000300157202 */ /* 0x000fce0000000f00 */
[C---:B----4-:R-:W-:Y:S08]  /*68060*/  HMMA.16816.F32 R12, R8.reuse, R20, R12 ;  /* 0x00000014080c723c */ /* 0x050ff0000000180c */
[C---:B--2---:R-:W-:Y:S01]  /*68070*/  HMMA.16816.F32 R16, R8.reuse, R16, R4 ;  /* 0x000000100810723c */ /* 0x044fe20000001804 */
[----:B------:R-:W2:Y:S01]  /*68080*/  LDL.LU.64 R6, [R1+0x1e68] ;  /* 0x001e680001067983 */ /* 0x000ea20000300a00 */
[----:B------:R-:W2:Y:S11]  /*68090*/  LDL.LU.64 R4, [R1+0x1e60] ;  /* 0x001e600001047983 */ /* 0x000eb60000300a00 */
[----:B------:R-:W-:Y:S10]  /*680a0*/  @!UPT UIADD3 URZ, URZ, URZ, URZ ;  /* 0x0000003f3f3ff290 */ /* 0x000ff4000fffe03f */
[----:B------:R0:W-:Y:S01]  /*680b0*/  STL.64 [R1+0x390], R16 ;  /* 0x0003901001007387 */ /* 0x0001e20000100a00 */
[----:B------:R-:W-:Y:S03]  /*680c0*/  STL.64 [R1+0x398], R18 ;  /* 0x0003981201007387 */ /* 0x000fe60000100a00 */
[----:B0-----:R-:W2:Y:S01]  /*680d0*/  LDL.LU.64 R16, [R1+0x1e58] ;  /* 0x001e580001107983 */ /* 0x001ea20000300a00 */
[----:B------:R0:W-:Y:S02]  /*680e0*/  STL.64 [R1+0x380], R12 ;  /* 0x0003800c01007387 */ /* 0x0001e40000100a00 */
[----:B------:R1:W-:Y:S01]  /*680f0*/  STL.64 [R1+0x388], R14 ;  /* 0x0003880e01007387 */ /* 0x0003e20000100a00 */
[----:B0-----:R-:W4:Y:S01]  /*68100*/  LDL.LU R12, [R1+0x6f0] ;  /* 0x0006f000010c7983 */ /* 0x001f220000300800 */
[----:B------:R-:W4:Y:S02]  /*68110*/  LDL.LU R13, [R1+0x6f4] ;  /* 0x0006f400010d7983 */ /* 0x000f240000300800 */
[----:B-1----:R-:W5:Y:S02]  /*68120*/  LDL.LU R14, [R1+0x6f8] ;  /* 0x0006f800010e7983 */ /* 0x002f640000300800 */
[----:B------:R-:W5:Y:S01]  /*68130*/  LDL.LU R15, [R1+0x6fc] ;  /* 0x0006fc00010f7983 */ /* 0x000f620000300800 */
[C---:B--2---:R-:W-:Y:S01]  /*68140*/  HMMA.16816.F32 R4, R8.reuse, R16, R4 ;  /* 0x000000100804723c */ /* 0x044fe20000001804 */
[----:B-----5:R-:W-:Y:S01]  /*68150*/  STL.64 [R1+0x1e30], R14 ;  /* 0x001e300e01007387 */ /* 0x020fe20000100a00 */
[----:B----4-:R0:W-:Y:S03]  /*68160*/  STL.64 [R1+0x1e28], R12 ;  /* 0x001e280c01007387 */ /* 0x0101e60000100a00 */
[----:B0-----:R-:W2:Y:S01]  /*68170*/  LDL.LU R12, [R1+0x6d0] ;  /* 0x0006d000010c7983 */ /* 0x001ea20000300800 */
[----:B------:R-:W2:Y:S02]  /*68180*/  LDL.LU R13, [R1+0x6d4] ;  /* 0x0006d400010d7983 */ /* 0x000ea40000300800 */
[----:B------:R-:W2:Y:S02]  /*68190*/  LDL.LU R14, [R1+0x6d8] ;  /* 0x0006d800010e7983 */ /* 0x000ea40000300800 */
[----:B------:R-:W2:Y:S11]  /*681a0*/  LDL.LU R15, [R1+0x6dc] ;  /* 0x0006dc00010f7983 */ /* 0x000eb60000300800 */
[----:B------:R-:W-:Y:S02]  /*681b0*/  @!UPT UIADD3 URZ, URZ, URZ, URZ ;  /* 0x0000003f3f3ff290 */ /* 0x000fe4000fffe03f */
[----:B------:R-:W-:Y:S01]  /*681c0*/  STL.64 [R1+0x370], R4 ;  /* 0x0003700401007387 */ /* 0x000fe20000100a00 */
[----:B------:R0:W-:Y:S03]  /*681d0*/  STL.64 [R1+0x378], R6 ;  /* 0x0003780601007387 */ /* 0x0001e60000100a00 */
[----:B0-----:R-:W4:Y:S01]  /*681e0*/  LDL.LU.64 R6, [R1+0x1e50] ;  /* 0x001e500001067983 */ /* 0x001f220000300a00 */
[----:B------:R-:W3:Y:S02]  /*681f0*/  LDL.LU.64 R4, [R1+0x1e48] ;  /* 0x001e480001047983 */ /* 0x000ee40000300a00 */
[----:B------:R0:W-:Y:S02]  /*68200*/  STL.64 [R1+0x1dd8], R16 ;  /* 0x001dd81001007387 */ /* 0x0001e40000100a00 */
[----:B0-----:R-:W5:Y:S04]  /*68210*/  LDL.64 R16, [R1+0x10] ;  /* 0x0000100001107983 */ /* 0x001f680000100a00 */
[----:B-----5:R0:W-:Y:S04]  /*68220*/  STL.64 [R1+0x1df0], R16 ;  /* 0x001df01001007387 */ /* 0x0201e80000100a00 */
[----:B0-----:R-:W5:Y:S01]  /*68230*/  LDL.64 R16, [R1+0x20] ;  /* 0x0000200001107983 */ /* 0x001f620000100a00 */
[----:B---3--:R-:W-:Y:S03]  /*68240*/  HMMA.16816.F32 R8, R8, R4, R24 ;  /* 0x000000040808723c */ /* 0x008fe60000001818 */
[----:B-----5:R0:W-:Y:S04]  /*68250*/  STL.64 [R1+0x1df8], R16 ;  /* 0x001df81001007387 */ /* 0x0201e80000100a00 */
[----:B0-----:R-:W3:Y:S01]  /*68260*/  LDL.64 R16, [R1+0x30] ;  /* 0x0000300001107983 */ /* 0x001ee20000100a00 */
[----:B------:R-:W-:-:S03]  /*68270*/  IMAD.MOV.U32 R20, RZ, RZ, R2 ;  /* 0x000000ffff147224 */ /* 0x000fc600078e0002 */
[----:B---3--:R0:W-:Y:S04]  /*68280*/  STL.64 [R1+0x1e10], R16 ;  /* 0x001e101001007387 */ /* 0x0081e80000100a00 */
[----:B0-----:R-:W3:Y:S01]  /*68290*/  LDL.LU R16, [R1+0x710] ;  /* 0x0007100001107983 */ /* 0x001ee20000300800 */
[----:B------:R-:W3:Y:S02]  /*682a0*/  LDL.LU R17, [R1+0x714] ;  /* 0x0007140001117983 */ /* 0x000ee40000300800 */
[----:B------:R-:W3:Y:S02]  /*682b0*/  LDL.LU R18, [R1+0x718] ;  /* 0x0007180001127983 */ /* 0x000ee40000300800 */
[----:B------:R-:W3:Y:S01]  /*682c0*/  LDL.LU R19, [R1+0x71c] ;  /* 0x00071c0001137983 */ /* 0x000ee20000300800 */
[----:B------:R-:W2:Y:S01]  /*682d0*/  LDL.LU.64 R26, [R1+0x1e40] ;  /* 0x001e4000011a7983 */ /* 0x000ea20000300a00 */
[----:B------:R-:W2:Y:S02]  /*682e0*/  LDL.LU.64 R24, [R1+0x1e38] ;  /* 0x001e380001187983 */ /* 0x000ea40000300a00 */
[----:B----4-:R-:W-:Y:S02]  /*682f0*/  STL.64 [R1+0x1de8], R6 ;  /* 0x001de80601007387 */ /* 0x010fe40000100a00 */
[----:B------:R0:W-:Y:S01]  /*68300*/  STL.64 [R1+0x1de0], R4 ;  /* 0x001de00401007387 */ /* 0x0001e20000100a00 */
[----:B------:R-:W-:Y:S01]  /*68310*/  STL.64 [R1+0x340], R8 ;  /* 0x0003400801007387 */ /* 0x000fe20000100a00 */
[----:B------:R-:W-:Y:S03]  /*68320*/  STL.64 [R1+0x348], R10 ;  /* 0x0003480a01007387 */ /* 0x000fe60000100a00 */
[----:B0-----:R-:W4:Y:S01]  /*68330*/  LDL.LU R4, [R1+0x770] ;  /* 0x0007700001047983 */ /* 0x001f220000300800 */
[----:B------:R-:W4:Y:S02]  /*68340*/  LDL.LU R5, [R1+0x774] ;  /* 0x0007740001057983 */ /* 0x000f240000300800 */
[----:B------:R-:W5:Y:S02]  /*68350*/  LDL.LU R6, [R1+0x778] ;  /* 0x0007780001067983 */ /* 0x000f640000300800 */
[----:B------:R-:W5:Y:S01]  /*68360*/  LDL.LU R7, [R1+0x77c] ;  /* 0x00077c0001077983 */ /* 0x000f620000300800 */
[----:B------:R-:W-:-:S07]  /*68370*/  MOV R21, R0 ;  /* 0x0000000000157202 */ /* 0x000fce0000000f00 */
[C---:B--2---:R-:W-:Y:S01]  /*68380*/  HMMA.16816.F32 R20, R24.reuse, R20, R12 ;  /* 0x000000141814723c */ /* 0x044fe2000000180c */
[----:B-----5:R-:W-:Y:S01]  /*68390*/  STL.64 [R1+0x1e08], R6 ;  /* 0x001e080601007387 */ /* 0x020fe20000100a00 */
[----:B----4-:R0:W-:Y:S03]  /*683a0*/  STL.64 [R1+0x1e00], R4 ;  /* 0x001e000401007387 */ /* 0x0101e60000100a00 */
[----:B0-----:R-:W2:Y:S01]  /*683b0*/  LDL.LU R4, [R1+0x730] ;  /* 0x0007300001047983 */ /* 0x001ea20000300800 */
[----:B------:R-:W2:Y:S02]  /*683c0*/  LDL.LU R5, [R1+0x734] ;  /* 0x0007340001057983 */ /* 0x000ea40000300800 */
[----:B------:R-:W2:Y:S02]  /*683d0*/  LDL.LU R6, [R1+0x738] ;  /* 0x0007380001067983 */ /* 0x000ea40000300800 */
[----:B------:R-:W2:Y:S01]  /*683e0*/  LDL.LU R7, [R1+0x73c] ;  /* 0x00073c0001077983 */ /* 0x000ea20000300800 */
[----:B------:R-:W4:Y:S01]  /*683f0*/  LDL.LU R8, [R1+0x7a0] ;  /* 0x0007a00001087983 */ /* 0x000f220000300800 */
[----:B------:R-:W4:Y:S02]  /*68400*/  LDL.LU R9, [R1+0x7a4] ;  /* 0x0007a40001097983 */ /* 0x000f240000300800 */
[----:B------:R-:W4:Y:S02]  /*68410*/  LDL.LU R10, [R1+0x7a8] ;  /* 0x0007a800010a7983 */ /* 0x000f240000300800 */
[----:B------:R-:W4:Y:S01]  /*68420*/  LDL.LU R11, [R1+0x7ac] ;  /* 0x0007ac00010b7983 */ /* 0x000f220000300800 */
[----:B------:R-:W5:Y:S01]  /*68430*/  LDL.LU.64 R14, [R1+0x1e30] ;  /* 0x001e3000010e7983 */ /* 0x000f620000300a00 */
[----:B------:R-:W5:Y:S05]  /*68440*/  LDL.LU.64 R12, [R1+0x1e28] ;  /* 0x001e2800010c7983 */ /* 0x000f6a0000300a00 */
[----:B------:R0:W-:Y:S02]  /*68450*/  STL.64 [R1+0x330], R20 ;  /* 0x0003301401007387 */ /* 0x0001e40000100a00 */
[----:B------:R-:W-:Y:S01]  /*68460*/  STL.64 [R1+0x338], R22 ;  /* 0x0003381601007387 */ /* 0x000fe20000100a00 */
[----:B0-----:R-:W5:Y:S02]  /*68470*/  LDL.LU.64 R20, [R1+0x1e20] ;  /* 0x001e200001147983 */ /* 0x001f640000300a00 */
        /* <DEDUP_REMOVED lines=11> */
[C---:B---3--:R-:W-:Y:S11]  /*68530*/  HMMA.16816.F32 R16, R24.reuse, R12, R16 ;  /* 0x0000000c1810723c */ /* 0x048ff60000001810 */
[----:B------:R-:W-:Y:S11]  /*68540*/  @!UPT UIADD3 URZ, URZ, URZ, URZ ;  /* 0x0000003f3f3ff290 */ /* 0x000ff6000fffe03f */
[----:B------:R-:W-:Y:S01]  /*68550*/  @!UPT UIADD3 URZ, URZ, URZ, URZ ;  /* 0x0000003f3f3ff290 */ /* 0x000fe2000fffe03f */
[----:B------:R0:W-:Y:S01]  /*68560*/  STL.64 [R1+0x310], R16 ;  /* 0x0003101001007387 */ /* 0x0001e20000100a00 */
[----:B------:R-:W-:Y:S03]  /*68570*/  STL.64 [R1+0x318], R18 ;  /* 0x0003181201007387 */ /* 0x000fe60000100a00 */
[----:B0-----:R-:W2:Y:S01]  /*68580*/  LDL.LU.64 R16, [R1+0x1e10] ;  /* 0x001e100001107983 */ /* 0x001ea20000300a00 */
[----:B------:R0:W-:Y:S03]  /*68590*/  STL.64 [R1+0x1db8], R12 ;  /* 0x001db80c01007387 */ /* 0x0001e60000100a00 */
[----:B0-----:R-:W3:Y:S01]  /*685a0*/  LDL.LU R12, [R1+0x750] ;  /* 0x00075000010c7983 */ /* 0x001ee20000300800 */
[----:B------:R-:W3:Y:S02]  /*685b0*/  LDL.LU R13, [R1+0x754] ;  /* 0x00075400010d7983 */ /* 0x000ee40000300800 */
[----:B------:R-:W3:Y:S02]  /*685c0*/  LDL.LU R14, [R1+0x758] ;  /* 0x00075800010e7983 */ /* 0x000ee40000300800 */
[----:B------:R-:W3:Y:S01]  /*685d0*/  LDL.LU R15, [R1+0x75c] ;  /* 0x00075c00010f7983 */ /* 0x000ee20000300800 */
        /* <DEDUP_REMOVED lines=8> */
[----:B------:R-:W3:Y:S02]  /*68660*/  LDL.LU.64 R16, [R1+0x1df8] ;  /* 0x001df80001107983 */ /* 0x000ee40000300a00 */
[C---:B---3--:R-:W-:Y:S01]  /*68670*/  HMMA.16816.F32 R12, R24.reuse, R16, R12 ;  /* 0x00000010180c723c */ /* 0x048fe2000000180c */
[----:B------:R-:W-:Y:S11]  /*68680*/  MOV R3, R17 ;  /* 0x0000001100037202 */ /* 0x000ff60000000f00 */
[----:B------:R-:W-:Y:S11]  /*68690*/  @!UPT UIADD3 URZ, URZ, URZ, URZ ;  /* 0x0000003f3f3ff290 */ /* 0x000ff6000fffe03f */
[----:B------:R0:W-:Y:S01]  /*686a0*/  STL.64 [R1+0x2f0], R12 ;  /* 0x0002f00c01007387 */ /* 0x0001e20000100a00 */
[----:B------:R1:W-:Y:S01]  /*686b0*/  STL.64 [R1+0x2f8], R14 ;  /* 0x0002f80e01007387 */ /* 0x0003e20000100a00 */
[----:B0-----:R-:W-:Y:S02]  /*686c0*/  MOV R12, R16 ;  /* 0x00000010000c7202 */ /* 0x001fe40000000f00 */
[----:B------:R-:W2:Y:S02]  /*686d0*/  LDL.LU.64 R16, [R1+0x1df0] ;  /* 0x001df00001107983 */ /* 0x000ea40000300a00 */
[C---:B--2---:R-:W-:Y:S01]  /*686e0*/  HMMA.16816.F32 R4, R24.reuse, R16, R4 ;  /* 0x000000101804723c */ /* 0x044fe20000001804 */
[----:B-1----:R-:W-:Y:S01]  /*686f0*/  IMAD.MOV.U32 R14, RZ, RZ, R16 ;  /* 0x000000ffff0e7224 */ /* 0x002fe200078e0010 */
[----:B------:R-:W-:Y:S11]  /*68700*/  MOV R13, R17 ;  /* 0x00000011000d7202 */ /* 0x000ff60000000f00 */
[----:B------:R-:W-:Y:S10]  /*68710*/  @!UPT UIADD3 URZ, URZ, URZ, URZ ;  /* 0x0000003f3f3ff290 */ /* 0x000ff4000fffe03f */
[----:B------:R-:W-:Y:S01]  /*68720*/  STL.64 [R1+0x2e0], R4 ;  /* 0x0002e00401007387 */ /* 0x000fe20000100a00 */
[----:B------:R0:W-:Y:S03]  /*68730*/  STL.64 [R1+0x2e8], R6 ;  /* 0x0002e80601007387 */ /* 0x0001e60000100a00 */
[----:B0-----:R-:W2:Y:S01]  /*68740*/  LDL.LU.64 R6, [R1+0x1de8] ;  /* 0x001de80001067983 */ /* 0x001ea20000300a00 */
[----:B------:R-:W5:Y:S02]  /*68750*/  LDL.LU.64 R4, [R1+0x1de0] ;  /* 0x001de00001047983 */ /* 0x000f640000300a00 */
[----:B------:R-:W4:Y:S02]  /*68760*/  LDL.LU.64 R16, [R1+0x1dd8] ;  /* 0x001dd80001107983 */ /* 0x000f240000300a00 */
[----:B----4-:R-:W-:Y:S11]  /*68770*/  HMMA.16816.F32 R8, R24, R16, R8 ;  /* 0x000000101808723c */ /* 0x010ff60000001808 */
[----:B------:R-:W-:Y:S11]  /*68780*/  @!UPT UIADD3 URZ, URZ, URZ, URZ ;  /* 0x0000003f3f3ff290 */ /* 0x000ff6000fffe03f */
[----:B------:R-:W-:Y:S01]  /*68790*/  @!UPT UIADD3 URZ, URZ, URZ, URZ ;  /* 0x0000003f3f3ff290 */ /* 0x000fe2000fffe03f */
[----:B------:R-:W-:Y:S01]  /*687a0*/  STL.64 [R1+0x2d0], R8 ;  /* 0x0002d00801007387 */ /* 0x000fe20000100a00 */
[----:B------:R-:W-:Y:S02]  /*687b0*/  STL.64 [R1+0x2d8], R10 ;  /* 0x0002d80a01007387 */ /* 0x000fe40000100a00 */
[----:B------:R-:W0:Y:S01]  /*687c0*/  LDSM.16.M88.4 R8, [R29+0x4b800] ;  /* 0x04b800001d08783b */ /* 0x000e220000000200 */
[----:B------:R-:W-:-:S03]  /*687d0*/  MOV R28, R16 ;  /* 0x00000010001c7202 */ /* 0x000fc60000000f00 */
[----:B------:R-:W-:Y:S01]  /*687e0*/  IMAD.MOV.U32 R15, RZ, RZ, R17 ;  /* 0x000000ffff0f7224 */ /* 0x000fe200078e0011 */
[----:B------:R-:W3:Y:S01]  /*687f0*/  LDL.LU.64 R18, [R1+0x1dd0] ;  /* 0x001dd00001127983 */ /* 0x000ee20000300a00 */
[----:B------:R-:W3:Y:S03]  /*68800*/  LDL.LU.64 R16, [R1+0x1dc8] ;  /* 0x001dc80001107983 */ /* 0x000ee60000300a00 */
[----:B0-----:R-:W-:Y:S01]  /*68810*/  STL.64 [R1+0x1d40], R10 ;  /* 0x001d400a01007387 */ /* 0x001fe20000100a00 */
[----:B------:R0:W-:Y:S03]  /*68820*/  STL.64 [R1+0x1d38], R8 ;  /* 0x001d380801007387 */ /* 0x0001e60000100a00 */
[----:B0-----:R-:W4:Y:S01]  /*68830*/  LDL.LU R8, [R1+0x8f0] ;  /* 0x0008f00001087983 */ /* 0x001f220000300800 */
[----:B------:R-:W4:Y:S02]  /*68840*/  LDL.LU R9, [R1+0x8f4] ;  /* 0x0008f40001097983 */ /* 0x000f240000300800 */
[----:B------:R-:W2:Y:S02]  /*68850*/  LDL.LU R10, [R1+0x8f8] ;  /* 0x0008f800010a7983 */ /* 0x000ea40000300800 */
[----:B------:R-:W2:Y:S01]  /*68860*/  LDL.LU R11, [R1+0x8fc] ;  /* 0x0008fc00010b7983 */ /* 0x000ea20000300800 */
[----:B-----5:R-:W-:Y:S01]  /*68870*/  HMMA.16816.F32 R20, R24, R4, R20 ;  /* 0x000000041814723c */ /* 0x020fe20000001814 */
[----:B--2---:R-:W-:Y:S01]  /*68880*/  STL.64 [R1+0x1d50], R10 ;  /* 0x001d500a01007387 */ /* 0x004fe20000100a00 */
[----:B----4-:R0:W-:Y:S02]  /*68890*/  STL.64 [R1+0x1d48], R8 ;  /* 0x001d480801007387 */ /* 0x0101e40000100a00 */
[----:B0-----:R-:W-:-:S02]  /*688a0*/  MOV R8, R28 ;  /* 0x0000001c00087202 */ /* 0x001fc40000000f00 */
[----:B------:R-:W-:-:S05]  /*688b0*/  MOV R9, R15 ;  /* 0x0000000f00097202 */ /* 0x000fca0000000f00 */
[----:B------:R0:W-:Y:S02]  /*688c0*/  STL.64 [R1+0x1d68], R8 ;  /* 0x001d680801007387 */ /* 0x0001e40000100a00 */
[----:B0-----:R-:W-:Y:S01]  /*688d0*/  IMAD.MOV.U32 R8, RZ, RZ, R14 ;  /* 0x000000ffff087224 */ /* 0x001fe200078e000e */
[----:B------:R-:W-:-:S05]  /*688e0*/  MOV R9, R13 ;  /* 0x0000000d00097202 */ /* 0x000fca0000000f00 */
[----:B------:R0:W-:Y:S04]  /*688f0*/  STL.64 [R1+0x1d80], R8 ;  /* 0x001d800801007387 */ /* 0x0001e80000100a00 */
[----:B------:R-:W-:Y:S02]  /*68900*/  STL.64 [R1+0x2b0], R20 ;  /* 0x0002b01401007387 */ /* 0x000fe40000100a00 */
[----:B------:R-:W-:Y:S01]  /*68910*/  STL.64 [R1+0x2b8], R22 ;  /* 0x0002b81601007387 */ /* 0x000fe20000100a00 */
[----:B0-----:R-:W-:Y:S01]  /*68920*/  MOV R8, R12 ;  /* 0x0000000c00087202 */ /* 0x001fe20000000f00 */
[----:B------:R-:W-:-:S05]  /*68930*/  IMAD.MOV.U32 R9, RZ, RZ, R3 ;  /* 0x000000ffff097224 */ /* 0x000fca00078e0003 */
[----:B------:R0:W-:Y:S02]  /*68940*/  STL.64 [R1+0x1d98], R8 ;  /* 0x001d980801007387 */ /* 0x0001e40000100a00 */
[----:B0-----:R-:W-:Y:S02]  /*68950*/  MOV R8, R2 ;  /* 0x0000000200087202 */ /* 0x001fe40000000f00 */
[----:B------:R-:W-:-:S05]  /*68960*/  MOV R9, R0 ;  /* 0x0000000000097202 */ /* 0x000fca0000000f00 */
[----:B------:R0:W-:Y:S04]  /*68970*/  STL.64 [R1+0x1db0], R8 ;  /* 0x001db00801007387 */ /* 0x0001e80000100a00 */
        /* <DEDUP_REMOVED lines=8> */
[----:B------:R-:W4:Y:S01]  /*68a00*/  LDL.LU R3, [R1+0xe80] ;  /* 0x000e800001037983 */ /* 0x000f220000300800 */
[----:B------:R-:W4:Y:S02]  /*68a10*/  LDL R29, [R1+0xc04] ;  /* 0x000c0400011d7983 */ /* 0x000f240000100800 */
[----:B------:R-:W3:Y:S02]  /*68a20*/  LDL.64 R20, [R1+0x60] ;  /* 0x0000600001147983 */ /* 0x000ee40000100a00 */
[----:B------:R-:W5:Y:S01]  /*68a30*/  LDL.LU R12, [R1+0x840] ;  /* 0x00084000010c7983 */ /* 0x000f620000300800 */
[----:B------:R-:W5:Y:S01]  /*68a40*/  LDL.LU R13, [R1+0x844] ;  /* 0x00084400010d7983 */ /* 0x000f620000300800 */
[----:B------:R-:W5:Y:S02]  /*68a50*/  LDL.LU R14, [R1+0x848] ;  /* 0x00084800010e7983 */ /* 0x000f640000300800 */
[----:B------:R-:W5:Y:S02]  /*68a60*/  LDL.LU R15, [R1+0x84c] ;  /* 0x00084c00010f7983 */ /* 0x000f640000300800 */
[----:B------:R-:W-:Y:S01]  /*68a70*/  STL.64 [R1+0x1d60], R6 ;  /* 0x001d600601007387 */ /* 0x000fe20000100a00 */
[----:B------:R0:W-:Y:S04]  /*68a80*/  STL.64 [R1+0x1d58], R4 ;  /* 0x001d580401007387 */ /* 0x0001e80000100a00 */
        /* <DEDUP_REMOVED lines=16> */
[----:B---3--:R-:W-:Y:S01]  /*68b90*/  HMMA.16816.F32 R24, R16, R20, R24 ;  /* 0x000000141018723c */ /* 0x008fe20000001818 */
[----:B--2---:R-:W-:Y:S01]  /*68ba0*/  STL.64 [R1+0x1da8], R6 ;  /* 0x001da80601007387 */ /* 0x004fe20000100a00 */
[----:B------:R0:W-:Y:S03]  /*68bb0*/  STL.64 [R1+0x1da0], R4 ;  /* 0x001da00401007387 */ /* 0x0001e60000100a00 */
[----:B0-----:R-:W2:Y:S01]  /*68bc0*/  LDL.LU R4, [R1+0x870] ;  /* 0x0008700001047983 */ /* 0x001ea20000300800 */
[----:B------:R-:W2:Y:S02]  /*68bd0*/  LDL.LU R5, [R1+0x874] ;  /* 0x0008740001057983 */ /* 0x000ea40000300800 */
[----:B------:R-:W2:Y:S02]  /*68be0*/  LDL.LU R6, [R1+0x878] ;  /* 0x0008780001067983 */ /* 0x000ea40000300800 */
[----:B------:R-:W2:Y:S01]  /*68bf0*/  LDL.LU R7, [R1+0x87c] ;  /* 0x00087c0001077983 */ /* 0x000ea20000300800 */
[----:B------:R-:W3:Y:S01]  /*68c00*/  LDL R28, [R1+0xbfc] ;  /* 0x000bfc00011c7983 */ /* 0x000ee20000100800 */
[----:B------:R-:W-:-:S03]  /*68c10*/  MOV R2, R21 ;  /* 0x0000001500027202 */ /* 0x000fc60000000f00 */
[----:B---3--:R-:W-:Y:S08]  /*68c20*/  STL [R1+0x1d10], R28 ;  /* 0x001d101c01007387 */ /* 0x008ff00000100800 */
[----:B------:R0:W-:Y:S02]  /*68c30*/  STL.64 [R1+0x2a0], R24 ;  /* 0x0002a01801007387 */ /* 0x0001e40000100a00 */
[----:B------:R-:W-:Y:S02]  /*68c40*/  STL.64 [R1+0x2a8], R26 ;  /* 0x0002a81a01007387 */ /* 0x000fe40000100a00 */
[----:B0-----:R-:W-:-:S02]  /*68c50*/  IMAD.MOV.U32 R24, RZ, RZ, R20 ;  /* 0x000000ffff187224 */ /* 0x001fc400078e0014 */
[----:B------:R-:W5:Y:S02]  /*68c60*/  LDL.LU.64 R20, [R1+0x1dc0] ;  /* 0x001dc00001147983 */ /* 0x000f640000300a00 */
[C---:B-----5:R-:W-:Y:S11]  /*68c70*/  HMMA.16816.F32 R12, R16.reuse, R20, R12 ;  /* 0x00000014100c723c */ /* 0x060ff6000000180c */
[----:B------:R-:W-:Y:S11]  /*68c80*/  @!UPT UIADD3 URZ, URZ, URZ, URZ ;  /* 0x0000003f3f3ff290 */ /* 0x000ff6000fffe03f */
[----:B------:R-:W-:Y:S01]  /*68c90*/  @!UPT UIADD3 URZ, URZ, URZ, URZ ;  /* 0x0000003f3f3ff290 */ /* 0x000fe2000fffe03f */
[----:B------:R0:W-:Y:S01]  /*68ca0*/  STL.64 [R1+0x290], R12 ;  /* 0x0002900c01007387 */ /* 0x0001e20000100a00 */
[----:B------:R-:W-:Y:S03]  /*68cb0*/  STL.64 [R1+0x298], R14 ;  /* 0x0002980e01007387 */ /* 0x000fe60000100a00 */
[----:B0-----:R-:W3:Y:S02]  /*68cc0*/  LDL.LU.64 R12, [R1+0x1db8] ;  /* 0x001db800010c7983 */ /* 0x001ee40000300a00 */
[----:B---3--:R-:W-:Y:S11]  /*68cd0*/  HMMA.16816.F32 R8, R16, R12, R8 ;  /* 0x0000000c1008723c */ /* 0x008ff60000001808 */
[----:B------:R-:W-:Y:S11]  /*68ce0*/  @!UPT UIADD3 URZ, URZ, URZ, URZ ;  /* 0x0000003f3f3ff290 */ /* 0x000ff6000fffe03f */
[----:B------:R-:W-:Y:S01]  /*68cf0*/  @!UPT UIADD3 URZ, URZ, URZ, URZ ;  /* 0x0000003f3f3ff290 */ /* 0x000fe2000fffe03f */
[----:B------:R0:W-:Y:S01]  /*68d00*/  STL.64 [R1+0x280], R8 ;  /* 0x0002800801007387 */ /* 0x0001e20000100a00 */
[----:B------:R2:W-:Y:S03]  /*68d10*/  STL.64 [R1+0x288], R10 ;  /* 0x0002880a01007387 */ /* 0x0005e60000100a00 */
[----:B0-----:R-:W2:Y:S01]  /*68d20*/  LDL.LU.64 R8, [R1+0x1db0] ;  /* 0x001db00001087983 */ /* 0x001ea20000300a00 */
[----:B----4-:R-:W-:Y:S02]  /*68d30*/  FADD R0, -R29, R3 ;  /* 0x000000031d007221 */ /* 0x010fe40000000100 */
[----:B------:R-:W-:Y:S02]  /*68d40*/  IMAD.MOV.U32 R28, RZ, RZ, R13 ;  /* 0x000000ffff1c7224 */ /* 0x000fe400078e000d */
[----:B------:R-:W3:Y:S01]  /*68d50*/  LDL.LU R12, [R1+0xd20] ;  /* 0x000d2000010c7983 */ /* 0x000ee20000300800 */
[----:B------:R-:W4:Y:S01]  /*68d60*/  LDL.LU R13, [R1+0xd24] ;  /* 0x000d2400010d7983 */ /* 0x000f220000300800 */
[----:B------:R-:W-:-:S02]  /*68d70*/  FMUL R0, R0, 1.4426950216293334961 ;  /* 0x3fb8aa3b00007820 */ /* 0x000fc40000400000 */
[----:B------:R-:W5:Y:S02]  /*68d80*/  LDL.LU R14, [R1+0xd28] ;  /* 0x000d2800010e7983 */ /* 0x000f640000300800 */
[----:B------:R0:W1:Y:S02]  /*68d90*/  MUFU.EX2 R3, R0 ;  /* 0x0000000000037308 */ /* 0x0000640000000800 */
[----:B0-----:R-:W1:Y:S01]  /*68da0*/  LDL.LU R0, [R1+0xd2c] ;  /* 0x000d2c0001007983 */ /* 0x001e620000300800 */
[----:B------:R-:W3:Y:S01]  /*68db0*/  LDL R29, [R1+0xbf8] ;  /* 0x000bf800011d7983 */ /* 0x000ee20000100800 */
        /* <DEDUP_REMOVED lines=25> */
[----:B------:R-:W-:Y:S01]  /*68f50*/  STL.64 [R1+0x240], R8 ;  /* 0x0002400801007387 */ /* 0x000fe20000100a00 */
[----:B------:R0:W-:Y:S03]  /*68f60*/  STL.64 [R1+0x248], R10 ;  /* 0x0002480a01007387 */ /* 0x0001e60000100a00 */
[----:B0-----:R-:W2:Y:S01]  /*68f70*/  LDL.LU.64 R10, [R1+0x1d50] ;  /* 0x001d5000010a7983 */ /* 0x001ea20000300a00 */
[----:B------:R-:W2:Y:S02]  /*68f80*/  LDL.LU.64 R8, [R1+0x1d48] ;  /* 0x001d480001087983 */ /* 0x000ea40000300a00 */
[----:B------:R-:W3:Y:S01]  /*68f90*/  LDL.LU R26, [R1+0xe84] ;  /* 0x000e8400011a7983 */ /* 0x000ee20000300800 */
[----:B------:R-:W-:Y:S01]  /*68fa0*/  MOV R23, R21 ;  /* 0x0000001500177202 */ /* 0x000fe20000000f00 */
[----:B--2---:R-:W-:Y:S01]  /*68fb0*/  HMMA.16816.F32 R16, R16, R4, R8 ;  /* 0x000000041010723c */ /* 0x004fe20000001808 */
[----:B------:R-:W2:Y:S01]  /*68fc0*/  LDL.LU.64 R10, [R1+0x1d40] ;  /* 0x001d4000010a7983 */ /* 0x000ea20000300a00 */
[----:B------:R-:W2:Y:S02]  /*68fd0*/  LDL.LU.64 R8, [R1+0x1d38] ;  /* 0x001d380001087983 */ /* 0x000ea40000300a00 */
[----:B------:R-:W2:Y:S02]  /*68fe0*/  LDL.LU R20, [R1+0xd30] ;  /* 0x000d300001147983 */ /* 0x000ea40000300800 */
[----:B------:R-:W2:Y:S11]  /*68ff0*/  LDL.LU R21, [R1+0xd34] ;  /* 0x000d340001157983 */ /* 0x000eb60000300800 */
[----:B------:R-:W-:Y:S06]  /*69000*/  @!UPT UIADD3 URZ, URZ, URZ, URZ ;  /* 0x0000003f3f3ff290 */ /* 0x000fec000fffe03f */
[----:B------:R-:W-:Y:S01]  /*69010*/  STL.64 [R1+0x1c0], R16 ;  /* 0x0001c01001007387 */ /* 0x000fe20000100a00 */
[----:B------:R-:W-:Y:S02]  /*69020*/  STL.64 [R1+0x1c8], R18 ;  /* 0x0001c81201007387 */ /* 0x000fe40000100a00 */
[----:B------:R-:W2:Y:S02]  /*69030*/  LDL.LU R22, [R1+0xd38] ;  /* 0x000d380001167983 */ /* 0x000ea40000300800 */
[----:B------:R0:W-:Y:S02]  /*69040*/  STL.64 [R1+0x1ce8], R6 ;  /* 0x001ce80601007387 */ /* 0x0001e40000100a00 */
[----:B0-----:R-:W3:Y:S01]  /*69050*/  LDL.LU R7, [R1+0xb38] ;  /* 0x000b380001077983 */ /* 0x001ee20000300800 */
[----:B------:R0:W-:Y:S03]  /*69060*/  STL.64 [R1+0x1ce0], R4 ;  /* 0x001ce00401007387 */ /* 0x0001e60000100a00 */
[----:B0-----:R-:W2:Y:S01]  /*69070*/  LDL.LU R4, [R1+0xd3c] ;  /* 0x000d3c0001047983 */ /* 0x001ea20000300800 */
[----:B------:R-:W2:Y:S02]  /*69080*/  LDL.LU R16, [R1+0xd40] ;  /* 0x000d400001107983 */ /* 0x000ea40000300800 */
[----:B------:R-:W2:Y:S02]  /*69090*/  LDL.LU R17, [R1+0xd44] ;  /* 0x000d440001117983 */ /* 0x000ea40000300800 */
[----:B------:R-:W2:Y:S02]  /*690a0*/  LDL.LU R18, [R1+0xd48] ;  /* 0x000d480001127983 */ /* 0x000ea40000300800 */
[----:B-1----:R-:W-:Y:S01]  /*690b0*/  FMUL R15, R3, R0 ;  /* 0x00000000030f7220 */ /* 0x002fe20000400000 */
[----:B--2---:R-:W-:Y:S01]  /*690c0*/  STL [R1+0x1d30], R18 ;  /* 0x001d301201007387 */ /* 0x004fe20000100800 */
[----:B------:R0:W-:Y:S02]  /*690d0*/  STL.64 [R1+0x1d28], R16 ;  /* 0x001d281001007387 */ /* 0x0001e40000100a00 */
[----:B0-----:R-:W-:-:S02]  /*690e0*/  MOV R17, R2 ;  /* 0x0000000200117202 */ /* 0x001fc40000000f00 */
[----:B------:R-:W2:Y:S01]  /*690f0*/  LDL.LU R2, [R1+0xd4c] ;  /* 0x000d4c0001027983 */ /* 0x000ea20000300800 */
[----:B------:R-:W2:Y:S01]  /*69100*/  LDL.LU R25, [R1+0xd58] ;  /* 0x000d580001197983 */ /* 0x000ea20000300800 */
[----:B------:R-:W-:Y:S01]  /*69110*/  MOV R16, R24 ;  /* 0x0000001800107202 */ /* 0x000fe20000000f00 */
[----:B------:R-:W2:Y:S01]  /*69120*/  LDL.LU R0, [R1+0xd5c] ;  /* 0x000d5c0001007983 */ /* 0x000ea20000300800 */
[----:B------:R-:W2:Y:S01]  /*69130*/  LDL.LU R24, [R1+0xe88] ;  /* 0x000e880001187983 */ /* 0x000ea20000300800 */
[----:B------:R-:W2:Y:S02]  /*69140*/  LDL R27, [R1+0xb40] ;  /* 0x000b4000011b7983 */ /* 0x000ea40000100800 */
[C---:B---3--:R-:W-:Y:S02]  /*69150*/  FMUL R12, R7.reuse, R12 ;  /* 0x0000000c070c7220 */ /* 0x048fe40000400000 */
[----:B----4-:R-:W-:Y:S02]  /*69160*/  FMUL R13, R7, R13 ;  /* 0x0000000d070d7220 */ /* 0x010fe40000400000 */
[----:B-----5:R-:W-:-:S02]  /*69170*/  FMUL R14, R3, R14 ;  /* 0x0000000e030e7220 */ /* 0x020fc40000400000 */
[C---:B------:R-:W-:Y:S02]  /*69180*/  FMUL R20, R7.reuse, R20 ;  /* 0x0000001407147220 */ /* 0x040fe40000400000 */
[----:B------:R-:W-:Y:S01]  /*69190*/  FMUL R21, R7, R21 ;  /* 0x0000001507157220 */ /* 0x000fe20000400000 */
[----:B--2---:R-:W-:Y:S01]  /*691a0*/  STL.64 [R1+0x1d20], R26 ;  /* 0x001d201a01007387 */ /* 0x004fe20000100a00 */
[----:B------:R0:W-:Y:S03]  /*691b0*/  STL.64 [R1+0x1d18], R24 ;  /* 0x001d181801007387 */ /* 0x0001e60000100a00 */
[----:B0-----:R-:W2:Y:S01]  /*691c0*/  LDL R24, [R1+0x50] ;  /* 0x0000500001187983 */ /* 0x001ea20000100800 */
[----:B------:R-:W-:Y:S01]  /*691d0*/  HMMA.16816.F32 R12, R8, R16, R12 ;  /* 0x00000010080c723c */ /* 0x000fe2000000180c */
[----:B------:R-:W-:Y:S02]  /*691e0*/  IMAD.MOV.U32 R25, RZ, RZ, R23 ;  /* 0x000000ffff197224 */ /* 0x000fe400078e0017 */
[----:B------:R-:W-:-:S02]  /*691f0*/  FMUL R22, R3, R22 ;  /* 0x0000001603167220 */ /* 0x000fc40000400000 */
[----:B------:R-:W-:Y:S01]  /*69200*/  FMUL R23, R3, R4 ;  /* 0x0000000403177220 */ /* 0x000fe20000400000 */
[----:B------:R-:W3:Y:S01]  /*69210*/  LDL.LU R18, [R1+0x1d30] ;  /* 0x001d300001127983 */ /* 0x000ee20000300800 */
[----:B------:R-:W4:Y:S11]  /*69220*/  LDL.LU.64 R16, [R1+0x1d28] ;  /* 0x001d280001107983 */ /* 0x000f360000300a00 */
[----:B------:R-:W-:Y:S05]  /*69230*/  @!UPT UIADD3 URZ, URZ, URZ, URZ ;  /* 0x0000003f3f3ff290 */ /* 0x000fea000fffe03f */
[----:B------:R-:W-:Y:S01]  /*69240*/  STL.64 [R1+0x160], R12 ;  /* 0x0001600c01007387 */ /* 0x000fe20000100a00 */
[----:B------:R0:W-:Y:S03]  /*69250*/  STL.64 [R1+0x168], R14 ;  /* 0x0001680e01007387 */ /* 0x0001e60000100a00 */
[----:B0-----:R-:W5:Y:S01]  /*69260*/  LDL.LU R14, [R1+0xd50] ;  /* 0x000d5000010e7983 */ /* 0x001f620000300800 */
[----:B------:R-:W3:Y:S02]  /*69270*/  LDL.LU R15, [R1+0xd54] ;  /* 0x000d5400010f7983 */ /* 0x000ee40000300800 */
[----:B------:R-:W5:Y:S02]  /*69280*/  LDL.LU R6, [R1+0xd60] ;  /* 0x000d600001067983 */ /* 0x000f640000300800 */
[----:B------:R-:W5:Y:S01]  /*69290*/  LDL.LU R5, [R1+0xd64] ;  /* 0x000d640001057983 */ /* 0x000f620000300800 */
[----:B------:R-:W5:Y:S01]  /*692a0*/  LDL.LU R4, [R1+0xd68] ;  /* 0x000d680001047983 */ /* 0x000f620000300800 */
[----:B------:R-:W5:Y:S01]  /*692b0*/  LDL.LU.64 R26, [R1+0x1d20] ;  /* 0x001d2000011a7983 */ /* 0x000f620000300a00 */
[C---:B--2---:R-:W-:Y:S02]  /*692c0*/  HMMA.16816.F32 R20, R8.reuse, R24, R20 ;  /* 0x000000180814723c */ /* 0x044fe40000001814 */
[----:B------:R-:W2:Y:S11]  /*692d0*/  LDL.LU.64 R24, [R1+0x1d18] ;  /* 0x001d180001187983 */ /* 0x000eb60000300a00 */
[----:B------:R-:W-:Y:S10]  /*692e0*/  @!UPT UIADD3 URZ, URZ, URZ, URZ ;  /* 0x0000003f3f3ff290 */ /* 0x000ff4000fffe03f */
[----:B------:R0:W-:Y:S01]  /*692f0*/  STL.64 [R1+0x150], R20 ;  /* 0x0001501401007387 */ /* 0x0001e20000100a00 */
[----:B------:R1:W-:Y:S03]  /*69300*/  STL.64 [R1+0x158], R22 ;  /* 0x0001581601007387 */ /* 0x0003e60000100a00 */
[----:B0-----:R-:W1:Y:S01]  /*69310*/  LDL R20, [R1+0x40] ;  /* 0x0000400001147983 */ /* 0x001e620000100800 */
[C---:B----4-:R-:W-:Y:S02]  /*69320*/  FMUL R16, R7.reuse, R16 ;  /* 0x0000001007107220 */ /* 0x050fe40000400000 */
[----:B------:R-:W-:Y:S02]  /*69330*/  FMUL R17, R7, R17 ;  /* 0x0000001107117220 */ /* 0x000fe40000400000 */
[C---:B---3--:R-:W-:Y:S01]  /*69340*/  FMUL R18, R3.reuse, R18 ;  /* 0x0000001203127220 */ /* 0x048fe20000400000 */
[----:B------:R-:W-:Y:S01]  /*69350*/  MOV R21, R28 ;  /* 0x0000001c00157202 */ /* 0x000fe20000000f00 */
[----:B------:R-:W-:Y:S01]  /*69360*/  FMUL R19, R3, R2 ;  /* 0x0000000203137220 */ /* 0x000fe20000400000 */
[----:B------:R-:W3:Y:S01]  /*69370*/  LDL.LU R28, [R1+0x1d10] ;  /* 0x001d1000011c7983 */ /* 0x000ee20000300800 */
[----:B------:R-:W3:Y:S05]  /*69380*/  LDL.LU R2, [R1+0xd6c] ;  /* 0x000d6c0001027983 */ /* 0x000eea0000300800 */
[----:B-1----:R-:W-:Y:S01]  /*69390*/  HMMA.16816.F32 R20, R8, R20, R16 ;  /* 0x000000140814723c */ /* 0x002fe20000001810 */
[----:B------:R-:W4:Y:S01]  /*693a0*/  LDL.LU.64 R16, [R1+0x30] ;  /* 0x0000300001107983 */ /* 0x000f220000300a00 */
[----:B-----5:R-:W-:-:S02]  /*693b0*/  FMUL R12, R7, R14 ;  /* 0x0000000e070c7220 */ /* 0x020fc40000400000 */
[----:B------:R-:W-:Y:S02]  /*693c0*/  FMUL R13, R7, R15 ;  /* 0x0000000f070d7220 */ /* 0x000fe40000400000 */
[C---:B--2---:R-:W-:Y:S02]  /*693d0*/  FMUL R14, R3.reuse, R25 ;  /* 0x00000019030e7220 */ /* 0x044fe40000400000 */
[----:B------:R-:W-:Y:S11]  /*693e0*/  FMUL R15, R3, R0 ;  /* 0x00000000030f7220 */ /* 0x000ff60000400000 */
[----:B------:R-:W-:Y:S04]  /*693f0*/  @!UPT UIADD3 URZ, URZ, URZ, URZ ;  /* 0x0000003f3f3ff290 */ /* 0x000fe8000fffe03f */
[----:B------:R0:W-:Y:S01]  /*69400*/  STL.64 [R1+0x140], R20 ;  /* 0x0001401401007387 */ /* 0x0001e20000100a00 */
[----:B------:R1:W-:Y:S02]  /*69410*/  STL.64 [R1+0x148], R22 ;  /* 0x0001481601007387 */ /* 0x0003e40000100a00 */
[----:B---3--:R-:W-:Y:S02]  /*69420*/  STL [R1+0x1578], R28 ;  /* 0x0015781c01007387 */ /* 0x008fe40000100800 */
[----:B------:R-:W-:Y:S02]  /*69430*/  FADD R0, -R28, R26 ;  /* 0x0000001a1c007221 */ /* 0x000fe40000000100 */
[C---:B0-----:R-:W-:Y:S02]  /*69440*/  FMUL R20, R7.reuse, R6 ;  /* 0x0000000607147220 */ /* 0x041fe40000400000 */
[----:B------:R-:W-:Y:S02]  /*69450*/  FMUL R21, R7, R5 ;  /* 0x0000000507157220 */ /* 0x000fe40000400000 */
[----:B-1----:R-:W-:-:S02]  /*69460*/  FMUL R22, R3, R4 ;  /* 0x0000000403167220 */ /* 0x002fc40000400000 */
[----:B------:R-:W-:Y:S01]  /*69470*/  FMUL R23, R3, R2 ;  /* 0x0000000203177220 */ /* 0x000fe20000400000 */
[----:B----4-:R-:W-:Y:S11]  /*69480*/  HMMA.16816.F32 R12, R8, R16, R12 ;  /* 0x00000010080c723c */ /* 0x010ff6000000180c */
[----:B------:R-:W-:Y:S11]  /*69490*/  @!UPT UIADD3 URZ, URZ, URZ, URZ ;  /* 0x0000003f3f3ff290 */ /* 0x000ff6000fffe03f */
[----:B------:R-:W-:Y:S01]  /*694a0*/  @!UPT UIADD3 URZ, URZ, URZ, URZ ;  /* 0x0000003f3f3ff290 */ /* 0x000fe2000fffe03f */
[----:B------:R-:W-:Y:S01]  /*694b0*/  STL.64 [R1+0x130], R12 ;  /* 0x0001300c01007387 */ /* 0x000fe20000100a00 */
[----:B------:R-:W-:Y:S02]  /*694c0*/  STL.64 [R1+0x138], R14 ;  /* 0x0001380e01007387 */ /* 0x000fe40000100a00 */
[----:B------:R0:W1:Y:S01]  /*694d0*/  LDSM.16.M88.4 R12, [R27+0x4bc00] ;  /* 0x04bc00001b0c783b */ /* 0x0000620000000200 */
[----:B------:R-:W-:-:S03]  /*694e0*/  MOV R26, R16 ;  /* 0x00000010001a7202 */ /* 0x000fc60000000f00 */
[----:B------:R-:W-:Y:S01]  /*694f0*/  IMAD.MOV.U32 R25, RZ, RZ, R17 ;  /* 0x000000ffff197224 */ /* 0x000fe200078e0011 */
[----:B------:R-:W2:Y:S01]  /*69500*/  LDL.LU R16, [R1+0xd70] ;  /* 0x000d700001107983 */ /* 0x000ea20000300800 */
[----:B------:R-:W3:Y:S02]  /*69510*/  LDL.LU R17, [R1+0xd74] ;  /* 0x000d740001117983 */ /* 0x000ee40000300800 */
[----:B------:R-:W4:Y:S02]  /*69520*/  LDL.LU R6, [R1+0xd78] ;  /* 0x000d780001067983 */ /* 0x000f240000300800 */
[----:B------:R-:W5:Y:S01]  /*69530*/  LDL.LU.64 R4, [R1] ;  /* 0x0000000001047983 */ /* 0x000f620000300a00 */
[----:B------:R-:W-:Y:S01]  /*69540*/  STL [R1+0x1ccc], R25 ;  /* 0x001ccc1901007387 */ /* 0x000fe20000100800 */
[----:B------:R-:W-:Y:S02]  /*69550*/  STL [R1+0x1cc8], R26 ;  /* 0x001cc81a01007387 */ /* 0x000fe40000100800 */
[----:B------:R-:W2:Y:S02]  /*69560*/  LDL.LU R2, [R1+0xd7c] ;  /* 0x000d7c0001027983 */ /* 0x000ea40000300800 */
[----:B------:R-:W-:Y:S01]  /*69570*/  STL [R1+0x157c], R29 ;  /* 0x00157c1d01007387 */ /* 0x000fe20000100800 */
[----:B0-----:R-:W2:Y:S04]  /*69580*/  LDL.LU R27, [R1+0xd98] ;  /* 0x000d9800011b7983 */ /* 0x001ea80000300800 */
[----:B-1----:R0:W-:Y:S04]  /*69590*/  STL.64 [R1+0x1cf8], R14 ;  /* 0x001cf80e01007387 */ /* 0x0021e80000100a00 */
[----:B0-----:R-:W2:Y:S01]  /*695a0*/  LDL.LU R14, [R1+0xd90] ;  /* 0x000d9000010e7983 */ /* 0x001ea20000300800 */
[----:B------:R-:W2:Y:S02]  /*695b0*/  LDL.LU R15, [R1+0xd94] ;  /* 0x000d9400010f7983 */ /* 0x000ea40000300800 */
[----:B------:R0:W-:Y:S02]  /*695c0*/  STL.64 [R1+0x1cf0], R12 ;  /* 0x001cf00c01007387 */ /* 0x0001e40000100a00 */
[----:B0-----:R-:W3:Y:S04]  /*695d0*/  LDL.LU.64 R12, [R1+0x10] ;  /* 0x00001000010c7983 */ /* 0x001ee80000300a00 */
[----:B--2---:R-:W-:Y:S04]  /*695e0*/  STL.64 [R1+0x1d08], R14 ;  /* 0x001d080e01007387 */ /* 0x004fe80000100a00 */
[----:B---3--:R0:W-:Y:S04]  /*695f0*/  STL.64 [R1+0x1d00], R12 ;  /* 0x001d000c01007387 */ /* 0x0081e80000100a00 */
[----:B0-----:R-:W2:Y:S02]  /*69600*/  LDL.LU.64 R12, [R1+0x20] ;  /* 0x00002000010c7983 */ /* 0x001ea40000300a00 */
[----:B--2---:R-:W-:Y:S01]  /*69610*/  HMMA.16816.F32 R20, R8, R12, R20 ;  /* 0x0000000c0814723c */ /* 0x004fe20000001814 */
[----:B------:R-:W-:-:S02]  /*69620*/  MOV R25, R12 ;  /* 0x0000000c00197202 */ /* 0x000fc40000000f00 */
[----:B------:R-:W-:Y:S11]  /*69630*/  MOV R26, R13 ;  /* 0x0000000d001a7202 */ /* 0x000ff60000000f00 */
[----:B------:R-:W-:Y:S09]  /*69640*/  @!UPT UIADD3 URZ, URZ, URZ, URZ ;  /* 0x0000003f3f3ff290 */ /* 0x000ff2000fffe03f */
[----:B------:R-:W-:Y:S01]  /*69650*/  STL.64 [R1+0x120], R20 ;  /* 0x0001201401007387 */ /* 0x000fe20000100a00 */
[----:B------:R0:W-:Y:S02]  /*69660*/  STL.64 [R1+0x128], R22 ;  /* 0x0001281601007387 */ /* 0x0001e40000100a00 */
[----:B------:R-:W2:Y:S02]  /*69670*/  LDL.LU.64 R14, [R1+0x1d08] ;  /* 0x001d0800010e7983 */ /* 0x000ea40000300a00 */
[----:B------:R-:W3:Y:S02]  /*69680*/  LDL.LU.64 R12, [R1+0x1d00] ;  /* 0x001d0000010c7983 */ /* 0x000ee40000300a00 */
[C---:B------:R-:W-:Y:S02]  /*69690*/  FMUL R16, R7.reuse, R16 ;  /* 0x0000001007107220 */ /* 0x040fe40000400000 */
[----:B------:R-:W-:Y:S02]  /*696a0*/  FMUL R17, R7, R17 ;  /* 0x0000001107117220 */ /* 0x000fe40000400000 */
[----:B----4-:R-:W-:-:S02]  /*696b0*/  FMUL R18, R3, R6 ;  /* 0x0000000603127220 */ /* 0x010fc40000400000 */
[----:B------:R-:W-:Y:S01]  /*696c0*/  FMUL R19, R3, R2 ;  /* 0x0000000203137220 */ /* 0x000fe20000400000 */
[----:B0-----:R-:W4:Y:S01]  /*696d0*/  LDL.LU R23, [R1+0xd9c] ;  /* 0x000d9c0001177983 */ /* 0x001f220000300800 */
[----:B------:R-:W-:Y:S02]  /*696e0*/  FADD R24, -R29, R24 ;  /* 0x000000181d187221 */ /* 0x000fe40000000100 */
[----:B------:R-:W-:Y:S02]  /*696f0*/  FMUL R0, R0, 1.4426950216293334961 ;  /* 0x3fb8aa3b00007820 */ /* 0x000fe40000400000 */
[----:B------:R-:W4:Y:S01]  /*69700*/  LDL.LU R29, [R1+0xd84] ;  /* 0x000d8400011d7983 */ /* 0x000f220000300800 */
[----:B------:R-:W4:Y:S01]  /*69710*/  LDL.LU R6, [R1+0xd88] ;  /* 0x000d880001067983 */ /* 0x000f220000300800 */
[----:B------:R-:W4:Y:S01]  /*69720*/  LDL.LU R28, [R1+0xd8c] ;  /* 0x000d8c00011c7983 */ /* 0x000f220000300800 */
[----:B------:R0:W1:Y:S01]  /*69730*/  MUFU.EX2 R2, R0 ;  /* 0x0000000000027308 */ /* 0x0000620000000800 */
[----:B------:R-:W-:-:S02]  /*69740*/  FMUL R22, R3, R27 ;  /* 0x0000001b03167220 */ /* 0x000fc40000400000 */
[----:B0-----:R-:W-:Y:S01]  /*69750*/  FMUL R0, R24, 1.4426950216293334961 ;  /* 0x3fb8aa3b18007820 */ /* 0x001fe20000400000 */
[----:B---3--:R-:W-:Y:S01]  /*69760*/  HMMA.16816.F32 R16, R8, R12, R16 ;  /* 0x0000000c0810723c */ /* 0x008fe20000001810 */
[C---:B--2---:R-:W-:Y:S02]  /*69770*/  FMUL R20, R7.reuse, R14 ;  /* 0x0000000e07147220 */ /* 0x044fe40000400000 */
[----:B------:R-:W-:Y:S02]  /*69780*/  FMUL R21, R7, R15 ;  /* 0x0000000f07157220 */ /* 0x000fe40000400000 */
[----:B------:R-:W-:Y:S01]  /*69790*/  IMAD.MOV.U32 R27, RZ, RZ, R12 ;  /* 0x000000ffff1b7224 */ /* 0x000fe200078e000c */
[----:B------:R-:W-:Y:S11]  /*697a0*/  MOV R24, R13 ;  /* 0x0000000d00187202 */ /* 0x000ff60000000f00 */
[----:B------:R-:W-:Y:S06]  /*697b0*/  @!UPT UIADD3 URZ, URZ, URZ, URZ ;  /* 0x0000003f3f3ff290 */ /* 0x000fec000fffe03f */
[----:B------:R-:W-:Y:S01]  /*697c0*/  STL.64 [R1+0x110], R16 ;  /* 0x0001101001007387 */ /* 0x000fe20000100a00 */
[----:B------:R0:W-:Y:S02]  /*697d0*/  STL.64 [R1+0x118], R18 ;  /* 0x0001181201007387 */ /* 0x0001e40000100a00 */
[----:B------:R-:W2:Y:S02]  /*697e0*/  LDL.LU.64 R14, [R1+0x1cf8] ;  /* 0x001cf800010e7983 */ /* 0x000ea40000300a00 */
[----:B------:R-:W2:Y:S01]  /*697f0*/  LDL.LU.64 R12, [R1+0x1cf0] ;  /* 0x001cf000010c7983 */ /* 0x000ea20000300a00 */
[----:B0-----:R-:W3:Y:S01]  /*69800*/  LDL.LU R19, [R1+0xd80] ;  /* 0x000d800001137983 */ /* 0x001ee20000300800 */
[----:B----4-:R-:W-:-:S07]  /*69810*/  FMUL R23, R3, R23 ;  /* 0x0000001703177220 */ /* 0x010fce0000400000 */
[----:B-----5:R-:W-:Y:S01]  /*69820*/  HMMA.16816.F32 R20, R8, R4, R20 ;  /* 0x000000040814723c */ /* 0x020fe20000001814 */
[----:B------:R-:W-:Y:S01]  /*69830*/  STL.64 [R1+0x1cd8], R26 ;  /* 0x001cd81a01007387 */ /* 0x000fe20000100a00 */
[----:B------:R0:W-:Y:S02]  /*69840*/  STL.64 [R1+0x1cd0], R24 ;  /* 0x001cd01801007387 */ /* 0x0001e40000100a00 */
[----:B------:R-:W-:Y:S02]  /*69850*/  FMUL R17, R7, R29 ;  /* 0x0000001d07117220 */ /* 0x000fe40000400000 */
[----:B------:R-:W-:Y:S01]  /*69860*/  FMUL R18, R3, R6 ;  /* 0x0000000603127220 */ /* 0x000fe20000400000 */
[----:B0-----:R-:W2:Y:S01]  /*69870*/  LDL.LU R24, [R1+0x60] ;  /* 0x0000600001187983 */ /* 0x001ea20000300800 */
[----:B------:R-:W2:Y:S11]  /*69880*/  LDL.LU R25, [R1+0x64] ;  /* 0x0000640001197983 */ /* 0x000eb60000300800 */
[----:B------:R-:W-:Y:S04]  /*69890*/  @!UPT UIADD3 URZ, URZ, URZ, URZ ;  /* 0x0000003f3f3ff290 */ /* 0x000fe8000fffe03f */
[----:B------:R0:W-:Y:S01]  /*698a0*/  STL.64 [R1+0x100], R20 ;  /* 0x0001001401007387 */ /* 0x0001e20000100a00 */
[----:B------:R-:W-:Y:S01]  /*698b0*/  STL.64 [R1+0x108], R22 ;  /* 0x0001081601007387 */ /* 0x000fe20000100a00 */
[----:B0-----:R-:W-:Y:S01]  /*698c0*/  MOV R20, R4 ;  /* 0x0000000400147202 */ /* 0x001fe20000000f00 */
[----:B------:R-:W-:Y:S02]  /*698d0*/  IMAD.MOV.U32 R21, RZ, RZ, R5 ;  /* 0x000000ffff157224 */ /* 0x000fe400078e0005 */
[----:B---3--:R-:W-:Y:S02]  /*698e0*/  FMUL R16, R7, R19 ;  /* 0x0000001307107220 */ /* 0x008fe40000400000 */
[----:B------:R-:W3:Y:S01]  /*698f0*/  LDL.LU.64 R6, [R1+0x1ce8] ;  /* 0x001ce80001067983 */ /* 0x000ee20000300a00 */
[----:B------:R-:W4:Y:S02]  /*69900*/  LDL.LU.64 R4, [R1+0x1ce0] ;  /* 0x001ce00001047983 */ /* 0x000f240000300a00 */
[----:B------:R-:W-:-:S02]  /*69910*/  FMUL R19, R3, R28 ;  /* 0x0000001c03137220 */ /* 0x000fc40000400000 */
[----:B------:R-:W-:Y:S05]  /*69920*/  STL [R1+0x1580], R3 ;  /* 0x0015800301007387 */ /* 0x000fea0000100800 */
[----:B----4-:R-:W-:Y:S01]  /*69930*/  HMMA.16816.F32 R16, R8, R4, R16 ;  /* 0x000000040810723c */ /* 0x010fe20000001810 */
[----:B------:R-:W1:Y:S01]  /*69940*/  LDL.LU R10, [R1+0xda0] ;  /* 0x000da000010a7983 */ /* 0x000e620000300800 */
[----:B------:R-:W4:Y:S11]  /*69950*/  LDL.LU R11, [R1+0xda4] ;  /* 0x000da400010b7983 */ /* 0x000f360000300800 */
[----:B------:R-:W-:Y:S10]  /*69960*/  @!UPT UIADD3 URZ, URZ, URZ, URZ ;  /* 0x0000003f3f3ff290 */ /* 0x000ff4000fffe03f */
[----:B------:R0:W-:Y:S01]  /*69970*/  STL.64 [R1+0xf0], R16 ;  /* 0x0000f01001007387 */ /* 0x0001e20000100a00 */
[----:B------:R5:W-:Y:S02]  /*69980*/  STL.64 [R1+0xf8], R18 ;  /* 0x0000f81201007387 */ /* 0x000be40000100a00 */
[----:B------:R-:W2:Y:S02]  /*69990*/  LDL.LU R27, [R1+0xda8] ;  /* 0x000da800011b7983 */ /* 0x000ea40000300800 */
[----:B------:R-:W2:Y:S01]  /*699a0*/  LDL.LU R26, [R1+0xdac] ;  /* 0x000dac00011a7983 */ /* 0x000ea20000300800 */
[----:B0-----:R-:W2:Y:S01]  /*699b0*/  LDL.LU R16, [R1+0x40] ;  /* 0x0000400001107983 */ /* 0x001ea20000300800 */
[----:B------:R-:W2:Y:S02]  /*699c0*/  LDL.LU R17, [R1+0x44] ;  /* 0x0000440001117983 */ /* 0x000ea40000300800 */
[----:B------:R-:W2:Y:S02]  /*699d0*/  LDL.LU R29, [R1+0xdb4] ;  /* 0x000db400011d7983 */ /* 0x000ea40000300800 */
[----:B------:R-:W2:Y:S01]  /*699e0*/  LDL.LU R28, [R1+0xdb8] ;  /* 0x000db800011c7983 */ /* 0x000ea20000300800 */
[----:B------:R-:W2:Y:S01]  /*699f0*/  LDL.LU R3, [R1+0xdbc] ;  /* 0x000dbc0001037983 */ /* 0x000ea20000300800 */
[----:B------:R-:W2:Y:S02]  /*69a00*/  LDL.LU R23, [R1+0xdc0] ;  /* 0x000dc00001177983 */ /* 0x000ea40000300800 */
[----:B------:R-:W2:Y:S02]  /*69a10*/  LDL.LU R22, [R1+0xdc4] ;  /* 0x000dc40001167983 */ /* 0x000ea40000300800 */
[----:B-----5:R-:W5:Y:S01]  /*69a20*/  LDL.LU R19, [R1+0xdc8] ;  /* 0x000dc80001137983 */ /* 0x020f620000300800 */
[----:B------:R-:W5:Y:S01]  /*69a30*/  LDL.LU R18, [R1+0xdcc] ;  /* 0x000dcc0001127983 */ /* 0x000f620000300800 */
[----:B---3--:R0:W-:Y:S03]  /*69a40*/  STL.64 [R1+0x1cb0], R6 ;  /* 0x001cb00601007387 */ /* 0x0081e60000100a00 */
[----:B0-----:R-:W3:Y:S01]  /*69a50*/  LDL.LU R7, [R1+0xdb0] ;  /* 0x000db00001077983 */ /* 0x001ee20000300800 */
[----:B------:R0:W-:Y:S01]  /*69a60*/  STL.64 [R1+0x1ca8], R4 ;  /* 0x001ca80401007387 */ /* 0x0001e20000100a00 */
[----:B------:R-:W2:Y:S02]  /*69a70*/  MUFU.EX2 R0, R0 ;  /* 0x0000000000007308 */ /* 0x000ea40000000800 */
[----:B0-----:R-:W5:Y:S01]  /*69a80*/  LDL.LU R4, [R1+0x50] ;  /* 0x0000500001047983 */ /* 0x001f620000300800 */
[----:B------:R-:W5:Y:S02]  /*69a90*/  LDL.LU R5, [R1+0x54] ;  /* 0x0000540001057983 */ /* 0x000f640000300800 */
[----:B-1----:R-:W-:-:S02]  /*69aa0*/  FMUL R8, R2, R10 ;  /* 0x0000000a02087220 */ /* 0x002fc40000400000 */
[----:B----4-:R-:W-:Y:S02]  /*69ab0*/  FMUL R9, R2, R11 ;  /* 0x0000000b02097220 */ /* 0x010fe40000400000 */
[C---:B--2---:R-:W-:Y:S02]  /*69ac0*/  FMUL R10, R0.reuse, R27 ;  /* 0x0000001b000a7220 */ /* 0x044fe40000400000 */
[----:B------:R-:W-:Y:S02]  /*69ad0*/  FMUL R11, R0, R26 ;  /* 0x0000001a000b7220 */ /* 0x000fe40000400000 */
[----:B------:R-:W2:Y:S05]  /*69ae0*/  LDL.LU.64 R26, [R1+0x1cd8] ;  /* 0x001cd800011a7983 */ /* 0x000eaa0000300a00 */
[----:B------:R-:W-:Y:S01]  /*69af0*/  HMMA.16816.F32 R8, R12, R24, R8 ;  /* 0x000000180c08723c */ /* 0x000fe20000001808 */
[----:B------:R-:W4:Y:S11]  /*69b00*/  LDL.LU.64 R24, [R1+0x1cd0] ;  /* 0x001cd00001187983 */ /* 0x000f360000300a00 */
[----:B------:R-:W-:Y:S11]  /*69b10*/  @!UPT UIADD3 URZ, URZ, URZ, URZ ;  /* 0x0000003f3f3ff290 */ /* 0x000ff6000fffe03f */
[----:B------:R3:W-:Y:S01]  /*69b20*/  STL.64 [R1+0xe0], R8 ;  /* 0x0000e00801007387 */ /* 0x0007e20000100a00 */
[----:B------:R0:W-:Y:S02]  /*69b30*/  STL.64 [R1+0xe8], R10 ;  /* 0x0000e80a01007387 */ /* 0x0001e40000100a00 */
[C---:B---3--:R-:W-:Y:S02]  /*69b40*/  FMUL R8, R2.reuse, R7 ;  /* 0x0000000702087220 */ /* 0x048fe40000400000 */
[----:B------:R-:W-:Y:S02]  /*69b50*/  FMUL R9, R2, R29 ;  /* 0x0000001d02097220 */ /* 0x000fe40000400000 */
[C---:B0-----:R-:W-:Y:S02]  /*69b60*/  FMUL R10, R0.reuse, R28 ;  /* 0x0000001c000a7220 */ /* 0x041fe40000400000 */
[----:B------:R-:W-:-:S07]  /*69b70*/  FMUL R11, R0, R3 ;  /* 0x00000003000b7220 */ /* 0x000fce0000400000 */
[----:B-----5:R-:W-:Y:S07]  /*69b80*/  HMMA.16816.F32 R4, R12, R4, R8 ;  /* 0x000000040c04723c */ /* 0x020fee0000001808 */
[C---:B------:R-:W-:Y:S02]  /*69b90*/  FMUL R8, R2.reuse, R23 ;  /* 0x0000001702087220 */ /* 0x040fe40000400000 */
[----:B------:R-:W-:Y:S02]  /*69ba0*/  FMUL R9, R2, R22 ;  /* 0x0000001602097220 */ /* 0x000fe40000400000 */
[----:B------:R-:W-:-:S02]  /*69bb0*/  FMUL R10, R0, R19 ;  /* 0x00000013000a7220 */ /* 0x000fc40000400000 */
[----:B------:R-:W-:-:S07]  /*69bc0*/  FMUL R11, R0, R18 ;  /* 0x00000012000b7220 */ /* 0x000fce0000400000 */
[----:B------:R-:W-:Y:S04]  /*69bd0*/  HMMA.16816.F32 R8, R12, R16, R8 ;  /* 0x000000100c08723c */ /* 0x000fe80000001808 */
[----:B------:R-:W-:Y:S02]  /*69be0*/  MOV R3, R5 ;  /* 0x0000000500037202 */ /* 0x000fe40000000f00 */
[----:B------:R-:W-:Y:S01]  /*69bf0*/  MOV R29, R6 ;  /* 0x00000006001d7202 */ /* 0x000fe20000000f00 */
[----:B------:R-:W-:Y:S01]  /*69c00*/  IMAD.MOV.U32 R28, RZ, RZ, R7 ;  /* 0x000000ffff1c7224 */ /* 0x000fe200078e0007 */
[----:B------:R-:W-:Y:S01]  /*69c10*/  STL [R1+0xd0], R4 ;  /* 0x0000d00401007387 */ /* 0x000fe20000100800 */
[----:B------:R0:W-:Y:S02]  /*69c20*/  STL [R1+0x158c], R3 ;  /* 0x00158c0301007387 */ /* 0x0001e40000100800 */
[----:B------:R1:W-:Y:S01]  /*69c30*/  STL [R1+0x1588], R29 ;  /* 0x0015881d01007387 */ /* 0x0003e20000100800 */
[----:B------:R3:W-:Y:S11]  /*69c40*/  STL [R1+0x1584], R28 ;  /* 0x0015841c01007387 */ /* 0x0007f60000100800 */
[----:B------:R-:W-:Y:S01]  /*69c50*/  @!UPT UIADD3 URZ, URZ, URZ, URZ ;  /* 0x0000003f3f3ff290 */ /* 0x000fe2000fffe03f */
[----:B0-----:R-:W-:Y:S01]  /*69c60*/  IMAD.MOV.U32 R3, RZ, RZ, R8 ;  /* 0x000000ffff037224 */ /* 0x001fe200078e0008 */
[----:B-1----:R-:W-:Y:S02]  /*69c70*/  MOV R29, R9 ;  /* 0x00000009001d7202 */ /* 0x002fe40000000f00 */
[----:B---3--:R-:W-:Y:S02]  /*69c80*/  MOV R28, R10 ;  /* 0x0000000a001c7202 */ /* 0x008fe40000000f00 */
[----:B--2---:R-:W-:Y:S02]  /*69c90*/  MOV R5, R26 ;  /* 0x0000001a00057202 */ /* 0x004fe40000000f00 */
[----:B----4-:R-:W-:Y:S02]  /*69ca0*/  MOV R4, R25 ;  /* 0x0000001900047202 */ /* 0x010fe40000000f00 */
[----:B------:R-:W2:Y:S01]  /*69cb0*/  LDL.LU R25, [R1+0x1ccc] ;  /* 0x001ccc0001197983 */ /* 0x000ea20000300800 */
[----:B------:R-:W3:Y:S02]  /*69cc0*/  LDL.LU R26, [R1+0x1cc8] ;  /* 0x001cc800011a7983 */ /* 0x000ee40000300800 */
[----:B------:R0:W-:Y:S02]  /*69cd0*/  STL [R1+0xcc], R11 ;  /* 0x0000cc0b01007387 */ /* 0x0001e40000100800 */
[----:B------:R-:W4:Y:S01]  /*69ce0*/  LDL.LU R8, [R1+0xdd0] ;  /* 0x000dd00001087983 */ /* 0x000f220000300800 */
[----:B------:R-:W5:Y:S01]  /*69cf0*/  LDL.LU R9, [R1+0xdd4] ;  /* 0x000dd40001097983 */ /* 0x000f620000300800 */
[----:B------:R-:W2:Y:S03]  /*69d00*/  LDL.LU R10, [R1+0xdd8] ;  /* 0x000dd800010a7983 */ /* 0x000ea60000300800 */
[----:B0-----:R-:W2:Y:S01]  /*69d10*/  LDL.LU R11, [R1+0xddc] ;  /* 0x000ddc00010b7983 */ /* 0x001ea20000300800 */
[----:B------:R-:W2:Y:S02]  /*69d20*/  LDL R18, [R1+0x18] ;  /* 0x0000180001127983 */ /* 0x000ea40000100800 */
[----:B------:R-:W2:Y:S02]  /*69d30*/  LDL R19, [R1+0x1c] ;  /* 0x00001c0001137983 */ /* 0x000ea40000100800 */
[----:B------:R-:W-:Y:S01]  /*69d40*/  IMAD.MOV.U32 R16, RZ, RZ, R27 ;  /* 0x000000ffff107224 */ /* 0x000fe200078e001b */
[----:B------:R-:W-:Y:S01]  /*69d50*/  MOV R17, R24 ;  /* 0x0000001800117202 */ /* 0x000fe20000000f00 */
[----:B--2---:R-:W-:Y:S04]  /*69d60*/  STL.64 [R1+0x1cc0], R18 ;  /* 0x001cc01201007387 */ /* 0x004fe80000100a00 */
[----:B------:R3:W-:Y:S02]  /*69d70*/  STL.64 [R1+0x1cb8], R16 ;  /* 0x001cb81001007387 */ /* 0x0007e40000100a00 */
[----:B---3--:R-:W-:Y:S01]  /*69d80*/  MOV R16, R26 ;  /* 0x0000001a00107202 */ /* 0x008fe20000000f00 */
[----:B------:R-:W-:Y:S01]  /*69d90*/  IMAD.MOV.U32 R17, RZ, RZ, R25 ;  /* 0x000000ffff117224 */ /* 0x000fe200078e0019 */
[----:B------:R-:W2:Y:S01]  /*69da0*/  LDL.LU R26, [R1+0xde0] ;  /* 0x000de000011a7983 */ /* 0x000ea20000300800 */
[----:B------:R-:W3:Y:S02]  /*69db0*/  LDL.LU R25, [R1+0xde4] ;  /* 0x000de40001197983 */ /* 0x000ee40000300800 */
[----:B------:R-:W3:Y:S02]  /*69dc0*/  LDL.LU R24, [R1+0xde8] ;  /* 0x000de80001187983 */ /* 0x000ee40000300800 */
[----:B------:R-:W3:Y:S01]  /*69dd0*/  LDL.LU R7, [R1+0xdec] ;  /* 0x000dec0001077983 */ /* 0x000ee20000300800 */
[----:B------:R-:W3:Y:S01]  /*69de0*/  LDL R6, [R1+0x1210] ;  /* 0x0012100001067983 */ /* 0x000ee20000100800 */
[----:B----4-:R-:W-:-:S02]  /*69df0*/  FMUL R8, R2, R8 ;  /* 0x0000000802087220 */ /* 0x010fc40000400000 */
[----:B-----5:R-:W-:Y:S02]  /*69e00*/  FMUL R9, R2, R9 ;  /* 0x0000000902097220 */ /* 0x020fe40000400000 */
[C---:B------:R-:W-:Y:S02]  /*69e10*/  FMUL R10, R0.reuse, R10 ;  /* 0x0000000a000a7220 */ /* 0x040fe40000400000 */
[----:B------:R-:W-:-:S07]  /*69e20*/  FMUL R11, R0, R11 ;  /* 0x0000000b000b7220 */ /* 0x000fce0000400000 */
[----:B------:R-:W-:Y:S01]  /*69e30*/  HMMA.16816.F32 R8, R12, R16, R8 ;  /* 0x000000100c08723c */ /* 0x000fe20000001808 */
[----:B------:R-:W-:Y:S01]  /*69e40*/  STL [R1+0x1598], R3 ;  /* 0x0015980301007387 */ /* 0x000fe20000100800 */
[----:B------:R0:W-:Y:S02]  /*69e50*/  STL [R1+0x1594], R29 ;  /* 0x0015941d01007387 */ /* 0x0001e40000100800 */
[----:B------:R1:W-:Y:S02]  /*69e60*/  STL [R1+0x1590], R28 ;  /* 0x0015901c01007387 */ /* 0x0003e40000100800 */
[----:B------:R-:W4:Y:S01]  /*69e70*/  LDL R22, [R1+0x8] ;  /* 0x0000080001167983 */ /* 0x000f220000100800 */
[----:B------:R-:W4:Y:S01]  /*69e80*/  LDL R23, [R1+0xc] ;  /* 0x00000c0001177983 */ /* 0x000f220000100800 */
[----:B------:R-:W5:Y:S02]  /*69e90*/  LDL.LU.64 R18, [R1+0x1cc0] ;  /* 0x001cc00001127983 */ /* 0x000f640000300a00 */
[----:B------:R-:W4:Y:S11]  /*69ea0*/  LDL.LU.64 R16, [R1+0x1cb8] ;  /* 0x001cb80001107983 */ /* 0x000f360000300a00 */
[----:B------:R-:W-:Y:S02]  /*69eb0*/  @!UPT UIADD3 URZ, URZ, URZ, URZ ;  /* 0x0000003f3f3ff290 */ /* 0x000fe4000fffe03f */
[----:B------:R-:W-:Y:S01]  /*69ec0*/  STL.64 [R1+0xb8], R10 ;  /* 0x0000b80a01007387 */ /* 0x000fe20000100a00 */
[----:B0-----:R-:W-:Y:S02]  /*69ed0*/  MOV R29, R8 ;  /* 0x00000008001d7202 */ /* 0x001fe40000000f00 */
[----:B-1----:R-:W-:-:S03]  /*69ee0*/  MOV R28, R9 ;  /* 0x00000009001c7202 */ /* 0x002fc60000000f00 */
[----:B------:R0:W-:Y:S04]  /*69ef0*/  STL [R1+0x15f8], R29 ;  /* 0x0015f81d01007387 */ /* 0x0001e80000100800 */
[----:B0-----:R-:W4:Y:S01]  /*69f00*/  LDL.LU R29, [R1+0xe0c] ;  /* 0x000e0c00011d7983 */ /* 0x001f220000300800 */
[----:B------:R-:W-:Y:S02]  /*69f10*/  STL [R1+0x159c], R28 ;  /* 0x00159c1c01007387 */ /* 0x000fe40000100800 */
[C---:B--2---:R-:W-:Y:S02]  /*69f20*/  FMUL R8, R2.reuse, R26 ;  /* 0x0000001a02087220 */ /* 0x044fe40000400000 */
[----:B---3--:R-:W-:Y:S02]  /*69f30*/  FMUL R9, R2, R25 ;  /* 0x0000001902097220 */ /* 0x008fe40000400000 */
[----:B------:R-:W-:-:S02]  /*69f40*/  FMUL R10, R0, R24 ;  /* 0x00000018000a7220 */ /* 0x000fc40000400000 */
[----:B------:R-:W-:Y:S01]  /*69f50*/  FMUL R11, R0, R7 ;  /* 0x00000007000b7220 */ /* 0x000fe20000400000 */
[----:B------:R0:W1:Y:S06]  /*69f60*/  LDSM.16.M88.4 R24, [R6+0x48000] ;  /* 0x048000000618783b */ /* 0x00006c0000000200 */
[----:B------:R-:W-:Y:S01]  /*69f70*/  HMMA.16816.F32 R8, R12, R4, R8 ;  /* 0x000000040c08723c */ /* 0x000fe20000001808 */
[----:B0-----:R-:W2:Y:S01]  /*69f80*/  LDL.LU.64 R6, [R1+0x1cb0] ;  /* 0x001cb00001067983 */ /* 0x001ea20000300a00 */
[----:B------:R-:W3:Y:S11]  /*69f90*/  LDL.LU.64 R4, [R1+0x1ca8] ;  /* 0x001ca80001047983 */ /* 0x000ef60000300a00 */
[----:B------:R-:W-:Y:S10]  /*69fa0*/  @!UPT UIADD3 URZ, URZ, URZ, URZ ;  /* 0x0000003f3f3ff290 */ /* 0x000ff4000fffe03f */
[----:B------:R0:W-:Y:S01]  /*69fb0*/  STL [R1+0xa4], R9 ;  /* 0x0000a40901007387 */ /* 0x0001e20000100800 */
[----:B------:R1:W-:Y:S01]  /*69fc0*/  STL [R1+0xa8], R10 ;  /* 0x0000a80a01007387 */ /* 0x0003e20000100800 */
[----:B------:R-:W-:Y:S02]  /*69fd0*/  MOV R3, R11 ;  /* 0x0000000b00037202 */ /* 0x000fe40000000f00 */
[----:B0-----:R-:W2:Y:S01]  /*69fe0*/  LDL.LU R9, [R1+0xe00] ;  /* 0x000e000001097983 */ /* 0x001ea20000300800 */
[----:B-1----:R-:W3:Y:S02]  /*69ff0*/  LDL.LU R10, [R1+0xe04] ;  /* 0x000e0400010a7983 */ /* 0x002ee40000300800 */
[----:B------:R-:W4:Y:S02]  /*6a000*/  LDL.LU R11, [R1+0xe08] ;  /* 0x000e0800010b7983 */ /* 0x000f240000300800 */
[----:B------:R-:W-:Y:S01]  /*6a010*/  IMAD.MOV.U32 R28, RZ, RZ, R8 ;  /* 0x000000ffff1c7224 */ /* 0x000fe200078e0008 */
[----:B------:R-:W-:Y:S04]  /*6a020*/  STL [R1+0x1600], R3 ;  /* 0x0016000301007387 */ /* 0x000fe80000100800 */
[----:B------:R-:W-:Y:S01]  /*6a030*/  STL [R1+0x15fc], R28 ;  /* 0x0015fc1c01007387 */ /* 0x000fe20000100800 */
[----:B--2---:R-:W-:-:S02]  /*6a040*/  FMUL R8, R2, R9 ;  /* 0x0000000902087220 */ /* 0x004fc40000400000 */
[----:B---3--:R-:W-:Y:S02]  /*6a050*/  FMUL R9, R2, R10 ;  /* 0x0000000a02097220 */ /* 0x008fe40000400000 */
[C---:B----4-:R-:W-:Y:S02]  /*6a060*/  FMUL R10, R0.reuse, R11 ;  /* 0x0000000b000a7220 */ /* 0x050fe40000400000 */
[----:B------:R-:W-:-:S07]  /*6a070*/  FMUL R11, R0, R29 ;  /* 0x0000001d000b7220 */ /* 0x000fce0000400000 */
[----:B------:R-:W-:Y:S11]  /*6a080*/  HMMA.16816.F32 R8, R12, R16, R8 ;  /* 0x000000100c08723c */ /* 0x000ff60000001808 */
[----:B------:R-:W-:Y:S11]  /*6a090*/  @!UPT UIADD3 URZ, URZ, URZ, URZ ;  /* 0x0000003f3f3ff290 */ /* 0x000ff6000fffe03f */
[----:B------:R-:W-:Y:S01]  /*6a0a0*/  @!UPT UIADD3 URZ, URZ, URZ, URZ ;  /* 0x0000003f3f3ff290 */ /* 0x000fe2000fffe03f */
[----:B------:R-:W-:Y:S01]  /*6a0b0*/  STL [R1+0x90], R8 ;  /* 0x0000900801007387 */ /* 0x000fe20000100800 */
[----:B-----5:R0:W-:Y:S02]  /*6a0c0*/  STL.64 [R1+0x1c48], R18 ;  /* 0x001c481201007387 */ /* 0x0201e40000100a00 */
[----:B------:R-:W2:Y:S02]  /*6a0d0*/  LDL.LU R16, [R1+0xae0] ;  /* 0x000ae00001107983 */ /* 0x000ea40000300800 */
[----:B------:R-:W2:Y:S01]  /*6a0e0*/  LDL.LU R17, [R1+0xae4] ;  /* 0x000ae40001117983 */ /* 0x000ea20000300800 */
[----:B0-----:R-:W3:Y:S01]  /*6a0f0*/  LDL.LU R18, [R1+0xae8] ;  /* 0x000ae80001127983 */ /* 0x001ee20000300800 */
[----:B------:R-:W3:Y:S03]  /*6a100*/  LDL.LU R19, [R1+0xaec] ;  /* 0x000aec0001137983 */ /* 0x000ee60000300800 */
[----:B---3--:R-:W-:Y:S01]  /*6a110*/  STL.64 [R1+0x1c58], R18 ;  /* 0x001c581201007387 */ /* 0x008fe20000100a00 */
[----:B--2---:R0:W-:Y:S03]  /*6a120*/  STL.64 [R1+0x1c50], R16 ;  /* 0x001c501001007387 */ /* 0x0041e60000100a00 */
[----:B0-----:R-:W2:Y:S01]  /*6a130*/  LDL.LU R16, [R1+0xaf0] ;  /* 0x000af00001107983 */ /* 0x001ea20000300800 */
[----:B------:R-:W2:Y:S02]  /*6a140*/  LDL.LU R17, [R1+0xaf4] ;  /* 0x000af40001117983 */ /* 0x000ea40000300800 */
[----:B------:R-:W3:Y:S02]  /*6a150*/  LDL.LU R18, [R1+0xaf8] ;  /* 0x000af80001127983 */ /* 0x000ee40000300800 */
[----:B------:R-:W3:Y:S01]  /*6a160*/  LDL.LU R19, [R1+0xafc] ;  /* 0x000afc0001137983 */ /* 0x000ee20000300800 */
[----:B------:R-:W-:Y:S01]  /*6a170*/  MOV R3, R9 ;  /* 0x0000000900037202 */ /* 0x000fe20000000f00 */
[----:B------:R-:W4:Y:S01]  /*6a180*/  LDL.LU R8, [R1+0xe10] ;  /* 0x000e100001087983 */ /* 0x000f220000300800 */
[----:B------:R-:W-:-:S02]  /*6a190*/  IMAD.MOV.U32 R28, RZ, RZ, R10 ;  /* 0x000000ffff1c7224 */ /* 0x000fc400078e000a */
[----:B------:R-:W5:Y:S01]  /*6a1a0*/  LDL.LU R9, [R1+0xe14] ;  /* 0x000e140001097983 */ /* 0x000f620000300800 */
[----:B------:R-:W-:Y:S01]  /*6a1b0*/  MOV R29, R11 ;  /* 0x0000000b001d7202 */ /* 0x000fe20000000f00 */
[----:B------:R-:W4:Y:S01]  /*6a1c0*/  LDL.LU R10, [R1+0xe18] ;  /* 0x000e1800010a7983 */ /* 0x000f220000300800 */
[----:B------:R-:W4:Y:S03]  /*6a1d0*/  LDL.LU R11, [R1+0xe1c] ;  /* 0x000e1c00010b7983 */ /* 0x000f260000300800 */
[----:B---3--:R0:W-:Y:S01]  /*6a1e0*/  STL.64 [R1+0x1c68], R18 ;  /* 0x001c681201007387 */ /* 0x0081e20000100a00 */
[----:B--2---:R-:W-:Y:S03]  /*6a1f0*/  STL.64 [R1+0x1c60], R16 ;  /* 0x001c601001007387 */ /* 0x004fe60000100a00 */
[----:B0-----:R-:W2:Y:S04]  /*6a200*/  LDL R18, [R1+0x48] ;  /* 0x0000480001127983 */ /* 0x001ea80000100800 */
[----:B------:R-:W2:Y:S01]  /*6a210*/  LDL R19, [R1+0x4c] ;  /* 0x00004c0001137983 */ /* 0x000ea20000100800 */
[----:B----4-:R-:W-:-:S02]  /*6a220*/  FMUL R8, R2, R8 ;  /* 0x0000000802087220 */ /* 0x010fc40000400000 */
[----:B-----5:R-:W-:Y:S02]  /*6a230*/  FMUL R9, R2, R9 ;  /* 0x0000000902097220 */ /* 0x020fe40000400000 */
[C---:B------:R-:W-:Y:S02]  /*6a240*/  FMUL R10, R0.reuse, R10 ;  /* 0x0000000a000a7220 */ /* 0x040fe40000400000 */
[----:B------:R-:W-:-:S07]  /*6a250*/  FMUL R11, R0, R11 ;  /* 0x0000000b000b7220 */ /* 0x000fce0000400000 */
[----:B------:R-:W-:Y:S01]  /*6a260*/  HMMA.16816.F32 R8, R12, R20, R8 ;  /* 0x000000140c08723c */ /* 0x000fe20000001808 */
[----:B--2---:R0:W-:Y:S04]  /*6a270*/  STL.64 [R1+0x1c78], R18 ;  /* 0x001c781201007387 */ /* 0x0041e80000100a00 */
[----:B0-----:R-:W2:Y:S04]  /*6a280*/  LDL R18, [R1+0x58] ;  /* 0x0000580001127983 */ /* 0x001ea80000100800 */
[----:B------:R-:W2:Y:S04]  /*6a290*/  LDL R19, [R1+0x5c] ;  /* 0x00005c0001137983 */ /* 0x000ea80000100800 */
[----:B--2---:R0:W-:Y:S04]  /*6a2a0*/  STL.64 [R1+0x1c90], R18 ;  /* 0x001c901201007387 */ /* 0x0041e80000100a00 */
[----:B0-----:R-:W2:Y:S04]  /*6a2b0*/  LDL R18, [R1+0x68] ;  /* 0x0000680001127983 */ /* 0x001ea80000100800 */
[----:B------:R-:W2:Y:S01]  /*6a2c0*/  LDL R19, [R1+0x6c] ;  /* 0x00006c0001137983 */ /* 0x000ea20000100800 */
[----:B------:R-:W-:Y:S02]  /*6a2d0*/  STL [R1+0x1638], R29 ;  /* 0x0016381d01007387 */ /* 0x000fe40000100800 */
[----:B------:R0:W-:Y:S02]  /*6a2e0*/  STL [R1+0x1634], R28 ;  /* 0x0016341c01007387 */ /* 0x0001e40000100800 */
[----:B0-----:R-:W3:Y:S01]  /*6a2f0*/  LDL R28, [R1+0x1210] ;  /* 0x00121000011c7983 */ /* 0x001ee20000100800 */
[----:B------:R-:W-:Y:S02]  /*6a300*/  STL [R1+0x1630], R3 ;  /* 0x0016300301007387 */ /* 0x000fe40000100800 */
[----:B------:R0:W-:Y:S02]  /*6a310*/  STL.64 [R1+0x80], R8 ;  /* 0x0000800801007387 */ /* 0x0001e40000100a00 */
[----:B------:R-:W-:Y:S01]  /*6a320*/  STL [R1+0x88], R10 ;  /* 0x0000880a01007387 */ /* 0x000fe20000100800 */
[----:B0-----:R-:W4:Y:S01]  /*6a330*/  LDL.LU R8, [R1+0xdf0] ;  /* 0x000df00001087983 */ /* 0x001f220000300800 */
[----:B------:R0:W-:Y:S02]  /*6a340*/  STL.64 [R1+0x1c70], R22 ;  /* 0x001c701601007387 */ /* 0x0001e40000100a00 */
[----:B------:R-:W5:Y:S02]  /*6a350*/  LDL.LU R20, [R1+0xb00] ;  /* 0x000b000001147983 */ /* 0x000f640000300800 */
[----:B------:R-:W5:Y:S01]  /*6a360*/  LDL.LU R21, [R1+0xb04] ;  /* 0x000b040001157983 */ /* 0x000f620000300800 */
[----:B0-----:R-:W2:Y:S01]  /*6a370*/  LDL.LU R22, [R1+0xb08] ;  /* 0x000b080001167983 */ /* 0x001ea20000300800 */
[----:B------:R-:W2:Y:S02]  /*6a380*/  LDL.LU R23, [R1+0xb0c] ;  /* 0x000b0c0001177983 */ /* 0x000ea40000300800 */
[----:B------:R-:W3:Y:S02]  /*6a390*/  LDL.LU R9, [R1+0xdf4] ;  /* 0x000df40001097983 */ /* 0x000ee40000300800 */
[----:B------:R-:W3:Y:S01]  /*6a3a0*/  LDL.LU R10, [R1+0xdf8] ;  /* 0x000df800010a7983 */ /* 0x000ee20000300800 */
[----:B------:R-:W3:Y:S04]  /*6a3b0*/  LDL.LU R3, [R1+0xdfc] ;  /* 0x000dfc0001037983 */ /* 0x000ee80000300800 */
[----:B--2---:R-:W-:Y:S01]  /*6a3c0*/  STL.64 [R1+0x1c88], R22 ;  /* 0x001c881601007387 */ /* 0x004fe20000100a00 */
[----:B-----5:R0:W-:Y:S03]  /*6a3d0*/  STL.64 [R1+0x1c80], R20 ;  /* 0x001c801401007387 */ /* 0x0201e60000100a00 */
[----:B0-----:R-:W2:Y:S01]  /*6a3e0*/  LDL.LU R20, [R1+0xb10] ;  /* 0x000b100001147983 */ /* 0x001ea20000300800 */
[----:B------:R-:W2:Y:S02]  /*6a3f0*/  LDL.LU R21, [R1+0xb14] ;  /* 0x000b140001157983 */ /* 0x000ea40000300800 */
[----:B------:R-:W5:Y:S02]  /*6a400*/  LDL.LU R22, [R1+0xb18] ;  /* 0x000b180001167983 */ /* 0x000f640000300800 */
[----:B------:R-:W5:Y:S01]  /*6a410*/  LDL.LU R23, [R1+0xb1c] ;  /* 0x000b1c0001177983 */ /* 0x000f620000300800 */
[----:B------:R-:W-:Y:S01]  /*6a420*/  MOV R29, R11 ;  /* 0x0000000b001d7202 */ /* 0x000fe20000000f00 */
[----:B----4-:R-:W-:-:S02]  /*6a430*/  FMUL R8, R2, R8 ;  /* 0x0000000802087220 */ /* 0x010fc40000400000 */
[----:B---3--:R-:W-:Y:S02]  /*6a440*/  FMUL R9, R2, R9 ;  /* 0x0000000902097220 */ /* 0x008fe40000400000 */
[C---:B------:R-:W-:Y:S02]  /*6a450*/  FMUL R10, R0.reuse, R10 ;  /* 0x0000000a000a7220 */ /* 0x040fe40000400000 */
[----:B------:R-:W-:Y:S01]  /*6a460*/  FMUL R11, R0, R3 ;  /* 0x00000003000b7220 */ /* 0x000fe20000400000 */
[----:B-----5:R-:W-:Y:S01]  /*6a470*/  STL.64 [R1+0x1ca0], R22 ;  /* 0x001ca01601007387 */ /* 0x020fe20000100a00 */
[----:B--2---:R0:W-:Y:S03]  /*6a480*/  STL.64 [R1+0x1c98], R20 ;  /* 0x001c981401007387 */ /* 0x0041e60000100a00 */
[----:B0-----:R-:W2:Y:S01]  /*6a490*/  LDL.LU R20, [R1+0xb20] ;  /* 0x000b200001147983 */ /* 0x001ea20000300800 */
[----:B------:R-:W2:Y:S02]  /*6a4a0*/  LDL.LU R21, [R1+0xb24] ;  /* 0x000b240001157983 */ /* 0x000ea40000300800 */
[----:B------:R-:W2:Y:S02]  /*6a4b0*/  LDL.LU R22, [R1+0xb28] ;  /* 0x000b280001167983 */ /* 0x000ea40000300800 */
[----:B------:R-:W2:Y:S01]  /*6a4c0*/  LDL.LU R23, [R1+0xb2c] ;  /* 0x000b2c0001177983 */ /* 0x000ea20000300800 */
[----:B------:R-:W-:Y:S01]  /*6a4d0*/  HMMA.16816.F32 R12, R12, R4, R8 ;  /* 0x000000040c0c723c */ /* 0x000fe20000001808 */
[----:B------:R-:W-:Y:S01]  /*6a4e0*/  STL [R1+0x163c], R29 ;  /* 0x00163c1d01007387 */ /* 0x000fe20000100800 */
[----:B------:R-:W-:Y:S02]  /*6a4f0*/  STL [R1+0x1640], R2 ;  /* 0x0016400201007387 */ /* 0x000fe40000100800 */
[----:B------:R-:W-:Y:S02]  /*6a500*/  STL [R1+0x1780], R0 ;  /* 0x0017800001007387 */ /* 0x000fe40000100800 */
[----:B------:R-:W3:Y:S11]  /*6a510*/  LDL.64 R10, [R1+0x38] ;  /* 0x00003800010a7983 */ /* 0x000ef60000100a00 */
[----:B------:R-:W-:Y:S06]  /*6a520*/  @!UPT UIADD3 URZ, URZ, URZ, URZ ;  /* 0x0000003f3f3ff290 */ /* 0x000fec000fffe03f */
[----:B------:R-:W-:Y:S01]  /*6a530*/  STL.64 [R1+0x70], R12 ;  /* 0x0000700c01007387 */ /* 0x000fe20000100a00 */
[----:B------:R0:W-:Y:S03]  /*6a540*/  STL.64 [R1+0x78], R14 ;  /* 0x0000780e01007387 */ /* 0x0001e60000100a00 */
[----:B0-----:R-:W4:Y:S01]  /*6a550*/  LDL.64 R14, [R1+0x28] ;  /* 0x00002800010e7983 */ /* 0x001f220000100a00 */
[C---:B--2---:R-:W-:Y:S03]  /*6a560*/  HMMA.16816.F32 R16, R24.reuse, R18, R20 ;  /* 0x000000121810723c */ /* 0x044fe60000001814 */
[----:B------:R-:W2:Y:S01]  /*6a570*/  LDL.LU.64 R22, [R1+0x1ca0] ;  /* 0x001ca00001167983 */ /* 0x000ea20000300a00 */
[----:B------:R-:W2:Y:S11]  /*6a580*/  LDL.LU.64 R20, [R1+0x1c98] ;  /* 0x001c980001147983 */ /* 0x000eb60000300a00 */
[----:B------:R-:W-:Y:S08]  /*6a590*/  @!UPT UIADD3 URZ, URZ, URZ, URZ ;  /* 0x0000003f3f3ff290 */ /* 0x000ff0000fffe03f */
[----:B------:R-:W-:Y:S01]  /*6a5a0*/  STL.64 [R1+0x4c0], R16 ;  /* 0x0004c01001007387 */ /* 0x000fe20000100a00 */
        /* <DEDUP_REMOVED lines=8> */
[----:B0-----:R-:W2:Y:S02]  /*6a630*/  LDL.LU.64 R18, [R1+0x1c78] ;  /* 0x001c780001127983 */ /* 0x001ea40000300a00 */
[C---:B--2---:R-:W-:Y:S02]  /*6a640*/  HMMA.16816.F32 R16, R24.reuse, R18, R20 ;  /* 0x000000121810723c */ /* 0x044fe40000001814 */
[----:B------:R-:W2:Y:S11]  /*6a650*/  LDL.LU.64 R22, [R1+0x1c70] ;  /* 0x001c700001167983 */ /* 0x000eb60000300a00 */
        /* <DEDUP_REMOVED lines=12> */
[----:B------:R-:W-:Y:S01]  /*6a720*/  IMAD.MOV.U32 R2, RZ, RZ, R10 ;  /* 0x000000ffff027224 */ /* 0x000fe200078e000a */
[----:B------:R-:W-:Y:S02]  /*6a730*/  MOV R0, R11 ;  /* 0x0000000b00007202 */ /* 0x000fe40000000f00 */
[----:B------:R-:W0:Y:S01]  /*6a740*/  LDSM.16.M88.4 R8, [R28+0x48400] ;  /* 0x048400001c08783b */ /* 0x000e220000000200 */
[----:B----4-:R-:W-:Y:S01]  /*6a750*/  MOV R4, R14 ;  /* 0x0000000e00047202 */ /* 0x010fe20000000f00 */
[----:B------:R-:W-:-:S02]  /*6a760*/  IMAD.MOV.U32 R3, RZ, RZ, R15 ;  /* 0x000000ffff037224 */ /* 0x000fc400078e000f */
[----:B0-----:R-:W-:Y:S01]  /*6a770*/  STL.64 [R1+0x1c20], R10 ;  /* 0x001c200a01007387 */ /* 0x001fe20000100a00 */
[----:B------:R0:W-:Y:S03]  /*6a780*/  STL.64 [R1+0x1c18], R8 ;  /* 0x001c180801007387 */ /* 0x0001e60000100a00 */
[----:B0-----:R-:W2:Y:S01]  /*6a790*/  LDL.LU R8, [R1+0xac0] ;  /* 0x000ac00001087983 */ /* 0x001ea20000300800 */
[----:B------:R-:W2:Y:S02]  /*6a7a0*/  LDL.LU R9, [R1+0xac4] ;  /* 0x000ac40001097983 */ /* 0x000ea40000300800 */
[----:B------:R-:W2:Y:S02]  /*6a7b0*/  LDL.LU R10, [R1+0xac8] ;  /* 0x000ac800010a7983 */ /* 0x000ea40000300800 */
[----:B------:R-:W2:Y:S01]  /*6a7c0*/  LDL.LU R11, [R1+0xacc] ;  /* 0x000acc00010b7983 */ /* 0x000ea20000300800 */
[C---:B---3--:R-:W-:Y:S01]  /*6a7d0*/  HMMA.16816.F32 R16, R24.reuse, R14, R16 ;  /* 0x0000000e1810723c */ /* 0x048fe20000001810 */
[----:B------:R-:W0:Y:S11]  /*6a7e0*/  LDSM.16.M88.4 R12, [R28+0x48800] ;  /* 0x048800001c0c783b */ /* 0x000e360000000200 */
[----:B------:R-:W-:Y:S11]  /*6a7f0*/  @!UPT UIADD3 URZ, URZ, URZ, URZ ;  /* 0x0000003f3f3ff290 */ /* 0x000ff6000fffe03f */
[----:B------:R-:W-:Y:S01]  /*6a800*/  STL.64 [R1+0x4f0], R16 ;  /* 0x0004f01001007387 */ /* 0x000fe20000100a00 */
[----:B------:R1:W-:Y:S03]  /*6a810*/  STL.64 [R1+0x4f8], R18 ;  /* 0x0004f81201007387 */ /* 0x0003e60000100a00 */
[----:B-1----:R-:W3:Y:S04]  /*6a820*/  LDL.LU.64 R18, [R1+0x1c48] ;  /* 0x001c480001127983 */ /* 0x002ee80000300a00 */
[----:B0-----:R-:W-:Y:S01]  /*6a830*/  STL.64 [R1+0x1b90], R14 ;  /* 0x001b900e01007387 */ /* 0x001fe20000100a00 */
[----:B------:R0:W-:Y:S03]  /*6a840*/  STL.64 [R1+0x1b88], R12 ;  /* 0x001b880c01007387 */ /* 0x0001e60000100a00 */
[----:B0-----:R-:W3:Y:S01]  /*6a850*/  LDL.LU R12, [R1+0xad0] ;  /* 0x000ad000010c7983 */ /* 0x001ee20000300800 */
[----:B------:R-:W3:Y:S02]  /*6a860*/  LDL.LU R13, [R1+0xad4] ;  /* 0x000ad400010d7983 */ /* 0x000ee40000300800 */
[----:B------:R-:W3:Y:S02]  /*6a870*/  LDL.LU R14, [R1+0xad8] ;  /* 0x000ad800010e7983 */ /* 0x000ee40000300800 */
[----:B------:R-:W3:Y:S01]  /*6a880*/  LDL.LU R15, [R1+0xadc] ;  /* 0x000adc00010f7983 */ /* 0x000ee20000300800 */
[C---:B--2---:R-:W-:Y:S01]  /*6a890*/  HMMA.16816.F32 R8, R24.reuse, R22, R8 ;  /* 0x000000161808723c */ /* 0x044fe20000001808 */
[----:B------:R-:W-:Y:S07]  /*6a8a0*/  LDSM.16.M88.4 R20, [R28+0x49000] ;  /* 0x049000001c14783b */ /* 0x000fee0000000200 */
[----:B---3--:R-:W-:Y:S01]  /*6a8b0*/  HMMA.16816.F32 R12, R24, R18, R12 ;  /* 0x00000012180c723c */ /* 0x008fe2000000180c */
[----:B------:R-:W0:Y:S04]  /*6a8c0*/  LDSM.16.M88.4 R16, [R28+0x48c00] ;  /* 0x048c00001c10783b */ /* 0x000e280000000200 */
[----:B0-----:R-:W-:Y:S11]  /*6a8d0*/  STL.64 [R1+0x1b20], R18 ;  /* 0x001b201201007387 */ /* 0x001ff60000100a00 */
[----:B------:R-:W-:Y:S07]  /*6a8e0*/  @!UPT UIADD3 URZ, URZ, URZ, URZ ;  /* 0x0000003f3f3ff290 */ /* 0x000fee000fffe03f */
[----:B------:R-:W-:Y:S02]  /*6a8f0*/  STL.64 [R1+0x4e0], R12 ;  /* 0x0004e00c01007387 */ /* 0x000fe40000100a00 */
[----:B------:R-:W-:Y:S02]  /*6a900*/  STL.64 [R1+0x4e8], R14 ;  /* 0x0004e80e01007387 */ /* 0x000fe40000100a00 */
[----:B------:R0:W-:Y:S02]  /*6a910*/  STL.64 [R1+0x1b18], R16 ;  /* 0x001b181001007387 */ /* 0x0001e40000100a00 */
[----:B0-----:R-:W-:Y:S02]  /*6a920*/  MOV R16, R6 ;  /* 0x0000000600107202 */ /* 0x001fe40000000f00 */
[----:B------:R-:W2:Y:S01]  /*6a930*/  LDL.LU R6, [R1+0x1c44] ;  /* 0x001c440001067983 */ /* 0x000ea20000300800 */
[----:B------:R-:W-:Y:S02]  /*6a940*/  STL.64 [R1+0x4d0], R8 ;  /* 0x0004d00801007387 */ /* 0x000fe40000100a00 */
[----:B------:R-:W-:Y:S01]  /*6a950*/  STL.64 [R1+0x4d8], R10 ;  /* 0x0004d80a01007387 */ /* 0x000fe20000100a00 */
[----:B------:R-:W-:-:S02]  /*6a960*/  MOV R17, R7 ;  /* 0x0000000700117202 */ /* 0x000fc40000000f00 */
[----:B------:R-:W3:Y:S01]  /*6a970*/  LDL.LU R7, [R1+0x1c40] ;  /* 0x001c400001077983 */ /* 0x000ee20000300800 */
[----:B------:R-:W4:Y:S02]  /*6a980*/  LDL.LU R18, [R1+0xa18] ;  /* 0x000a180001127983 */ /* 0x000f240000300800 */
[----:B------:R-:W4:Y:S02]  /*6a990*/  LDL.LU R19, [R1+0xa1c] ;  /* 0x000a1c0001137983 */ /* 0x000f240000300800 */
[----:B------:R-:W5:Y:S01]  /*6a9a0*/  LDL.LU R12, [R1+0xa30] ;  /* 0x000a3000010c7983 */ /* 0x000f620000300800 */
[----:B------:R-:W5:Y:S01]  /*6a9b0*/  LDL.LU R13, [R1+0xa34] ;  /* 0x000a3400010d7983 */ /* 0x000f620000300800 */
[----:B--2---:R-:W-:-:S03]  /*6a9c0*/  IMAD.MOV.U32 R14, RZ, RZ, R6 ;  /* 0x000000ffff0e7224 */ /* 0x004fc600078e0006 */
[----:B------:R-:W2:Y:S01]  /*6a9d0*/  LDL.LU R6, [R1+0x1c3c] ;  /* 0x001c3c0001067983 */ /* 0x000ea20000300800 */
[----:B---3--:R-:W-:-:S03]  /*6a9e0*/  MOV R15, R7 ;  /* 0x00000007000f7202 */ /* 0x008fc60000000f00 */
[----:B------:R-:W3:Y:S02]  /*6a9f0*/  LDL.LU R7, [R1+0x1c38] ;  /* 0x001c380001077983 */ /* 0x000ee40000300800 */
[----:B------:R0:W-:Y:S02]  /*6aa00*/  STL.64 [R1+0x1ba0], R14 ;  /* 0x001ba00e01007387 */ /* 0x0001e40000100a00 */
[----:B-----5:R-:W-:Y:S01]  /*6aa10*/  STL.64 [R1+0x1b98], R12 ;  /* 0x001b980c01007387 */ /* 0x020fe20000100a00 */
[----:B0-----:R-:W5:Y:S04]  /*6aa20*/  LDL.64 R14, [R1+0x8] ;  /* 0x00000800010e7983 */ /* 0x001f680000100a00 */
[----:B-----5:R0:W-:Y:S04]  /*6aa30*/  STL.64 [R1+0x1bb0], R14 ;  /* 0x001bb00e01007387 */ /* 0x0201e80000100a00 */
[----:B0-----:R-:W5:Y:S04]  /*6aa40*/  LDL.64 R14, [R1+0x18] ;  /* 0x00001800010e7983 */ /* 0x001f680000100a00 */
[----:B-----5:R0:W-:Y:S02]  /*6aa50*/  STL.64 [R1+0x1bb8], R14 ;  /* 0x001bb80e01007387 */ /* 0x0201e40000100a00 */
[----:B0-----:R-:W-:Y:S01]  /*6aa60*/  MOV R14, R4 ;  /* 0x00000004000e7202 */ /* 0x001fe20000000f00 */
[----:B------:R-:W-:-:S05]  /*6aa70*/  IMAD.MOV.U32 R15, RZ, RZ, R3 ;  /* 0x000000ffff0f7224 */ /* 0x000fca00078e0003 */
[----:B------:R0:W-:Y:S02]  /*6aa80*/  STL.64 [R1+0x1bd0], R14 ;  /* 0x001bd00e01007387 */ /* 0x0001e40000100a00 */
[----:B0-----:R-:W-:Y:S02]  /*6aa90*/  MOV R14, R2 ;  /* 0x00000002000e7202 */ /* 0x001fe40000000f00 */
[----:B------:R-:W-:-:S05]  /*6aaa0*/  MOV R15, R0 ;  /* 0x00000000000f7202 */ /* 0x000fca0000000f00 */
[----:B------:R0:W-:Y:S04]  /*6aab0*/  STL.64 [R1+0x1be8], R14 ;  /* 0x001be80e01007387 */ /* 0x0001e80000100a00 */
[----:B0-----:R-:W5:Y:S04]  /*6aac0*/  LDL.64 R14, [R1+0x48] ;  /* 0x00004800010e7983 */ /* 0x001f680000100a00 */
[----:B-----5:R0:W-:Y:S01]  /*6aad0*/  STL.64 [R1+0x1c00], R14 ;  /* 0x001c000e01007387 */ /* 0x0201e20000100a00 */
[----:B------:R-:W5:Y:S02]  /*6aae0*/  LDL.LU R12, [R1+0xa90] ;  /* 0x000a9000010c7983 */ /* 0x000f640000300800 */
[----:B------:R-:W5:Y:S01]  /*6aaf0*/  LDL.LU R13, [R1+0xa94] ;  /* 0x000a9400010d7983 */ /* 0x000f620000300800 */
[----:B0-----:R-:W2:Y:S01]  /*6ab00*/  LDL.LU R14, [R1+0xa98] ;  /* 0x000a9800010e7983 */ /* 0x001ea20000300800 */
[----:B------:R-:W2:Y:S02]  /*6ab10*/  LDL.LU R15, [R1+0xa9c] ;  /* 0x000a9c00010f7983 */ /* 0x000ea40000300800 */
[----:B------:R-:W3:Y:S02]  /*6ab20*/  LDL.LU R8, [R1+0xab0] ;  /* 0x000ab00001087983 */ /* 0x000ee40000300800 */
[----:B------:R-:W3:Y:S01]  /*6ab30*/  LDL.LU R9, [R1+0xab4] ;  /* 0x000ab40001097983 */ /* 0x000ee20000300800 */
[----:B------:R-:W3:Y:S01]  /*6ab40*/  LDL.LU R10, [R1+0xab8] ;  /* 0x000ab800010a7983 */ /* 0x000ee20000300800 */
[----:B------:R-:W3:Y:S03]  /*6ab50*/  LDL.LU R11, [R1+0xabc] ;  /* 0x000abc00010b7983 */ /* 0x000ee60000300800 */
[----:B--2---:R-:W-:Y:S01]  /*6ab60*/  STL.64 [R1+0x1c10], R14 ;  /* 0x001c100e01007387 */ /* 0x004fe20000100a00 */
[----:B-----5:R0:W-:Y:S03]  /*6ab70*/  STL.64 [R1+0x1c08], R12 ;  /* 0x001c080c01007387 */ /* 0x0201e60000100a00 */
[----:B0-----:R-:W2:Y:S01]  /*6ab80*/  LDL.LU R12, [R1+0xaa0] ;  /* 0x000aa000010c7983 */ /* 0x001ea20000300800 */
[----:B------:R-:W2:Y:S02]  /*6ab90*/  LDL.LU R13, [R1+0xaa4] ;  /* 0x000aa400010d7983 */ /* 0x000ea40000300800 */
[----:B------:R-:W2:Y:S02]  /*6aba0*/  LDL.LU R14, [R1+0xaa8] ;  /* 0x000aa800010e7983 */ /* 0x000ea40000300800 */
[----:B------:R-:W2:Y:S01]  /*6abb0*/  LDL.LU R15, [R1+0xaac] ;  /* 0x000aac00010f7983 */ /* 0x000ea20000300800 */
[----:B----4-:R0:W-:Y:S01]  /*6abc0*/  STL.64 [R1+0x1b70], R18 ;  /* 0x001b701201007387 */ /* 0x0101e20000100a00 */
[----:B------:R-:W-:Y:S03]  /*6abd0*/  STL.64 [R1+0x1b68], R16 ;  /* 0x001b681001007387 */ /* 0x000fe60000100a00 */
[----:B0-----:R-:W2:Y:S01]  /*6abe0*/  LDL.64 R18, [R1+0x68] ;  /* 0x0000680001127983 */ /* 0x001ea20000100a00 */
[----:B------:R-:W-:Y:S02]  /*6abf0*/  STL.64 [R1+0x1aa0], R22 ;  /* 0x001aa01601007387 */ /* 0x000fe40000100a00 */
[----:B------:R0:W-:Y:S02]  /*6ac00*/  STL.64 [R1+0x1a98], R20 ;  /* 0x001a981401007387 */ /* 0x0001e40000100a00 */
[----:B0-----:R-:W4:Y:S01]  /*6ac10*/  LDL.LU R20, [R1+0xa50] ;  /* 0x000a500001147983 */ /* 0x001f220000300800 */
[----:B------:R-:W4:Y:S02]  /*6ac20*/  LDL.LU R21, [R1+0xa54] ;  /* 0x000a540001157983 */ /* 0x000f240000300800 */
[----:B---3--:R-:W-:Y:S01]  /*6ac30*/  IMAD.MOV.U32 R22, RZ, RZ, R7 ;  /* 0x000000ffff167224 */ /* 0x008fe200078e0007 */
[----:B------:R-:W-:Y:S01]  /*6ac40*/  MOV R23, R6 ;  /* 0x0000000600177202 */ /* 0x000fe20000000f00 */
[----:B------:R-:W3:Y:S01]  /*6ac50*/  LDL.LU R7, [R1+0x1c34] ;  /* 0x001c340001077983 */ /* 0x000ee20000300800 */
[----:B------:R-:W5:Y:S03]  /*6ac60*/  LDL.LU R6, [R1+0x1c30] ;  /* 0x001c300001067983 */ /* 0x000f660000300800 */
[----:B------:R-:W-:Y:S04]  /*6ac70*/  STL.64 [R1+0x1bc8], R22 ;  /* 0x001bc81601007387 */ /* 0x000fe80000100a00 */
[----:B----4-:R0:W-:Y:S04]  /*6ac80*/  STL.64 [R1+0x1bc0], R20 ;  /* 0x001bc01401007387 */ /* 0x0101e80000100a00 */
[----:B0-----:R-:W4:Y:S01]  /*6ac90*/  LDL.LU R20, [R1+0xa60] ;  /* 0x000a600001147983 */ /* 0x001f220000300800 */
[----:B------:R-:W4:Y:S02]  /*6aca0*/  LDL.LU R21, [R1+0xa64] ;  /* 0x000a640001157983 */ /* 0x000f240000300800 */
[----:B------:R-:W2:Y:S02]  /*6acb0*/  LDL.LU R22, [R1+0xa68] ;  /* 0x000a680001167983 */ /* 0x000ea40000300800 */
[----:B------:R-:W2:Y:S02]  /*6acc0*/  LDL.LU R23, [R1+0xa6c] ;  /* 0x000a6c0001177983 */ /* 0x000ea40000300800 */
[----:B--2---:R-:W-:Y:S01]  /*6acd0*/  STL.64 [R1+0x1be0], R22 ;  /* 0x001be01601007387 */ /* 0x004fe20000100a00 */
[----:B----4-:R0:W-:Y:S03]  /*6ace0*/  STL.64 [R1+0x1bd8], R20 ;  /* 0x001bd81401007387 */ /* 0x0101e60000100a00 */
[----:B0-----:R-:W2:Y:S01]  /*6acf0*/  LDL.LU R20, [R1+0xa70] ;  /* 0x000a700001147983 */ /* 0x001ea20000300800 */
[----:B------:R-:W2:Y:S01]  /*6ad00*/  LDL.LU R21, [R1+0xa74] ;  /* 0x000a740001157983 */ /* 0x000ea20000300800 */
[----:B-----5:R-:W-:Y:S01]  /*6ad10*/  MOV R22, R6 ;  /* 0x0000000600167202 */ /* 0x020fe20000000f00 */
[----:B---3--:R-:W-:Y:S01]  /*6ad20*/  IMAD.MOV.U32 R23, RZ, RZ, R7 ;  /* 0x000000ffff177224 */ /* 0x008fe200078e0007 */
[----:B------:R-:W3:Y:S01]  /*6ad30*/  LDL.LU R6, [R1+0x1c2c] ;  /* 0x001c2c0001067983 */ /* 0x000ee20000300800 */
[----:B------:R-:W3:Y:S03]  /*6ad40*/  LDL.LU R7, [R1+0x1c28] ;  /* 0x001c280001077983 */ /* 0x000ee60000300800 */
[----:B------:R-:W-:Y:S04]  /*6ad50*/  STL.64 [R1+0x1bf8], R22 ;  /* 0x001bf81601007387 */ /* 0x000fe80000100a00 */
[----:B--2---:R0:W-:Y:S01]  /*6ad60*/  STL.64 [R1+0x1bf0], R20 ;  /* 0x001bf01401007387 */ /* 0x0041e20000100a00 */
[----:B---3--:R-:W-:Y:S03]  /*6ad70*/  HMMA.16816.F32 R24, R24, R6, R8 ;  /* 0x000000061818723c */ /* 0x008fe60000001808 */
[----:B0-----:R-:W2:Y:S01]  /*6ad80*/  LDL.LU R20, [R1+0xa80] ;  /* 0x000a800001147983 */ /* 0x001ea20000300800 */
[----:B------:R-:W2:Y:S02]  /*6ad90*/  LDL.LU R21, [R1+0xa84] ;  /* 0x000a840001157983 */ /* 0x000ea40000300800 */
[----:B------:R-:W2:Y:S02]  /*6ada0*/  LDL.LU R22, [R1+0xa88] ;  /* 0x000a880001167983 */ /* 0x000ea40000300800 */
[----:B------:R-:W2:Y:S01]  /*6adb0*/  LDL.LU R23, [R1+0xa8c] ;  /* 0x000a8c0001177983 */ /* 0x000ea20000300800 */
[----:B------:R-:W3:Y:S01]  /*6adc0*/  LDL.LU.64 R10, [R1+0x1c20] ;  /* 0x001c2000010a7983 */ /* 0x000ee20000300a00 */
[----:B------:R-:W3:Y:S02]  /*6add0*/  LDL.LU.64 R8, [R1+0x1c18] ;  /* 0x001c180001087983 */ /* 0x000ee40000300a00 */
[----:B------:R0:W-:Y:S02]  /*6ade0*/  STL.64 [R1+0x1ba8], R6 ;  /* 0x001ba80601007387 */ /* 0x0001e40000100a00 */
[----:B------:R-:W4:Y:S09]  /*6adf0*/  LDL.LU R4, [R1+0xa40] ;  /* 0x000a400001047983 */ /* 0x000f320000300800 */
[----:B------:R-:W-:Y:S01]  /*6ae00*/  STL.64 [R1+0x4b0], R24 ;  /* 0x0004b01801007387 */ /* 0x000fe20000100a00 */
[----:B------:R-:W-:Y:S02]  /*6ae10*/  STL.64 [R1+0x4b8], R26 ;  /* 0x0004b81a01007387 */ /* 0x000fe40000100a00 */
[----:B------:R-:W1:Y:S04]  /*6ae20*/  LDSM.16.M88.4 R24, [R28+0x49400] ;  /* 0x049400001c18783b */ /* 0x000e680000000200 */
[----:B------:R-:W4:Y:S01]  /*6ae30*/  LDL.LU R5, [R1+0xa44] ;  /* 0x000a440001057983 */ /* 0x000f220000300800 */
[----:B0-----:R-:W4:Y:S01]  /*6ae40*/  LDL.LU R6, [R1+0xa48] ;  /* 0x000a480001067983 */ /* 0x001f220000300800 */
[----:B------:R-:W4:Y:S03]  /*6ae50*/  LDL.LU R7, [R1+0xa4c] ;  /* 0x000a4c0001077983 */ /* 0x000f260000300800 */
[----:B-1----:R0:W-:Y:S01]  /*6ae60*/  STL.64 [R1+0x1a30], R26 ;  /* 0x001a301a01007387 */ /* 0x0021e20000100a00 */
[----:B------:R-:W-:Y:S03]  /*6ae70*/  STL.64 [R1+0x1a28], R24 ;  /* 0x001a281801007387 */ /* 0x000fe60000100a00 */
[----:B0-----:R-:W5:Y:S01]  /*6ae80*/  LDL.64 R26, [R1+0x58] ;  /* 0x00005800011a7983 */ /* 0x001f620000100a00 */
[C---:B---3--:R-:W-:Y:S11]  /*6ae90*/  HMMA.16816.F32 R12, R8.reuse, R18, R12 ;  /* 0x00000012080c723c */ /* 0x048ff6000000180c */
[----:B------:R-:W-:Y:S11]  /*6aea0*/  @!UPT UIADD3 URZ, URZ, URZ, URZ ;  /* 0x0000003f3f3ff290 */ /* 0x000ff6000fffe03f */
[----:B------:R-:W-:Y:S01]  /*6aeb0*/  @!UPT UIADD3 URZ, URZ, URZ, URZ ;  /* 0x0000003f3f3ff290 */ /* 0x000fe2000fffe03f */
[----:B------:R-:W-:Y:S01]  /*6aec0*/  STL.64 [R1+0x540], R12 ;  /* 0x0005400c01007387 */ /* 0x000fe20000100a00 */
[----:B------:R0:W-:Y:S03]  /*6aed0*/  STL.64 [R1+0x548], R14 ;  /* 0x0005480e01007387 */ /* 0x0001e60000100a00 */
[----:B0-----:R-:W5:Y:S01]  /*6aee0*/  LDL.LU.64 R14, [R1+0x1c10] ;  /* 0x001c1000010e7983 */ /* 0x001f620000300a00 */
[----:B------:R-:W5:Y:S02]  /*6aef0*/  LDL.LU.64 R12, [R1+0x1c08] ;  /* 0x001c0800010c7983 */ /* 0x000f640000300a00 */
[C---:B-----5:R-:W-:Y:S11]  /*6af00*/  HMMA.16816.F32 R12, R8.reuse, R26, R12 ;  /* 0x0000001a080c723c */ /* 0x060ff6000000180c */
[----:B------:R-:W-:Y:S11]  /*6af10*/  @!UPT UIADD3 URZ, URZ, URZ, URZ ;  /* 0x0000003f3f3ff290 */ /* 0x000ff6000fffe03f */
[----:B------:R-:W-:Y:S01]  /*6af20*/  @!UPT UIADD3 URZ, URZ, URZ, URZ ;  /* 0x0000003f3f3ff290 */ /* 0x000fe2000fffe03f */
[----:B------:R-:W-:Y:S01]  /*6af30*/  STL.64 [R1+0x5a0], R12 ;  /* 0x0005a00c01007387 */ /* 0x000fe20000100a00 */
[----:B------:R0:W-:Y:S03]  /*6af40*/  STL.64 [R1+0x5a8], R14 ;  /* 0x0005a80e01007387 */ /* 0x0001e60000100a00 */
[----:B0-----:R-:W2:Y:S02]  /*6af50*/  LDL.LU.64 R14, [R1+0x1c00] ;  /* 0x001c0000010e7983 */ /* 0x001ea40000300a00 */
[C---:B--2---:R-:W-:Y:S01]  /*6af60*/  HMMA.16816.F32 R20, R8.reuse, R14, R20 ;  /* 0x0000000e0814723c */ /* 0x044fe20000001814 */
[----:B------:R-:W-:Y:S02]  /*6af70*/  MOV R2, R14 ;  /* 0x0000000e00027202 */ /* 0x000fe40000000f00 */
[----:B------:R-:W-:Y:S11]  /*6af80*/  MOV R0, R15 ;  /* 0x0000000f00007202 */ /* 0x000ff60000000f00 */
[----:B------:R-:W-:Y:S09]  /*6af90*/  @!UPT UIADD3 URZ, URZ, URZ, URZ ;  /* 0x0000003f3f3ff290 */ /* 0x000ff2000fffe03f */
        /* <DEDUP_REMOVED lines=19> */
[C---:B--2---:R-:W-:Y:S11]  /*6b0d0*/  HMMA.16816.F32 R20, R8.reuse, R14, R20 ;  /* 0x0000000e0814723c */ /* 0x044ff60000001814 */
[----:B------:R-:W-:Y:S11]  /*6b0e0*/  @!UPT UIADD3 URZ, URZ, URZ, URZ ;  /* 0x0000003f3f3ff290 */ /* 0x000ff6000fffe03f */
[----:B------:R-:W-:Y:S01]  /*6b0f0*/  @!UPT UIADD3 URZ, URZ, URZ, URZ ;  /* 0x0000003f3f3ff290 */ /* 0x000fe2000fffe03f */
[----:B------:R0:W-:Y:S01]  /*6b100*/  STL.64 [R1+0x560], R20 ;  /* 0x0005601401007387 */ /* 0x0001e20000100a00 */
[----:B------:R-:W-:Y:S02]  /*6b110*/  STL.64 [R1+0x568], R22 ;  /* 0x0005681601007387 */ /* 0x000fe40000100a00 */
[----:B0-----:R-:W-:Y:S01]  /*6b120*/  IMAD.MOV.U32 R21, RZ, RZ, R14 ;  /* 0x000000ffff157224 */ /* 0x001fe200078e000e */
[----:B------:R-:W-:Y:S02]  /*6b130*/  MOV R20, R15 ;  /* 0x0000000f00147202 */ /* 0x000fe40000000f00 */
[----:B------:R-:W4:Y:S03]  /*6b140*/  LDL.LU.64 R14, [R1+0x1bb0] ;  /* 0x001bb000010e7983 */ /* 0x000f260000300a00 */
[----:B------:R0:W-:Y:S02]  /*6b150*/  STL.64 [R1+0x1b60], R20 ;  /* 0x001b601401007387 */ /* 0x0001e40000100a00 */
[----:B0-----:R-:W2:Y:S01]  /*6b160*/  LDL.LU R20, [R1+0xa00] ;  /* 0x000a000001147983 */ /* 0x001ea20000300800 */
[----:B------:R-:W2:Y:S02]  /*6b170*/  LDL.LU R21, [R1+0xa04] ;  /* 0x000a040001157983 */ /* 0x000ea40000300800 */
[----:B------:R-:W3:Y:S02]  /*6b180*/  LDL.LU R22, [R1+0xa08] ;  /* 0x000a080001167983 */ /* 0x000ee40000300800 */
[----:B------:R-:W3:Y:S01]  /*6b190*/  LDL.LU R23, [R1+0xa0c] ;  /* 0x000a0c0001177983 */ /* 0x000ee20000300800 */
[C---:B----4-:R-:W-:Y:S01]  /*6b1a0*/  HMMA.16816.F32 R4, R8.reuse, R14, R4 ;  /* 0x0000000e0804723c */ /* 0x050fe20000001804 */
[----:B------:R-:W-:Y:S01]  /*6b1b0*/  MOV R24, R14 ;  /* 0x0000000e00187202 */ /* 0x000fe20000000f00 */
[----:B------:R-:W-:Y:S01]  /*6b1c0*/  IMAD.MOV.U32 R3, RZ, RZ, R15 ;  /* 0x000000ffff037224 */ /* 0x000fe200078e000f */
[----:B---3--:R-:W-:Y:S01]  /*6b1d0*/  STL.64 [R1+0x1b80], R22 ;  /* 0x001b801601007387 */ /* 0x008fe20000100a00 */
[----:B--2---:R0:W-:Y:S03]  /*6b1e0*/  STL.64 [R1+0x1b78], R20 ;  /* 0x001b781401007387 */ /* 0x0041e60000100a00 */
[----:B0-----:R-:W2:Y:S01]  /*6b1f0*/  LDL.LU R20, [R1+0xa20] ;  /* 0x000a200001147983 */ /* 0x001ea20000300800 */
[----:B------:R-:W2:Y:S02]  /*6b200*/  LDL.LU R21, [R1+0xa24] ;  /* 0x000a240001157983 */ /* 0x000ea40000300800 */
[----:B------:R-:W2:Y:S02]  /*6b210*/  LDL.LU R22, [R1+0xa28] ;  /* 0x000a280001167983 */ /* 0x000ea40000300800 */
[----:B------:R-:W2:Y:S11]  /*6b220*/  LDL.LU R23, [R1+0xa2c] ;  /* 0x000a2c0001177983 */ /* 0x000eb60000300800 */
[----:B------:R-:W-:Y:S01]  /*6b230*/  STL.64 [R1+0x550], R4 ;  /* 0x0005500401007387 */ /* 0x000fe20000100a00 */
[----:B------:R0:W-:Y:S03]  /*6b240*/  STL.64 [R1+0x558], R6 ;  /* 0x0005580601007387 */ /* 0x0001e60000100a00 */
[----:B0-----:R-:W3:Y:S01]  /*6b250*/  LDL.LU.64 R6, [R1+0x1ba8] ;  /* 0x001ba80001067983 */ /* 0x001ee20000300a00 */
[----:B------:R-:W3:Y:S02]  /*6b260*/  LDL.LU.64 R14, [R1+0x1ba0] ;  /* 0x001ba000010e7983 */ /* 0x000ee40000300a00 */
[----:B------:R-:W3:Y:S02]  /*6b270*/  LDL.LU.64 R12, [R1+0x1b98] ;  /* 0x001b9800010c7983 */ /* 0x000ee40000300a00 */
[----:B---3--:R-:W-:Y:S01]  /*6b280*/  HMMA.16816.F32 R8, R8, R6, R12 ;  /* 0x000000060808723c */ /* 0x008fe2000000180c */
[----:B------:R-:W2:Y:S01]  /*6b290*/  LDL.LU.64 R14, [R1+0x1b90] ;  /* 0x001b9000010e7983 */ /* 0x000ea20000300a00 */
[----:B------:R-:W2:Y:S02]  /*6b2a0*/  LDL.LU.64 R12, [R1+0x1b88] ;  /* 0x001b8800010c7983 */ /* 0x000ea40000300a00 */
[----:B------:R0:W-:Y:S03]  /*6b2b0*/  STL.64 [R1+0x1b28], R6 ;  /* 0x001b280601007387 */ /* 0x0001e60000100a00 */
[----:B0-----:R-:W-:-:S02]  /*6b2c0*/  MOV R6, R2 ;  /* 0x0000000200067202 */ /* 0x001fc40000000f00 */
[----:B------:R-:W-:Y:S01]  /*6b2d0*/  MOV R7, R0 ;  /* 0x0000000000077202 */ /* 0x000fe20000000f00 */
[----:B------:R-:W-:Y:S11]  /*6b2e0*/  IMAD.MOV.U32 R2, RZ, RZ, R18 ;  /* 0x000000ffff027224 */ /* 0x000ff600078e0012 */
[----:B------:R-:W-:Y:S02]  /*6b2f0*/  @!UPT UIADD3 URZ, URZ, URZ, URZ ;  /* 0x0000003f3f3ff290 */ /* 0x000fe4000fffe03f */
[----:B------:R-:W-:Y:S01]  /*6b300*/  STL.64 [R1+0x530], R8 ;  /* 0x0005300801007387 */ /* 0x000fe20000100a00 */
[----:B------:R0:W-:Y:S01]  /*6b310*/  STL.64 [R1+0x538], R10 ;  /* 0x0005380a01007387 */ /* 0x0001e20000100a00 */
[----:B------:R-:W-:Y:S02]  /*6b320*/  MOV R0, R19 ;  /* 0x0000001300007202 */ /* 0x000fe40000000f00 */
[----:B0-----:R-:W3:Y:S01]  /*6b330*/  LDL.64 R10, [R1+0x38] ;  /* 0x00003800010a7983 */ /* 0x001ee20000100a00 */
[C---:B--2---:R-:W-:Y:S11]  /*6b340*/  HMMA.16816.F32 R20, R12.reuse, R18, R20 ;  /* 0x000000120c14723c */ /* 0x044ff60000001814 */
[----:B------:R-:W-:Y:S11]  /*6b350*/  @!UPT UIADD3 URZ, URZ, URZ, URZ ;  /* 0x0000003f3f3ff290 */ /* 0x000ff6000fffe03f */
[----:B------:R-:W-:Y:S01]  /*6b360*/  @!UPT UIADD3 URZ, URZ, URZ, URZ ;  /* 0x0000003f3f3ff290 */ /* 0x000fe2000fffe03f */
[----:B------:R-:W-:Y:S01]  /*6b370*/  STL.64 [R1+0x5c0], R20 ;  /* 0x0005c01401007387 */ /* 0x000fe20000100a00 */
[----:B------:R0:W-:Y:S03]  /*6b380*/  STL.64 [R1+0x5c8], R22 ;  /* 0x0005c81601007387 */ /* 0x0001e60000100a00 */
[----:B0-----:R-:W2:Y:S01]  /*6b390*/  LDL.LU.64 R22, [R1+0x1b80] ;  /* 0x001b800001167983 */ /* 0x001ea20000300a00 */
[----:B------:R-:W2:Y:S02]  /*6b3a0*/  LDL.LU.64 R20, [R1+0x1b78] ;  /* 0x001b780001147983 */ /* 0x000ea40000300a00 */
[----:B------:R-:W4:Y:S02]  /*6b3b0*/  LDL.LU.64 R18, [R1+0x1b70] ;  /* 0x001b700001127983 */ /* 0x000f240000300a00 */
[----:B------:R-:W4:Y:S02]  /*6b3c0*/  LDL.LU.64 R16, [R1+0x1b68] ;  /* 0x001b680001107983 */ /* 0x000f240000300a00 */
[C---:B----4-:R-:W-:Y:S08]  /*6b3d0*/  HMMA.16816.F32 R16, R12.reuse, R26, R16 ;  /* 0x0000001a0c10723c */ /* 0x050ff00000001810 */
[----:B--2---:R-:W-:Y:S11]  /*6b3e0*/  HMMA.16816.F32 R4, R12, R6, R20 ;  /* 0x000000060c04723c */ /* 0x004ff60000001814 */
[----:B------:R-:W-:Y:S04]  /*6b3f0*/  @!UPT UIADD3 URZ, URZ, URZ, URZ ;  /* 0x0000003f3f3ff290 */ /* 0x000fe8000fffe03f */
[----:B------:R0:W-:Y:S01]  /*6b400*/  STL.64 [R1+0x660], R16 ;  /* 0x0006601001007387 */ /* 0x0001e20000100a00 */
[----:B------:R1:W-:Y:S03]  /*6b410*/  STL.64 [R1+0x668], R18 ;  /* 0x0006681201007387 */ /* 0x0003e60000100a00 */
[----:B0-----:R-:W3:Y:S01]  /*6b420*/  LDL.LU R16, [R1+0x9f0] ;  /* 0x0009f00001107983 */ /* 0x001ee20000300800 */
[----:B------:R-:W3:Y:S02]  /*6b430*/  LDL.LU R17, [R1+0x9f4] ;  /* 0x0009f40001117983 */ /* 0x000ee40000300800 */
[----:B-1----:R-:W3:Y:S02]  /*6b440*/  LDL.LU R18, [R1+0x9f8] ;  /* 0x0009f80001127983 */ /* 0x002ee40000300800 */
[----:B------:R-:W3:Y:S01]  /*6b450*/  LDL.LU R19, [R1+0x9fc] ;  /* 0x0009fc0001137983 */ /* 0x000ee20000300800 */
[----:B------:R-:W-:Y:S01]  /*6b460*/  STL.64 [R1+0x1b00], R26 ;  /* 0x001b001a01007387 */ /* 0x000fe20000100a00 */
[----:B------:R-:W2:Y:S02]  /*6b470*/  LDL.LU.64 R20, [R1+0x1b60] ;  /* 0x001b600001147983 */ /* 0x000ea40000300a00 */
[----:B------:R0:W-:Y:S02]  /*6b480*/  STL.64 [R1+0x640], R4 ;  /* 0x0006400401007387 */ /* 0x0001e40000100a00 */
[----:B------:R1:W-:Y:S01]  /*6b490*/  STL.64 [R1+0x648], R6 ;  /* 0x0006480601007387 */ /* 0x0003e20000100a00 */
[----:B0-----:R-:W4:Y:S01]  /*6b4a0*/  LDL.LU R4, [R1+0x9c0] ;  /* 0x0009c00001047983 */ /* 0x001f220000300800 */
[----:B------:R-:W4:Y:S02]  /*6b4b0*/  LDL.LU R5, [R1+0x9c4] ;  /* 0x0009c40001057983 */ /* 0x000f240000300800 */
[----:B-1----:R-:W5:Y:S02]  /*6b4c0*/  LDL.LU R6, [R1+0x9c8] ;  /* 0x0009c80001067983 */ /* 0x002f640000300800 */
[----:B------:R-:W5:Y:S02]  /*6b4d0*/  LDL.LU R7, [R1+0x9cc] ;  /* 0x0009cc0001077983 */ /* 0x000f640000300800 */
[----:B-----5:R2:W-:Y:S01]  /*6b4e0*/  STL.64 [R1+0x1b38], R6 ;  /* 0x001b380601007387 */ /* 0x0205e20000100a00 */
[----:B----4-:R-:W-:Y:S01]  /*6b4f0*/  STL.64 [R1+0x1b30], R4 ;  /* 0x001b300401007387 */ /* 0x010fe20000100a00 */
[----:B--2---:R-:W-:Y:S01]  /*6b500*/  MOV R6, R21 ;  /* 0x0000001500067202 */ /* 0x004fe20000000f00 */
[----:B------:R-:W-:-:S05]  /*6b510*/  IMAD.MOV.U32 R7, RZ, RZ, R20 ;  /* 0x000000ffff077224 */ /* 0x000fca00078e0014 */
[----:B------:R0:W-:Y:S04]  /*6b520*/  STL.64 [R1+0x1b48], R6 ;  /* 0x001b480601007387 */ /* 0x0001e80000100a00 */
[----:B0-----:R-:W2:Y:S01]  /*6b530*/  LDL.64 R6, [R1+0x28] ;  /* 0x0000280001067983 */ /* 0x001ea20000100a00 */
[----:B------:R-:W4:Y:S02]  /*6b540*/  LDL.LU R20, [R1+0x930] ;  /* 0x0009300001147983 */ /* 0x000f240000300800 */
[----:B------:R-:W4:Y:S02]  /*6b550*/  LDL.LU R21, [R1+0x934] ;  /* 0x0009340001157983 */ /* 0x000f240000300800 */
[----:B------:R-:W5:Y:S01]  /*6b560*/  LDL.LU R22, [R1+0x938] ;  /* 0x0009380001167983 */ /* 0x000f620000300800 */
[----:B------:R-:W5:Y:S01]  /*6b570*/  LDL.LU R23, [R1+0x93c] ;  /* 0x00093c0001177983 */ /* 0x000f620000300800 */
[----:B---3--:R-:W-:Y:S03]  /*6b580*/  HMMA.16816.F32 R16, R12, R10, R16 ;  /* 0x0000000a0c10723c */ /* 0x008fe60000001810 */
[----:B-----5:R0:W-:Y:S01]  /*6b590*/  STL.64 [R1+0x1ab0], R22 ;  /* 0x001ab01601007387 */ /* 0x0201e20000100a00 */
[----:B----4-:R1:W-:Y:S01]  /*6b5a0*/  STL.64 [R1+0x1aa8], R20 ;  /* 0x001aa81401007387 */ /* 0x0103e20000100a00 */
[----:B0-----:R-:W-:-:S02]  /*6b5b0*/  MOV R22, R24 ;  /* 0x0000001800167202 */ /* 0x001fc40000000f00 */
[----:B------:R-:W-:-:S05]  /*6b5c0*/  MOV R23, R3 ;  /* 0x0000000300177202 */ /* 0x000fca0000000f00 */
[----:B------:R0:W-:Y:S01]  /*6b5d0*/  STL.64 [R1+0x1b40], R22 ;  /* 0x001b401601007387 */ /* 0x0001e20000100a00 */
[----:B-1----:R-:W3:Y:S02]  /*6b5e0*/  LDL.LU R20, [R1+0x9d0] ;  /* 0x0009d00001147983 */ /* 0x002ee40000300800 */
[----:B------:R-:W3:Y:S01]  /*6b5f0*/  LDL.LU R21, [R1+0x9d4] ;  /* 0x0009d40001157983 */ /* 0x000ee20000300800 */
[----:B0-----:R-:W4:Y:S01]  /*6b600*/  LDL.LU R22, [R1+0x9d8] ;  /* 0x0009d80001167983 */ /* 0x001f220000300800 */
[----:B------:R-:W4:Y:S03]  /*6b610*/  LDL.LU R23, [R1+0x9dc] ;  /* 0x0009dc0001177983 */ /* 0x000f260000300800 */
[----:B----4-:R-:W-:Y:S01]  /*6b620*/  STL.64 [R1+0x1b58], R22 ;  /* 0x001b581601007387 */ /* 0x010fe20000100a00 */
[----:B---3--:R0:W-:Y:S03]  /*6b630*/  STL.64 [R1+0x1b50], R20 ;  /* 0x001b501401007387 */ /* 0x0081e60000100a00 */
[----:B0-----:R-:W2:Y:S01]  /*6b640*/  LDL.LU R20, [R1+0x9e0] ;  /* 0x0009e00001147983 */ /* 0x001ea20000300800 */
[----:B------:R-:W2:Y:S02]  /*6b650*/  LDL.LU R21, [R1+0x9e4] ;  /* 0x0009e40001157983 */ /* 0x000ea40000300800 */
[----:B------:R-:W2:Y:S02]  /*6b660*/  LDL.LU R22, [R1+0x9e8] ;  /* 0x0009e80001167983 */ /* 0x000ea40000300800 */
[----:B------:R-:W2:Y:S01]  /*6b670*/  LDL.LU R23, [R1+0x9ec] ;  /* 0x0009ec0001177983 */ /* 0x000ea20000300800 */
[----:B------:R0:W-:Y:S01]  /*6b680*/  STL.64 [R1+0x620], R16 ;  /* 0x0006201001007387 */ /* 0x0001e20000100a00 */
[----:B------:R1:W-:Y:S03]  /*6b690*/  STL.64 [R1+0x628], R18 ;  /* 0x0006281201007387 */ /* 0x0003e60000100a00 */
[----:B0-----:R-:W3:Y:S01]  /*6b6a0*/  LDL.LU R16, [R1+0x9b0] ;  /* 0x0009b00001107983 */ /* 0x001ee20000300800 */
[----:B------:R-:W3:Y:S02]  /*6b6b0*/  LDL.LU R17, [R1+0x9b4] ;  /* 0x0009b40001117983 */ /* 0x000ee40000300800 */
[----:B-1----:R-:W3:Y:S02]  /*6b6c0*/  LDL.LU R18, [R1+0x9b8] ;  /* 0x0009b80001127983 */ /* 0x002ee40000300800 */
[----:B------:R-:W3:Y:S01]  /*6b6d0*/  LDL.LU R19, [R1+0x9bc] ;  /* 0x0009bc0001137983 */ /* 0x000ee20000300800 */
[----:B------:R0:W-:Y:S04]  /*6b6e0*/  STL.64 [R1+0x1ae0], R10 ;  /* 0x001ae00a01007387 */ /* 0x0001e80000100a00 */
[----:B0-----:R-:W4:Y:S04]  /*6b6f0*/  LDL.64 R10, [R1+0x48] ;  /* 0x00004800010a7983 */ /* 0x001f280000100a00 */
[----:B----4-:R0:W-:Y:S01]  /*6b700*/  STL.64 [R1+0x1af8], R10 ;  /* 0x001af80a01007387 */ /* 0x0101e20000100a00 */
[----:B------:R-:W4:Y:S02]  /*6b710*/  LDL.LU R8, [R1+0x990] ;  /* 0x0009900001087983 */ /* 0x000f240000300800 */
[----:B------:R-:W4:Y:S01]  /*6b720*/  LDL.LU R9, [R1+0x994] ;  /* 0x0009940001097983 */ /* 0x000f220000300800 */
[----:B0-----:R-:W5:Y:S01]  /*6b730*/  LDL.LU R10, [R1+0x998] ;  /* 0x00099800010a7983 */ /* 0x001f620000300800 */
[----:B------:R-:W5:Y:S01]  /*6b740*/  LDL.LU R11, [R1+0x99c] ;  /* 0x00099c00010b7983 */ /* 0x000f620000300800 */
[----:B--2---:R-:W-:Y:S01]  /*6b750*/  HMMA.16816.F32 R20, R12, R6, R20 ;  /* 0x000000060c14723c */ /* 0x004fe20000001814 */
[----:B------:R-:W-:Y:S01]  /*6b760*/  IMAD.MOV.U32 R26, RZ, RZ, R2 ;  /* 0x000000ffff1a7224 */ /* 0x000fe200078e0002 */
[----:B------:R-:W-:-:S02]  /*6b770*/  MOV R27, R0 ;  /* 0x00000000001b7202 */ /* 0x000fc40000000f00 */
[----:B------:R-:W-:Y:S01]  /*6b780*/  MOV R2, R6 ;  /* 0x0000000600027202 */ /* 0x000fe20000000f00 */
[----:B------:R-:W-:Y:S01]  /*6b790*/  IMAD.MOV.U32 R0, RZ, RZ, R7 ;  /* 0x000000ffff007224 */ /* 0x000fe200078e0007 */
[----:B-----5:R-:W-:Y:S01]  /*6b7a0*/  STL.64 [R1+0x1b10], R10 ;  /* 0x001b100a01007387 */ /* 0x020fe20000100a00 */
[----:B----4-:R0:W-:Y:S03]  /*6b7b0*/  STL.64 [R1+0x1b08], R8 ;  /* 0x001b080801007387 */ /* 0x0101e60000100a00 */
[----:B0-----:R-:W2:Y:S01]  /*6b7c0*/  LDL.LU R8, [R1+0x9a0] ;  /* 0x0009a00001087983 */ /* 0x001ea20000300800 */
[----:B------:R-:W2:Y:S02]  /*6b7d0*/  LDL.LU R9, [R1+0x9a4] ;  /* 0x0009a40001097983 */ /* 0x000ea40000300800 */
[----:B------:R-:W2:Y:S02]  /*6b7e0*/  LDL.LU R10, [R1+0x9a8] ;  /* 0x0009a800010a7983 */ /* 0x000ea40000300800 */
[----:B------:R-:W2:Y:S08]  /*6b7f0*/  LDL.LU R11, [R1+0x9ac] ;  /* 0x0009ac00010b7983 */ /* 0x000eb00000300800 */
[----:B------:R-:W-:Y:S01]  /*6b800*/  STL.64 [R1+0x600], R20 ;  /* 0x0006001401007387 */ /* 0x000fe20000100a00 */
[----:B------:R0:W-:Y:S03]  /*6b810*/  STL.64 [R1+0x608], R22 ;  /* 0x0006081601007387 */ /* 0x0001e60000100a00 */
[----:B0-----:R-:W4:Y:S01]  /*6b820*/  LDL.LU.64 R22, [R1+0x1b58] ;  /* 0x001b580001167983 */ /* 0x001f220000300a00 */
[----:B------:R-:W4:Y:S02]  /*6b830*/  LDL.LU.64 R20, [R1+0x1b50] ;  /* 0x001b500001147983 */ /* 0x000f240000300a00 */
[----:B------:R-:W4:Y:S02]  /*6b840*/  LDL.LU.64 R6, [R1+0x1b48] ;  /* 0x001b480001067983 */ /* 0x000f240000300a00 */
[C---:B----4-:R-:W-:Y:S01]  /*6b850*/  HMMA.16816.F32 R4, R12.reuse, R6, R20 ;  /* 0x000000060c04723c */ /* 0x050fe20000001814 */
[----:B------:R-:W4:Y:S11]  /*6b860*/  LDL.LU.64 R22, [R1+0x1b40] ;  /* 0x001b400001167983 */ /* 0x000f360000300a00 */
[----:B------:R-:W-:Y:S11]  /*6b870*/  @!UPT UIADD3 URZ, URZ, URZ, URZ ;  /* 0x0000003f3f3ff290 */ /* 0x000ff6000fffe03f */
        /* <DEDUP_REMOVED lines=9> */
[----:B0-----:R-:W3:Y:S01]  /*6b910*/  LDL.LU.64 R6, [R1+0x1b28] ;  /* 0x001b280001067983 */ /* 0x001ee20000300a00 */
[----:B------:R0:W-:Y:S03]  /*6b920*/  STL.64 [R1+0x1ac8], R22 ;  /* 0x001ac81601007387 */ /* 0x0001e60000100a00 */
[----:B0-----:R-:W4:Y:S04]  /*6b930*/  LDL.64 R22, [R1+0x18] ;  /* 0x0000180001167983 */ /* 0x001f280000100a00 */
[----:B----4-:R0:W-:Y:S01]  /*6b940*/  STL.64 [R1+0x1ad8], R22 ;  /* 0x001ad81601007387 */ /* 0x0101e20000100a00 */
[----:B------:R-:W4:Y:S02]  /*6b950*/  LDL.LU R20, [R1+0x970] ;  /* 0x0009700001147983 */ /* 0x000f240000300800 */
[----:B------:R-:W4:Y:S01]  /*6b960*/  LDL.LU R21, [R1+0x974] ;  /* 0x0009740001157983 */ /* 0x000f220000300800 */
[----:B0-----:R-:W5:Y:S01]  /*6b970*/  LDL.LU R22, [R1+0x978] ;  /* 0x0009780001167983 */ /* 0x001f620000300800 */
[----:B------:R-:W5:Y:S01]  /*6b980*/  LDL.LU R23, [R1+0x97c] ;  /* 0x00097c0001177983 */ /* 0x000f620000300800 */
[----:B---3--:R-:W-:Y:S02]  /*6b990*/  HMMA.16816.F32 R12, R12, R6, R16 ;  /* 0x000000060c0c723c */ /* 0x008fe40000001810 */
[----:B-----5:R-:W-:Y:S01]  /*6b9a0*/  STL.64 [R1+0x1af0], R22 ;  /* 0x001af01601007387 */ /* 0x020fe20000100a00 */
[----:B----4-:R0:W-:Y:S03]  /*6b9b0*/  STL.64 [R1+0x1ae8], R20 ;  /* 0x001ae81401007387 */ /* 0x0101e60000100a00 */
[----:B0-----:R-:W3:Y:S01]  /*6b9c0*/  LDL.LU R20, [R1+0x980] ;  /* 0x0009800001147983 */ /* 0x001ee20000300800 */
[----:B------:R-:W3:Y:S02]  /*6b9d0*/  LDL.LU R21, [R1+0x984] ;  /* 0x0009840001157983 */ /* 0x000ee40000300800 */
[----:B------:R-:W3:Y:S02]  /*6b9e0*/  LDL.LU R22, [R1+0x988] ;  /* 0x0009880001167983 */ /* 0x000ee40000300800 */
[----:B------:R-:W3:Y:S01]  /*6b9f0*/  LDL.LU R23, [R1+0x98c] ;  /* 0x00098c0001177983 */ /* 0x000ee20000300800 */
[----:B------:R-:W2:Y:S01]  /*6ba00*/  LDL.LU.64 R18, [R1+0x1b20] ;  /* 0x001b200001127983 */ /* 0x000ea20000300a00 */
[----:B------:R-:W2:Y:S02]  /*6ba10*/  LDL.LU.64 R16, [R1+0x1b18] ;  /* 0x001b180001107983 */ /* 0x000ea40000300a00 */
[----:B------:R0:W-:Y:S02]  /*6ba20*/  STL.64 [R1+0x1ad0], R6 ;  /* 0x001ad00601007387 */ /* 0x0001e40000100a00 */
[----:B------:R-:W4:Y:S06]  /*6ba30*/  LDL.LU R4, [R1+0x950] ;  /* 0x0009500001047983 */ /* 0x000f2c0000300800 */
[----:B------:R-:W-:Y:S01]  /*6ba40*/  STL.64 [R1+0x5b0], R12 ;  /* 0x0005b00c01007387 */ /* 0x000fe20000100a00 */
[----:B------:R-:W-:Y:S02]  /*6ba50*/  STL.64 [R1+0x5b8], R14 ;  /* 0x0005b80e01007387 */ /* 0x000fe40000100a00 */
[----:B------:R-:W4:Y:S01]  /*6ba60*/  LDL.LU R5, [R1+0x954] ;  /* 0x0009540001057983 */ /* 0x000f220000300800 */
[----:B0-----:R-:W4:Y:S01]  /*6ba70*/  LDL.LU R6, [R1+0x958] ;  /* 0x0009580001067983 */ /* 0x001f220000300800 */
[----:B------:R-:W4:Y:S01]  /*6ba80*/  LDL.LU R7, [R1+0x95c] ;  /* 0x00095c0001077983 */ /* 0x000f220000300800 */
[C---:B--2---:R-:W-:Y:S02]  /*6ba90*/  HMMA.16816.F32 R24, R16.reuse, R26, R8 ;  /* 0x0000001a1018723c */ /* 0x044fe40000001808 */
[----:B------:R-:W2:Y:S01]  /*6baa0*/  LDL.LU.64 R10, [R1+0x1b10] ;  /* 0x001b1000010a7983 */ /* 0x000ea20000300a00 */
[----:B------:R-:W2:Y:S11]  /*6bab0*/  LDL.LU.64 R8, [R1+0x1b08] ;  /* 0x001b080001087983 */ /* 0x000eb60000300a00 */
[----:B------:R-:W-:Y:S09]  /*6bac0*/  @!UPT UIADD3 URZ, URZ, URZ, URZ ;  /* 0x0000003f3f3ff290 */ /* 0x000ff2000fffe03f */
[----:B------:R-:W-:Y:S01]  /*6bad0*/  STL.64 [R1+0x6a0], R24 ;  /* 0x0006a01801007387 */ /* 0x000fe20000100a00 */
[----:B------:R0:W-:Y:S03]  /*6bae0*/  STL.64 [R1+0x6a8], R26 ;  /* 0x0006a81a01007387 */ /* 0x0001e60000100a00 */
[----:B0-----:R-:W2:Y:S02]  /*6baf0*/  LDL.LU.64 R26, [R1+0x1b00] ;  /* 0x001b0000011a7983 */ /* 0x001ea40000300a00 */
[----:B--2---:R-:W-:Y:S11]  /*6bb00*/  HMMA.16816.F32 R8, R16, R26, R8 ;  /* 0x0000001a1008723c */ /* 0x004ff60000001808 */
[----:B------:R-:W-:Y:S11]  /*6bb10*/  @!UPT UIADD3 URZ, URZ, URZ, URZ ;  /* 0x0000003f3f3ff290 */ /* 0x000ff6000fffe03f */
[----:B------:R-:W-:Y:S01]  /*6bb20*/  @!UPT UIADD3 URZ, URZ, URZ, URZ ;  /* 0x0000003f3f3ff290 */ /* 0x000fe2000fffe03f */
[----:B------:R-:W-:Y:S01]  /*6bb30*/  STL.64 [R1+0x750], R8 ;  /* 0x0007500801007387 */ /* 0x000fe20000100a00 */
[----:B------:R0:W-:Y:S03]  /*6bb40*/  STL.64 [R1+0x758], R10 ;  /* 0x0007580a01007387 */ /* 0x0001e60000100a00 */
[----:B0-----:R-:W3:Y:S01]  /*6bb50*/  LDL.LU.64 R10, [R1+0x1af8] ;  /* 0x001af800010a7983 */ /* 0x001ee20000300a00 */
[----:B------:R0:W-:Y:S02]  /*6bb60*/  STL.64 [R1+0x1a88], R26 ;  /* 0x001a881a01007387 */ /* 0x0001e40000100a00 */
[----:B------:R-:W2:Y:S02]  /*6bb70*/  LDL.LU R24, [R1+0x960] ;  /* 0x0009600001187983 */ /* 0x000ea40000300800 */
[----:B------:R-:W2:Y:S01]  /*6bb80*/  LDL.LU R25, [R1+0x964] ;  /* 0x0009640001197983 */ /* 0x000ea20000300800 */
[----:B------:R-:W-:-:S02]  /*6bb90*/  MOV R14, R2 ;  /* 0x00000002000e7202 */ /* 0x000fc40000000f00 */
[----:B------:R-:W-:Y:S01]  /*6bba0*/  MOV R15, R0 ;  /* 0x00000000000f7202 */ /* 0x000fe20000000f00 */
[----:B0-----:R-:W2:Y:S01]  /*6bbb0*/  LDL.LU R26, [R1+0x968] ;  /* 0x00096800011a7983 */ /* 0x001ea20000300800 */
[----:B------:R-:W2:Y:S01]  /*6bbc0*/  LDL.LU R27, [R1+0x96c] ;  /* 0x00096c00011b7983 */ /* 0x000ea20000300800 */
[C---:B---3--:R-:W-:Y:S01]  /*6bbd0*/  HMMA.16816.F32 R20, R16.reuse, R10, R20 ;  /* 0x0000000a1014723c */ /* 0x048fe20000001814 */
[----:B------:R-:W-:Y:S01]  /*6bbe0*/  IMAD.MOV.U32 R2, RZ, RZ, R10 ;  /* 0x000000ffff027224 */ /* 0x000fe200078e000a */
[----:B------:R-:W-:Y:S11]  /*6bbf0*/  MOV R0, R11 ;  /* 0x0000000b00007202 */ /* 0x000ff60000000f00 */
[----:B------:R-:W-:Y:S10]  /*6bc00*/  @!UPT UIADD3 URZ, URZ, URZ, URZ ;  /* 0x0000003f3f3ff290 */ /* 0x000ff4000fffe03f */
[----:B------:R-:W-:Y:S01]  /*6bc10*/  STL.64 [R1+0x730], R20 ;  /* 0x0007301401007387 */ /* 0x000fe20000100a00 */
[----:B------:R0:W-:Y:S03]  /*6bc20*/  STL.64 [R1+0x738], R22 ;  /* 0x0007381601007387 */ /* 0x0001e60000100a00 */
[----:B0-----:R-:W3:Y:S01]  /*6bc30*/  LDL.LU.64 R22, [R1+0x1af0] ;  /* 0x001af00001167983 */ /* 0x001ee20000300a00 */
[----:B------:R-:W3:Y:S02]  /*6bc40*/  LDL.LU.64 R20, [R1+0x1ae8] ;  /* 0x001ae80001147983 */ /* 0x000ee40000300a00 */
[----:B------:R-:W3:Y:S01]  /*6bc50*/  LDL.LU.64 R10, [R1+0x1ae0] ;  /* 0x001ae000010a7983 */ /* 0x000ee20000300a00 */
[C---:B--2---:R-:W-:Y:S08]  /*6bc60*/  HMMA.16816.F32 R24, R16.reuse, R14, R24 ;  /* 0x0000000e1018723c */ /* 0x044ff00000001818 */
[C---:B---3--:R-:W-:Y:S11]  /*6bc70*/  HMMA.16816.F32 R20, R16.reuse, R10, R20 ;  /* 0x0000000a1014723c */ /* 0x048ff60000001814 */
[----:B------:R-:W-:Y:S11]  /*6bc80*/  @!UPT UIADD3 URZ, URZ, URZ, URZ ;  /* 0x0000003f3f3ff290 */ /* 0x000ff6000fffe03f */
[----:B------:R-:W-:Y:S01]  /*6bc90*/  @!UPT UIADD3 URZ, URZ, URZ, URZ ;  /* 0x0000003f3f3ff290 */ /* 0x000fe2000fffe03f */
[----:B------:R-:W-:Y:S01]  /*6bca0*/  STL.64 [R1+0x710], R20 ;  /* 0x0007101401007387 */ /* 0x000fe20000100a00 */
[----:B------:R0:W-:Y:S03]  /*6bcb0*/  STL.64 [R1+0x718], R22 ;  /* 0x0007181601007387 */ /* 0x0001e60000100a00 */
[----:B0-----:R-:W4:Y:S01]  /*6bcc0*/  LDL.LU.64 R22, [R1+0x1ad8] ;  /* 0x001ad80001167983 */ /* 0x001f220000300a00 */
[----:B------:R0:W-:Y:S02]  /*6bcd0*/  STL.64 [R1+0x1a90], R10 ;  /* 0x001a900a01007387 */ /* 0x0001e40000100a00 */
[----:B------:R-:W2:Y:S02]  /*6bce0*/  LDL.LU R8, [R1+0x920] ;  /* 0x0009200001087983 */ /* 0x000ea40000300800 */
[----:B------:R-:W-:Y:S01]  /*6bcf0*/  STL.64 [R1+0x6f0], R24 ;  /* 0x0006f01801007387 */ /* 0x000fe20000100a00 */
[----:B------:R-:W-:Y:S01]  /*6bd00*/  STL.64 [R1+0x6f8], R26 ;  /* 0x0006f81a01007387 */ /* 0x000fe20000100a00 */
[----:B------:R-:W2:Y:S03]  /*6bd10*/  LDL.LU R9, [R1+0x924] ;  /* 0x0009240001097983 */ /* 0x000ea60000300800 */
[----:B0-----:R-:W3:Y:S01]  /*6bd20*/  LDL.LU R10, [R1+0x928] ;  /* 0x00092800010a7983 */ /* 0x001ee20000300800 */
[----:B------:R-:W3:Y:S01]  /*6bd30*/  LDL.LU R11, [R1+0x92c] ;  /* 0x00092c00010b7983 */ /* 0x000ee20000300800 */
[----:B----4-:R-:W-:Y:S02]  /*6bd40*/  HMMA.16816.F32 R4, R16, R22, R4 ;  /* 0x000000161004723c */ /* 0x010fe40000001804 */
[----:B---3--:R-:W-:Y:S01]  /*6bd50*/  STL.64 [R1+0x1ac0], R10 ;  /* 0x001ac00a01007387 */ /* 0x008fe20000100a00 */
[----:B--2---:R0:W-:Y:S03]  /*6bd60*/  STL.64 [R1+0x1ab8], R8 ;  /* 0x001ab80801007387 */ /* 0x0041e60000100a00 */
[----:B0-----:R-:W2:Y:S01]  /*6bd70*/  LDL.LU R8, [R1+0x940] ;  /* 0x0009400001087983 */ /* 0x001ea20000300800 */
[----:B------:R-:W2:Y:S02]  /*6bd80*/  LDL.LU R9, [R1+0x944] ;  /* 0x0009440001097983 */ /* 0x000ea40000300800 */
[----:B------:R-:W2:Y:S02]  /*6bd90*/  LDL.LU R10, [R1+0x948] ;  /* 0x00094800010a7983 */ /* 0x000ea40000300800 */
[----:B------:R-:W2:Y:S01]  /*6bda0*/  LDL.LU R11, [R1+0x94c] ;  /* 0x00094c00010b7983 */ /* 0x000ea20000300800 */
[----:B------:R-:W3:Y:S01]  /*6bdb0*/  LDL.64 R26, [R1+0x68] ;  /* 0x00006800011a7983 */ /* 0x000ee20000100a00 */
[----:B------:R0:W-:Y:S02]  /*6bdc0*/  STL.64 [R1+0x1a70], R14 ;  /* 0x001a700e01007387 */ /* 0x0001e40000100a00 */
[----:B------:R-:W4:Y:S02]  /*6bdd0*/  LDL.LU R12, [R1+0x910] ;  /* 0x00091000010c7983 */ /* 0x000f240000300800 */
[----:B------:R-:W4:Y:S01]  /*6bde0*/  LDL.LU R13, [R1+0x914] ;  /* 0x00091400010d7983 */ /* 0x000f220000300800 */
[----:B0-----:R-:W4:Y:S01]  /*6bdf0*/  LDL.LU R14, [R1+0x918] ;  /* 0x00091800010e7983 */ /* 0x001f220000300800 */
[----:B------:R-:W4:Y:S04]  /*6be00*/  LDL.LU R15, [R1+0x91c] ;  /* 0x00091c00010f7983 */ /* 0x000f280000300800 */
[----:B------:R0:W-:Y:S02]  /*6be10*/  STL.64 [R1+0x6d0], R4 ;  /* 0x0006d00401007387 */ /* 0x0001e40000100a00 */
[----:B------:R1:W-:Y:S01]  /*6be20*/  STL.64 [R1+0x6d8], R6 ;  /* 0x0006d80601007387 */ /* 0x0003e20000100a00 */
[----:B0-----:R-:W-:Y:S01]  /*6be30*/  MOV R5, R22 ;  /* 0x0000001600057202 */ /* 0x001fe20000000f00 */
[----:B-1----:R-:W5:Y:S01]  /*6be40*/  LDL.LU.64 R6, [R1+0x1ad0] ;  /* 0x001ad00001067983 */ /* 0x002f620000300a00 */
[----:B------:R-:W-:-:S02]  /*6be50*/  IMAD.MOV.U32 R4, RZ, RZ, R23 ;  /* 0x000000ffff047224 */ /* 0x000fc400078e0017 */
[----:B------:R-:W2:Y:S02]  /*6be60*/  LDL.LU.64 R22, [R1+0x1ac8] ;  /* 0x001ac80001167983 */ /* 0x000ea40000300a00 */
[C---:B--2---:R-:W-:Y:S01]  /*6be70*/  HMMA.16816.F32 R20, R16.reuse, R22, R8 ;  /* 0x000000161014723c */ /* 0x044fe20000001808 */
[----:B------:R-:W3:Y:S01]  /*6be80*/  LDL.LU.64 R10, [R1+0x1ac0] ;  /* 0x001ac000010a7983 */ /* 0x000ee20000300a00 */
[----:B------:R-:W3:Y:S11]  /*6be90*/  LDL.LU.64 R8, [R1+0x1ab8] ;  /* 0x001ab80001087983 */ /* 0x000ef60000300a00 */
[----:B------:R-:W-:Y:S10]  /*6bea0*/  @!UPT UIADD3 URZ, URZ, URZ, URZ ;  /* 0x0000003f3f3ff290 */ /* 0x000ff4000fffe03f */
[----:B------:R-:W-:Y:S01]  /*6beb0*/  STL.64 [R1+0x6b0], R20 ;  /* 0x0006b01401007387 */ /* 0x000fe20000100a00 */
[----:B------:R0:W-:Y:S03]  /*6bec0*/  STL.64 [R1+0x6b8], R22 ;  /* 0x0006b81601007387 */ /* 0x0001e60000100a00 */
[----:B0-----:R-:W5:Y:S01]  /*6bed0*/  LDL.LU.64 R22, [R1+0x1ab0] ;  /* 0x001ab00001167983 */ /* 0x001f620000300a00 */
[----:B------:R-:W5:Y:S02]  /*6bee0*/  LDL.LU.64 R20, [R1+0x1aa8] ;  /* 0x001aa80001147983 */ /* 0x000f640000300a00 */
[----:B-----5:R-:W-:Y:S01]  /*6bef0*/  HMMA.16816.F32 R16, R16, R6, R20 ;  /* 0x000000061010723c */ /* 0x020fe20000001814 */
[----:B------:R-:W3:Y:S01]  /*6bf00*/  LDL.LU.64 R22, [R1+0x1aa0] ;  /* 0x001aa00001167983 */ /* 0x000ee20000300a00 */
[----:B------:R-:W3:Y:S02]  /*6bf10*/  LDL.LU.64 R20, [R1+0x1a98] ;  /* 0x001a980001147983 */ /* 0x000ee40000300a00 */
[----:B------:R-:W-:Y:S11]  /*6bf20*/  STL.64 [R1+0x1a38], R6 ;  /* 0x001a380601007387 */ /* 0x000ff60000100a00 */
[----:B------:R-:W-:Y:S08]  /*6bf30*/  @!UPT UIADD3 URZ, URZ, URZ, URZ ;  /* 0x0000003f3f3ff290 */ /* 0x000ff0000fffe03f */
[----:B------:R0:W-:Y:S01]  /*6bf40*/  STL.64 [R1+0x680], R16 ;  /* 0x0006801001007387 */ /* 0x0001e20000100a00 */
[----:B------:R1:W-:Y:S03]  /*6bf50*/  STL.64 [R1+0x688], R18 ;  /* 0x0006881201007387 */ /* 0x0003e60000100a00 */
[----:B0-----:R-:W2:Y:S01]  /*6bf60*/  LDL.LU R16, [R1+0x7c0] ;  /* 0x0007c00001107983 */ /* 0x001ea20000300800 */
[----:B------:R-:W2:Y:S02]  /*6bf70*/  LDL.LU R17, [R1+0x7c4] ;  /* 0x0007c40001117983 */ /* 0x000ea40000300800 */
[----:B-1----:R-:W5:Y:S02]  /*6bf80*/  LDL.LU R18, [R1+0x7c8] ;  /* 0x0007c80001127983 */ /* 0x002f640000300800 */
        /* <DEDUP_REMOVED lines=14> */
[----:B---3--:R0:W-:Y:S01]  /*6c070*/  STL.64 [R1+0x19e8], R18 ;  /* 0x0019e81201007387 */ /* 0x0081e20000100a00 */
[----:B--2---:R-:W-:Y:S10]  /*6c080*/  STL.64 [R1+0x19e0], R16 ;  /* 0x0019e01001007387 */ /* 0x004ff40000100a00 */
[----:B------:R-:W-:Y:S02]  /*6c090*/  STL.64 [R1+0x7a0], R8 ;  /* 0x0007a00801007387 */ /* 0x000fe40000100a00 */
[----:B------:R1:W-:Y:S01]  /*6c0a0*/  STL.64 [R1+0x7a8], R10 ;  /* 0x0007a80a01007387 */ /* 0x0003e20000100a00 */
[----:B0-----:R-:W-:-:S02]  /*6c0b0*/  MOV R18, R2 ;  /* 0x0000000200127202 */ /* 0x001fc40000000f00 */
[----:B------:R-:W-:Y:S01]  /*6c0c0*/  MOV R19, R0 ;  /* 0x0000000000137202 */ /* 0x000fe20000000f00 */
[----:B------:R-:W-:Y:S01]  /*6c0d0*/  IMAD.MOV.U32 R2, RZ, RZ, R26 ;  /* 0x000000ffff027224 */ /* 0x000fe200078e001a */
[----:B-1----:R-:W2:Y:S01]  /*6c0e0*/  LDL.LU.64 R10, [R1+0x1a90] ;  /* 0x001a9000010a7983 */ /* 0x002ea20000300a00 */
[----:B------:R-:W-:Y:S02]  /*6c0f0*/  MOV R0, R27 ;  /* 0x0000001b00007202 */ /* 0x000fe40000000f00 */
[----:B------:R-:W4:Y:S02]  /*6c100*/  LDL.LU.64 R26, [R1+0x1a88] ;  /* 0x001a8800011a7983 */ /* 0x000f240000300a00 */
[----:B----4-:R-:W-:Y:S01]  /*6c110*/  HMMA.16816.F32 R12, R20, R26, R12 ;  /* 0x0000001a140c723c */ /* 0x010fe2000000180c */
[----:B------:R-:W-:Y:S11]  /*6c120*/  MOV R8, R26 ;  /* 0x0000001a00087202 */ /* 0x000ff60000000f00 */
[----:B------:R-:W-:Y:S11]  /*6c130*/  @!UPT UIADD3 URZ, URZ, URZ, URZ ;  /* 0x0000003f3f3ff290 */ /* 0x000ff6000fffe03f */
[----:B------:R-:W-:Y:S01]  /*6c140*/  STL.64 [R1+0x910], R12 ;  /* 0x0009100c01007387 */ /* 0x000fe20000100a00 */
[----:B------:R-:W-:Y:S02]  /*6c150*/  STL.64 [R1+0x918], R14 ;  /* 0x0009180e01007387 */ /* 0x000fe40000100a00 */
[----:B--2---:R-:W-:Y:S02]  /*6c160*/  STL.64 [R1+0x1a80], R10 ;  /* 0x001a800a01007387 */ /* 0x004fe40000100a00 */
[----:B------:R0:W-:Y:S02]  /*6c170*/  STL [R1+0x1a78], R8 ;  /* 0x001a780801007387 */ /* 0x0001e40000100800 */
        /* <DEDUP_REMOVED lines=8> */
[----:B------:R-:W4:Y:S01]  /*6c200*/  LDL.64 R6, [R1+0x8] ;  /* 0x0000080001067983 */ /* 0x000f220000100a00 */
[----:B------:R-:W-:-:S03]  /*6c210*/  IMAD.MOV.U32 R3, RZ, RZ, R27 ;  /* 0x000000ffff037224 */ /* 0x000fc600078e001b */
[----:B----4-:R0:W-:Y:S01]  /*6c220*/  STL.64 [R1+0x1a50], R6 ;  /* 0x001a500601007387 */ /* 0x0101e20000100a00 */
[----:B------:R-:W4:Y:S02]  /*6c230*/  LDL.LU R24, [R1+0x850] ;  /* 0x0008500001187983 */ /* 0x000f240000300800 */
[----:B------:R-:W4:Y:S02]  /*6c240*/  LDL.LU R25, [R1+0x854] ;  /* 0x0008540001197983 */ /* 0x000f240000300800 */
[----:B------:R-:W5:Y:S01]  /*6c250*/  LDL.LU R26, [R1+0x858] ;  /* 0x00085800011a7983 */ /* 0x000f620000300800 */
[----:B------:R-:W5:Y:S01]  /*6c260*/  LDL.LU R27, [R1+0x85c] ;  /* 0x00085c00011b7983 */ /* 0x000f620000300800 */
[----:B0-----:R-:W-:Y:S02]  /*6c270*/  MOV R6, R5 ;  /* 0x0000000500067202 */ /* 0x001fe40000000f00 */
[----:B------:R-:W-:-:S05]  /*6c280*/  MOV R7, R4 ;  /* 0x0000000400077202 */ /* 0x000fca0000000f00 */
[----:B------:R-:W-:Y:S04]  /*6c290*/  STL.64 [R1+0x1a68], R6 ;  /* 0x001a680601007387 */ /* 0x000fe80000100a00 */
[----:B-----5:R-:W-:Y:S01]  /*6c2a0*/  STL.64 [R1+0x1a48], R26 ;  /* 0x001a481a01007387 */ /* 0x020fe20000100a00 */
[----:B----4-:R0:W-:Y:S03]  /*6c2b0*/  STL.64 [R1+0x1a40], R24 ;  /* 0x001a401801007387 */ /* 0x0101e60000100a00 */
[----:B0-----:R-:W4:Y:S01]  /*6c2c0*/  LDL.LU R24, [R1+0x880] ;  /* 0x0008800001187983 */ /* 0x001f220000300800 */
[----:B------:R-:W4:Y:S02]  /*6c2d0*/  LDL.LU R25, [R1+0x884] ;  /* 0x0008840001197983 */ /* 0x000f240000300800 */
[----:B------:R-:W5:Y:S02]  /*6c2e0*/  LDL.LU R26, [R1+0x888] ;  /* 0x00088800011a7983 */ /* 0x000f640000300800 */
[----:B------:R-:W5:Y:S01]  /*6c2f0*/  LDL.LU R27, [R1+0x88c] ;  /* 0x00088c00011b7983 */ /* 0x000f620000300800 */
[C---:B--2---:R-:W-:Y:S01]  /*6c300*/  HMMA.16816.F32 R8, R20.reuse, R18, R8 ;  /* 0x000000121408723c */ /* 0x044fe20000001808 */
[----:B------:R-:W2:Y:S01]  /*6c310*/  LDL.LU R4, [R1+0x8c0] ;  /* 0x0008c00001047983 */ /* 0x000ea20000300800 */
[----:B------:R-:W2:Y:S02]  /*6c320*/  LDL.LU R5, [R1+0x8c4] ;  /* 0x0008c40001057983 */ /* 0x000ea40000300800 */
[----:B------:R-:W2:Y:S02]  /*6c330*/  LDL.LU R6, [R1+0x8c8] ;  /* 0x0008c80001067983 */ /* 0x000ea40000300800 */
[----:B------:R-:W2:Y:S01]  /*6c340*/  LDL.LU R7, [R1+0x8cc] ;  /* 0x0008cc0001077983 */ /* 0x000ea20000300800 */
[----:B-----5:R-:W-:Y:S01]  /*6c350*/  STL.64 [R1+0x1a60], R26 ;  /* 0x001a601a01007387 */ /* 0x020fe20000100a00 */
[----:B----4-:R0:W-:Y:S03]  /*6c360*/  STL.64 [R1+0x1a58], R24 ;  /* 0x001a581801007387 */ /* 0x0101e60000100a00 */
[----:B0-----:R-:W4:Y:S01]  /*6c370*/  LDL.LU R24, [R1+0x8a0] ;  /* 0x0008a00001187983 */ /* 0x001f220000300800 */
[----:B------:R-:W4:Y:S02]  /*6c380*/  LDL.LU R25, [R1+0x8a4] ;  /* 0x0008a40001197983 */ /* 0x000f240000300800 */
[----:B------:R-:W4:Y:S02]  /*6c390*/  LDL.LU R26, [R1+0x8a8] ;  /* 0x0008a800011a7983 */ /* 0x000f240000300800 */
[----:B------:R-:W4:Y:S07]  /*6c3a0*/  LDL.LU R27, [R1+0x8ac] ;  /* 0x0008ac00011b7983 */ /* 0x000f2e0000300800 */
[----:B------:R-:W-:Y:S01]  /*6c3b0*/  STL.64 [R1+0x8f0], R8 ;  /* 0x0008f00801007387 */ /* 0x000fe20000100a00 */
[----:B------:R0:W-:Y:S03]  /*6c3c0*/  STL.64 [R1+0x8f8], R10 ;  /* 0x0008f80a01007387 */ /* 0x0001e60000100a00 */
[----:B0-----:R-:W3:Y:S01]  /*6c3d0*/  LDL.LU.64 R10, [R1+0x1a80] ;  /* 0x001a8000010a7983 */ /* 0x001ee20000300a00 */
[----:B------:R-:W5:Y:S02]  /*6c3e0*/  LDL.LU R8, [R1+0x1a78] ;  /* 0x001a780001087983 */ /* 0x000f640000300800 */
[----:B------:R0:W-:Y:S02]  /*6c3f0*/  STL.64 [R1+0x19f8], R18 ;  /* 0x0019f81201007387 */ /* 0x0001e40000100a00 */
[----:B0-----:R-:W-:Y:S01]  /*6c400*/  MOV R19, R3 ;  /* 0x0000000300137202 */ /* 0x001fe20000000f00 */
[----:B---3--:R-:W-:Y:S01]  /*6c410*/  HMMA.16816.F32 R12, R20, R10, R12 ;  /* 0x0000000a140c723c */ /* 0x008fe2000000180c */
[----:B-----5:R-:W-:-:S05]  /*6c420*/  IMAD.MOV.U32 R18, RZ, RZ, R8 ;  /* 0x000000ffff127224 */ /* 0x020fca00078e0008 */
[----:B------:R-:W-:Y:S11]  /*6c430*/  STL.64 [R1+0x1a10], R18 ;  /* 0x001a101201007387 */ /* 0x000ff60000100a00 */
[----:B------:R-:W-:Y:S06]  /*6c440*/  @!UPT UIADD3 URZ, URZ, URZ, URZ ;  /* 0x0000003f3f3ff290 */ /* 0x000fec000fffe03f */
[----:B------:R-:W-:Y:S01]  /*6c450*/  STL.64 [R1+0x8d0], R12 ;  /* 0x0008d00c01007387 */ /* 0x000fe20000100a00 */
[----:B------:R0:W-:Y:S03]  /*6c460*/  STL.64 [R1+0x8d8], R14 ;  /* 0x0008d80e01007387 */ /* 0x0001e60000100a00 */
[----:B0-----:R-:W2:Y:S01]  /*6c470*/  LDL.LU.64 R14, [R1+0x1a70] ;  /* 0x001a7000010e7983 */ /* 0x001ea20000300a00 */
[----:B------:R0:W-:Y:S02]  /*6c480*/  STL.64 [R1+0x19f0], R10 ;  /* 0x0019f00a01007387 */ /* 0x0001e40000100a00 */
[----:B------:R-:W3:Y:S02]  /*6c490*/  LDL.LU R8, [R1+0x7f0] ;  /* 0x0007f00001087983 */ /* 0x000ee40000300800 */
[----:B------:R-:W3:Y:S01]  /*6c4a0*/  LDL.LU R9, [R1+0x7f4] ;  /* 0x0007f40001097983 */ /* 0x000ee20000300800 */
[----:B0-----:R-:W5:Y:S01]  /*6c4b0*/  LDL.LU R10, [R1+0x7f8] ;  /* 0x0007f800010a7983 */ /* 0x001f620000300800 */
[----:B------:R-:W5:Y:S03]  /*6c4c0*/  LDL.LU R11, [R1+0x7fc] ;  /* 0x0007fc00010b7983 */ /* 0x000f660000300800 */
[----:B-----5:R-:W-:Y:S01]  /*6c4d0*/  STL.64 [R1+0x1a08], R10 ;  /* 0x001a080a01007387 */ /* 0x020fe20000100a00 */
[----:B---3--:R0:W-:Y:S03]  /*6c4e0*/  STL.64 [R1+0x1a00], R8 ;  /* 0x001a000801007387 */ /* 0x0081e60000100a00 */
        /* <DEDUP_REMOVED lines=9> */
[----:B------:R-:W2:Y:S02]  /*6c580*/  LDL.LU R10, [R1+0x838] ;  /* 0x00083800010a7983 */ /* 0x000ea40000300800 */
[----:B------:R-:W2:Y:S11]  /*6c590*/  LDL.LU R11, [R1+0x83c] ;  /* 0x00083c00010b7983 */ /* 0x000eb60000300800 */
[----:B------:R-:W-:Y:S02]  /*6c5a0*/  @!UPT UIADD3 URZ, URZ, URZ, URZ ;  /* 0x0000003f3f3ff290 */ /* 0x000fe4000fffe03f */
[----:B------:R-:W-:Y:S01]  /*6c5b0*/  STL.64 [R1+0x8b0], R4 ;  /* 0x0008b00401007387 */ /* 0x000fe20000100a00 */
[----:B------:R0:W-:Y:S03]  /*6c5c0*/  STL.64 [R1+0x8b8], R6 ;  /* 0x0008b80601007387 */ /* 0x0001e60000100a00 */
[----:B0-----:R-:W4:Y:S02]  /*6c5d0*/  LDL.LU.64 R6, [R1+0x1a68] ;  /* 0x001a680001067983 */ /* 0x001f240000300a00 */
[C---:B----4-:R-:W-:Y:S02]  /*6c5e0*/  HMMA.16816.F32 R4, R20.reuse, R6, R24 ;  /* 0x000000061404723c */ /* 0x050fe40000001818 */
[----:B------:R-:W3:Y:S01]  /*6c5f0*/  LDL.LU.64 R26, [R1+0x1a60] ;  /* 0x001a6000011a7983 */ /* 0x000ee20000300a00 */
[----:B------:R-:W3:Y:S11]  /*6c600*/  LDL.LU.64 R24, [R1+0x1a58] ;  /* 0x001a580001187983 */ /* 0x000ef60000300a00 */
[----:B------:R-:W-:Y:S09]  /*6c610*/  @!UPT UIADD3 URZ, URZ, URZ, URZ ;  /* 0x0000003f3f3ff290 */ /* 0x000ff2000fffe03f */
[----:B------:R-:W-:Y:S01]  /*6c620*/  STL.64 [R1+0x8a0], R4 ;  /* 0x0008a00401007387 */ /* 0x000fe20000100a00 */
[----:B------:R0:W-:Y:S03]  /*6c630*/  STL.64 [R1+0x8a8], R6 ;  /* 0x0008a80601007387 */ /* 0x0001e60000100a00 */
[----:B0-----:R-:W3:Y:S01]  /*6c640*/  LDL.LU.64 R6, [R1+0x1a50] ;  /* 0x001a500001067983 */ /* 0x001ee20000300a00 */
[----:B------:R-:W-:Y:S01]  /*6c650*/  MOV R18, R2 ;  /* 0x0000000200127202 */ /* 0x000fe20000000f00 */
[----:B------:R-:W-:Y:S01]  /*6c660*/  IMAD.MOV.U32 R19, RZ, RZ, R0 ;  /* 0x000000ffff137224 */ /* 0x000fe200078e0000 */
[C---:B---3--:R-:W-:Y:S01]  /*6c670*/  HMMA.16816.F32 R24, R20.reuse, R6, R24 ;  /* 0x000000061418723c */ /* 0x048fe20000001818 */
[----:B------:R-:W-:Y:S02]  /*6c680*/  MOV R2, R6 ;  /* 0x0000000600027202 */ /* 0x000fe40000000f00 */
[----:B------:R-:W-:Y:S11]  /*6c690*/  MOV R0, R7 ;  /* 0x0000000700007202 */ /* 0x000ff60000000f00 */
[----:B------:R-:W-:Y:S09]  /*6c6a0*/  @!UPT UIADD3 URZ, URZ, URZ, URZ ;  /* 0x0000003f3f3ff290 */ /* 0x000ff2000fffe03f */
[----:B------:R-:W-:Y:S01]  /*6c6b0*/  STL.64 [R1+0x800], R24 ;  /* 0x0008001801007387 */ /* 0x000fe20000100a00 */
[----:B------:R0:W-:Y:S03]  /*6c6c0*/  STL.64 [R1+0x808], R26 ;  /* 0x0008081a01007387 */ /* 0x0001e60000100a00 */
[----:B0-----:R-:W3:Y:S01]  /*6c6d0*/  LDL.LU.64 R26, [R1+0x1a48] ;  /* 0x001a4800011a7983 */ /* 0x001ee20000300a00 */
[----:B------:R-:W3:Y:S02]  /*6c6e0*/  LDL.LU.64 R24, [R1+0x1a40] ;  /* 0x001a400001187983 */ /* 0x000ee40000300a00 */
[----:B------:R-:W3:Y:S02]  /*6c6f0*/  LDL.LU.64 R6, [R1+0x1a38] ;  /* 0x001a380001067983 */ /* 0x000ee40000300a00 */
[----:B---3--:R-:W-:Y:S01]  /*6c700*/  HMMA.16816.F32 R20, R20, R6, R24 ;  /* 0x000000061414723c */ /* 0x008fe20000001818 */
[----:B------:R-:W2:Y:S01]  /*6c710*/  LDL.LU.64 R26, [R1+0x1a30] ;  /* 0x001a3000011a7983 */ /* 0x000ea20000300a00 */
[----:B------:R-:W2:Y:S11]  /*6c720*/  LDL.LU.64 R24, [R1+0x1a28] ;  /* 0x001a280001187983 */ /* 0x000eb60000300a00 */
[----:B------:R-:W-:Y:S10]  /*6c730*/  @!UPT UIADD3 URZ, URZ, URZ, URZ ;  /* 0x0000003f3f3ff290 */ /* 0x000ff4000fffe03f */
[----:B------:R-:W-:Y:S01]  /*6c740*/  STL.64 [R1+0x770], R20 ;  /* 0x0007701401007387 */ /* 0x000fe20000100a00 */
[----:B------:R-:W-:Y:S01]  /*6c750*/  STL.64 [R1+0x778], R22 ;  /* 0x0007781601007387 */ /* 0x000fe20000100a00 */
        /* <DEDUP_REMOVED lines=19> */
[----:B0-----:R-:W2:Y:S01]  /*6c890*/  LDL.LU.64 R18, [R1+0x19e8] ;  /* 0x0019e80001127983 */ /* 0x001ea20000300a00 */
[----:B------:R-:W2:Y:S02]  /*6c8a0*/  LDL.LU.64 R16, [R1+0x19e0] ;  /* 0x0019e00001107983 */ /* 0x000ea40000300a00 */
[C---:B--2---:R-:W-:Y:S11]  /*6c8b0*/  HMMA.16816.F32 R16, R24.reuse, R10, R16 ;  /* 0x0000000a1810723c */ /* 0x044ff60000001810 */
[----:B------:R-:W-:Y:S11]  /*6c8c0*/  @!UPT UIADD3 URZ, URZ, URZ, URZ ;  /* 0x0000003f3f3ff290 */ /* 0x000ff6000fffe03f */
[----:B------:R-:W-:Y:S01]  /*6c8d0*/  @!UPT UIADD3 URZ, URZ, URZ, URZ ;  /* 0x0000003f3f3ff290 */ /* 0x000fe2000fffe03f */
[----:B------:R-:W-:Y:S01]  /*6c8e0*/  STL.64 [R1+0x900], R16 ;  /* 0x0009001001007387 */ /* 0x000fe20000100a00 */
[----:B------:R0:W-:Y:S03]  /*6c8f0*/  STL.64 [R1+0x908], R18 ;  /* 0x0009081201007387 */ /* 0x0001e60000100a00 */
[----:B0-----:R-:W2:Y:S01]  /*6c900*/  LDL.LU.64 R18, [R1+0x19d8] ;  /* 0x0019d80001127983 */ /* 0x001ea20000300a00 */
[----:B------:R-:W2:Y:S02]  /*6c910*/  LDL.LU.64 R16, [R1+0x19d0] ;  /* 0x0019d00001107983 */ /* 0x000ea40000300a00 */
[C---:B--2---:R-:W-:Y:S01]  /*6c920*/  HMMA.16816.F32 R12, R24.reuse, R14, R16 ;  /* 0x0000000e180c723c */ /* 0x044fe20000001810 */
[----:B------:R-:W2:Y:S01]  /*6c930*/  LDL.LU.64 R18, [R1+0x19c8] ;  /* 0x0019c80001127983 */ /* 0x000ea20000300a00 */
[----:B------:R-:W2:Y:S11]  /*6c940*/  LDL.LU.64 R16, [R1+0x19c0] ;  /* 0x0019c00001107983 */ /* 0x000eb60000300a00 */
[----:B------:R-:W-:Y:S10]  /*6c950*/  @!UPT UIADD3 URZ, URZ, URZ, URZ ;  /* 0x0000003f3f3ff290 */ /* 0x000ff4000fffe03f */
[----:B------:R-:W-:Y:S01]  /*6c960*/  STL.64 [R1+0x8e0], R12 ;  /* 0x0008e00c01007387 */ /* 0x000fe20000100a00 */
[----:B------:R-:W-:Y:S02]  /*6c970*/  STL.64 [R1+0x8e8], R14 ;  /* 0x0008e80e01007387 */ /* 0x000fe40000100a00 */
[----:B------:R-:W0:Y:S02]  /*6c980*/  LDSM.16.M88.4 R12, [R28+0x49c00] ;  /* 0x049c00001c0c783b */ /* 0x000e240000000200 */
[----:B0-----:R0:W-:Y:S02]  /*6c990*/  STL.64 [R1+0x1968], R14 ;  /* 0x0019680e01007387 */ /* 0x0011e40000100a00 */
[----:B------:R1:W-:Y:S02]  /*6c9a0*/  STL.64 [R1+0x1960], R12 ;  /* 0x0019600c01007387 */ /* 0x0003e40000100a00 */
[----:B0-----:R-:W2:Y:S02]  /*6c9b0*/  LDL.64 R14, [R1+0x18] ;  /* 0x00001800010e7983 */ /* 0x001ea40000100a00 */
[----:B--2---:R-:W-:Y:S02]  /*6c9c0*/  HMMA.16816.F32 R16, R24, R14, R16 ;  /* 0x0000000e1810723c */ /* 0x004fe40000001810 */
[----:B------:R0:W-:Y:S01]  /*6c9d0*/  STL.64 [R1+0x1970], R14 ;  /* 0x0019700e01007387 */ /* 0x0001e20000100a00 */
[----:B-1----:R-:W2:Y:S11]  /*6c9e0*/  LDL.LU R12, [R1+0x790] ;  /* 0x00079000010c7983 */ /* 0x002eb60000300800 */
[----:B------:R-:W-:Y:S09]  /*6c9f0*/  @!UPT UIADD3 URZ, URZ, URZ, URZ ;  /* 0x0000003f3f3ff290 */ /* 0x000ff2000fffe03f */
[----:B------:R-:W-:Y:S01]  /*6ca00*/  STL.64 [R1+0x8c0], R16 ;  /* 0x0008c01001007387 */ /* 0x000fe20000100a00 */
[----:B------:R-:W-:Y:S02]  /*6ca10*/  STL.64 [R1+0x8c8], R18 ;  /* 0x0008c81201007387 */ /* 0x000fe40000100a00 */
[----:B------:R-:W1:Y:S04]  /*6ca20*/  LDSM.16.M88.4 R16, [R28+0x4a000] ;  /* 0x04a000001c10783b */ /* 0x000e680000000200 */
[----:B------:R-:W2:Y:S01]  /*6ca30*/  LDL.LU R13, [R1+0x794] ;  /* 0x00079400010d7983 */ /* 0x000ea20000300800 */
[----:B0-----:R-:W2:Y:S01]  /*6ca40*/  LDL.LU R14, [R1+0x798] ;  /* 0x00079800010e7983 */ /* 0x001ea20000300800 */
[----:B------:R-:W2:Y:S03]  /*6ca50*/  LDL.LU R15, [R1+0x79c] ;  /* 0x00079c00010f7983 */ /* 0x000ea60000300800 */
[----:B-1----:R-:W-:Y:S01]  /*6ca60*/  STL.64 [R1+0x18d8], R18 ;  /* 0x0018d81201007387 */ /* 0x002fe20000100a00 */
[----:B------:R0:W-:Y:S03]  /*6ca70*/  STL.64 [R1+0x18d0], R16 ;  /* 0x0018d01001007387 */ /* 0x0001e60000100a00 */
[----:B0-----:R-:W3:Y:S01]  /*6ca80*/  LDL.LU R16, [R1+0x7b0] ;  /* 0x0007b00001107983 */ /* 0x001ee20000300800 */
[----:B------:R-:W3:Y:S02]  /*6ca90*/  LDL.LU R17, [R1+0x7b4] ;  /* 0x0007b40001117983 */ /* 0x000ee40000300800 */
[----:B------:R-:W3:Y:S02]  /*6caa0*/  LDL.LU R18, [R1+0x7b8] ;  /* 0x0007b80001127983 */ /* 0x000ee40000300800 */
[----:B------:R-:W3:Y:S02]  /*6cab0*/  LDL.LU R19, [R1+0x7bc] ;  /* 0x0007bc0001137983 */ /* 0x000ee40000300800 */
[----:B------:R-:W-:Y:S01]  /*6cac0*/  IMAD.MOV.U32 R22, RZ, RZ, R2 ;  /* 0x000000ffff167224 */ /* 0x000fe200078e0002 */
[----:B------:R-:W-:-:S07]  /*6cad0*/  MOV R23, R0 ;  /* 0x0000000000177202 */ /* 0x000fce0000000f00 */
[C---:B---3--:R-:W-:Y:S01]  /*6cae0*/  HMMA.16816.F32 R20, R24.reuse, R22, R16 ;  /* 0x000000161814723c */ /* 0x048fe20000001810 */
[----:B------:R-:W3:Y:S04]  /*6caf0*/  LDL.64 R18, [R1+0x48] ;  /* 0x0000480001127983 */ /* 0x000ee80000100a00 */
[----:B---3--:R0:W-:Y:S11]  /*6cb00*/  STL.64 [R1+0x19a0], R18 ;  /* 0x0019a01201007387 */ /* 0x0081f60000100a00 */
[----:B------:R-:W-:Y:S07]  /*6cb10*/  @!UPT UIADD3 URZ, URZ, URZ, URZ ;  /* 0x0000003f3f3ff290 */ /* 0x000fee000fffe03f */
[----:B------:R-:W-:Y:S02]  /*6cb20*/  STL.64 [R1+0x850], R20 ;  /* 0x0008501401007387 */ /* 0x000fe40000100a00 */
[----:B------:R-:W-:Y:S02]  /*6cb30*/  STL.64 [R1+0x858], R22 ;  /* 0x0008581601007387 */ /* 0x000fe40000100a00 */
[----:B------:R-:W3:Y:S01]  /*6cb40*/  LDL.LU R16, [R1+0x760] ;  /* 0x0007600001107983 */ /* 0x000ee20000300800 */
[----:B------:R-:W3:Y:S04]  /*6cb50*/  LDL.LU R17, [R1+0x764] ;  /* 0x0007640001117983 */ /* 0x000ee80000300800 */
[----:B------:R-:W1:Y:S04]  /*6cb60*/  LDSM.16.M88.4 R20, [R28+0x4a400] ;  /* 0x04a400001c14783b */ /* 0x000e680000000200 */
[----:B0-----:R-:W4:Y:S01]  /*6cb70*/  LDL.LU R18, [R1+0x768] ;  /* 0x0007680001127983 */ /* 0x001f220000300800 */
[----:B------:R-:W4:Y:S01]  /*6cb80*/  LDL.LU R19, [R1+0x76c] ;  /* 0x00076c0001137983 */ /* 0x000f220000300800 */
[----:B--2---:R-:W-:Y:S01]  /*6cb90*/  HMMA.16816.F32 R12, R24, R6, R12 ;  /* 0x00000006180c723c */ /* 0x004fe2000000180c */
[----:B------:R-:W-:Y:S01]  /*6cba0*/  MOV R2, R10 ;  /* 0x0000000a00027202 */ /* 0x000fe20000000f00 */
[----:B------:R-:W-:Y:S01]  /*6cbb0*/  IMAD.MOV.U32 R0, RZ, RZ, R11 ;  /* 0x000000ffff007224 */ /* 0x000fe200078e000b */
[----:B------:R-:W-:Y:S04]  /*6cbc0*/  LDSM.16.M88.4 R24, [R28+0x4a800] ;  /* 0x04a800001c18783b */ /* 0x000fe80000000200 */
[----:B------:R-:W0:Y:S04]  /*6cbd0*/  LDSM.16.M88.4 R8, [R28+0x49800] ;  /* 0x049800001c08783b */ /* 0x000e280000000200 */
[----:B----4-:R2:W-:Y:S01]  /*6cbe0*/  STL.64 [R1+0x19b0], R18 ;  /* 0x0019b01201007387 */ /* 0x0105e20000100a00 */
[----:B---3--:R-:W-:Y:S03]  /*6cbf0*/  STL.64 [R1+0x19a8], R16 ;  /* 0x0019a81001007387 */ /* 0x008fe60000100a00 */
[----:B--2---:R-:W0:Y:S01]  /*6cc00*/  LDL.64 R18, [R1+0x68] ;  /* 0x0000680001127983 */ /* 0x004e220000100a00 */
[----:B-1----:R1:W-:Y:S02]  /*6cc10*/  STL.64 [R1+0x1860], R22 ;  /* 0x0018601601007387 */ /* 0x0023e40000100a00 */
[----:B------:R2:W-:Y:S01]  /*6cc20*/  STL.64 [R1+0x1858], R20 ;  /* 0x0018581401007387 */ /* 0x0005e20000100a00 */
[----:B-1----:R-:W3:Y:S04]  /*6cc30*/  LDL.64 R22, [R1+0x58] ;  /* 0x0000580001167983 */ /* 0x002ee80000100a00 */
[----:B---3--:R1:W-:Y:S01]  /*6cc40*/  STL.64 [R1+0x19b8], R22 ;  /* 0x0019b81601007387 */ /* 0x0083e20000100a00 */
[----:B--2---:R-:W0:Y:S02]  /*6cc50*/  LDL.LU R20, [R1+0x780] ;  /* 0x0007800001147983 */ /* 0x004e240000300800 */
[----:B------:R-:W0:Y:S01]  /*6cc60*/  LDL.LU R21, [R1+0x784] ;  /* 0x0007840001157983 */ /* 0x000e220000300800 */
[----:B-1----:R-:W0:Y:S01]  /*6cc70*/  LDL.LU R22, [R1+0x788] ;  /* 0x0007880001167983 */ /* 0x002e220000300800 */
[----:B------:R-:W0:Y:S02]  /*6cc80*/  LDL.LU R23, [R1+0x78c] ;  /* 0x00078c0001177983 */ /* 0x000e240000300800 */
[----:B------:R1:W-:Y:S02]  /*6cc90*/  STL.64 [R1+0x1978], R6 ;  /* 0x0019780601007387 */ /* 0x0003e40000100a00 */
[----:B------:R-:W2:Y:S01]  /*6cca0*/  LDL.LU R4, [R1+0x700] ;  /* 0x0007000001047983 */ /* 0x000ea20000300800 */
[----:B------:R-:W-:Y:S01]  /*6ccb0*/  STL.64 [R1+0x7d0], R12 ;  /* 0x0007d00c01007387 */ /* 0x000fe20000100a00 */
[----:B------:R-:W-:Y:S02]  /*6ccc0*/  STL.64 [R1+0x7d8], R14 ;  /* 0x0007d80e01007387 */ /* 0x000fe40000100a00 */
[----:B------:R-:W2:Y:S01]  /*6ccd0*/  LDL.LU R5, [R1+0x704] ;  /* 0x0007040001057983 */ /* 0x000ea20000300800 */
[----:B-1----:R-:W3:Y:S01]  /*6cce0*/  LDL.LU R6, [R1+0x708] ;  /* 0x0007080001067983 */ /* 0x002ee20000300800 */
[----:B------:R-:W3:Y:S03]  /*6ccf0*/  LDL.LU R7, [R1+0x70c] ;  /* 0x00070c0001077983 */ /* 0x000ee60000300800 */
[----:B---3--:R-:W-:Y:S01]  /*6cd00*/  STL.64 [R1+0x1988], R6 ;  /* 0x0019880601007387 */ /* 0x008fe20000100a00 */
[----:B--2---:R1:W-:Y:S03]  /*6cd10*/  STL.64 [R1+0x1980], R4 ;  /* 0x0019800401007387 */ /* 0x0043e60000100a00 */
[----:B-1----:R-:W2:Y:S01]  /*6cd20*/  LDL.LU R4, [R1+0x720] ;  /* 0x0007200001047983 */ /* 0x002ea20000300800 */
[----:B------:R-:W2:Y:S02]  /*6cd30*/  LDL.LU R5, [R1+0x724] ;  /* 0x0007240001057983 */ /* 0x000ea40000300800 */
[----:B------:R-:W3:Y:S02]  /*6cd40*/  LDL.LU R6, [R1+0x728] ;  /* 0x0007280001067983 */ /* 0x000ee40000300800 */
[----:B------:R-:W3:Y:S01]  /*6cd50*/  LDL.LU R7, [R1+0x72c] ;  /* 0x00072c0001077983 */ /* 0x000ee20000300800 */
[----:B0-----:R-:W-:Y:S01]  /*6cd60*/  HMMA.16816.F32 R20, R8, R18, R20 ;  /* 0x000000120814723c */ /* 0x001fe20000001814 */
        /* <DEDUP_REMOVED lines=8> */
[----:B------:R-:W-:Y:S09]  /*6cdf0*/  STL.64 [R1+0x17e8], R24 ;  /* 0x0017e81801007387 */ /* 0x000ff20000100a00 */
[----:B------:R-:W-:Y:S01]  /*6ce00*/  STL.64 [R1+0x950], R20 ;  /* 0x0009501401007387 */ /* 0x000fe20000100a00 */
[----:B------:R1:W-:Y:S01]  /*6ce10*/  STL.64 [R1+0x958], R22 ;  /* 0x0009581601007387 */ /* 0x0003e20000100a00 */
[----:B0-----:R-:W-:-:S02]  /*6ce20*/  MOV R26, R2 ;  /* 0x00000002001a7202 */ /* 0x001fc40000000f00 */
[----:B------:R-:W-:Y:S01]  /*6ce30*/  MOV R27, R0 ;  /* 0x00000000001b7202 */ /* 0x000fe20000000f00 */
[----:B------:R-:W-:Y:S01]  /*6ce40*/  IMAD.MOV.U32 R2, RZ, RZ, R18 ;  /* 0x000000ffff027224 */ /* 0x000fe200078e0012 */
[----:B-1----:R-:W4:Y:S01]  /*6ce50*/  LDL.LU.64 R22, [R1+0x19b8] ;  /* 0x0019b80001167983 */ /* 0x002f220000300a00 */
[----:B------:R-:W-:Y:S02]  /*6ce60*/  MOV R0, R19 ;  /* 0x0000001300007202 */ /* 0x000fe40000000f00 */
        /* <DEDUP_REMOVED lines=8> */
[----:B------:R0:W-:Y:S02]  /*6cef0*/  STL.64 [R1+0x1948], R22 ;  /* 0x0019481601007387 */ /* 0x0001e40000100a00 */
[----:B------:R-:W4:Y:S02]  /*6cf00*/  LDL.LU R20, [R1+0x6c0] ;  /* 0x0006c00001147983 */ /* 0x000f240000300800 */
[----:B------:R-:W4:Y:S01]  /*6cf10*/  LDL.LU R21, [R1+0x6c4] ;  /* 0x0006c40001157983 */ /* 0x000f220000300800 */
[----:B0-----:R-:W4:Y:S01]  /*6cf20*/  LDL.LU R22, [R1+0x6c8] ;  /* 0x0006c80001167983 */ /* 0x001f220000300800 */
[----:B------:R-:W4:Y:S01]  /*6cf30*/  LDL.LU R23, [R1+0x6cc] ;  /* 0x0006cc0001177983 */ /* 0x000f220000300800 */
        /* <DEDUP_REMOVED lines=8> */
[----:B------:R-:W5:Y:S02]  /*6cfc0*/  LDL.LU R16, [R1+0x480] ;  /* 0x0004800001107983 */ /* 0x000f640000300800 */
[----:B------:R-:W5:Y:S01]  /*6cfd0*/  LDL.LU R17, [R1+0x484] ;  /* 0x0004840001117983 */ /* 0x000f620000300800 */
[----:B------:R-:W3:Y:S01]  /*6cfe0*/  LDL.LU R18, [R1+0x488] ;  /* 0x0004880001127983 */ /* 0x000ee20000300800 */
[----:B------:R-:W3:Y:S01]  /*6cff0*/  LDL.LU R19, [R1+0x48c] ;  /* 0x00048c0001137983 */ /* 0x000ee20000300800 */
[C---:B--2---:R-:W-:Y:S02]  /*6d000*/  HMMA.16816.F32 R24, R8.reuse, R26, R4 ;  /* 0x0000001a0818723c */ /* 0x044fe40000001804 */
[----:B---3--:R0:W-:Y:S01]  /*6d010*/  STL.64 [R1+0x18e8], R18 ;  /* 0x0018e81201007387 */ /* 0x0081e20000100a00 */
[----:B-----5:R-:W-:Y:S03]  /*6d020*/  STL.64 [R1+0x18e0], R16 ;  /* 0x0018e01001007387 */ /* 0x020fe60000100a00 */
[----:B0-----:R-:W4:Y:S01]  /*6d030*/  LDL.64 R18, [R1+0x8] ;  /* 0x0000080001127983 */ /* 0x001f220000100a00 */
[----:B------:R-:W2:Y:S02]  /*6d040*/  LDL.LU.64 R6, [R1+0x1988] ;  /* 0x0019880001067983 */ /* 0x000ea40000300a00 */
[----:B------:R-:W2:Y:S11]  /*6d050*/  LDL.LU.64 R4, [R1+0x1980] ;  /* 0x0019800001047983 */ /* 0x000eb60000300a00 */
[----:B------:R-:W-:Y:S03]  /*6d060*/  @!UPT UIADD3 URZ, URZ, URZ, URZ ;  /* 0x0000003f3f3ff290 */ /* 0x000fe6000fffe03f */
[----:B------:R0:W-:Y:S01]  /*6d070*/  STL.64 [R1+0x990], R24 ;  /* 0x0009901801007387 */ /* 0x0001e20000100a00 */
[----:B------:R1:W-:Y:S03]  /*6d080*/  STL.64 [R1+0x998], R26 ;  /* 0x0009981a01007387 */ /* 0x0003e60000100a00 */
[----:B0-----:R-:W3:Y:S01]  /*6d090*/  LDL.LU R24, [R1+0x200] ;  /* 0x0002000001187983 */ /* 0x001ee20000300800 */
[----:B------:R-:W3:Y:S02]  /*6d0a0*/  LDL.LU R25, [R1+0x204] ;  /* 0x0002040001197983 */ /* 0x000ee40000300800 */
[----:B-1----:R-:W5:Y:S02]  /*6d0b0*/  LDL.LU R26, [R1+0x208] ;  /* 0x00020800011a7983 */ /* 0x002f640000300800 */
[----:B------:R-:W5:Y:S01]  /*6d0c0*/  LDL.LU R27, [R1+0x20c] ;  /* 0x00020c00011b7983 */ /* 0x000f620000300800 */
[----:B--2---:R-:W-:Y:S01]  /*6d0d0*/  HMMA.16816.F32 R4, R8, R14, R4 ;  /* 0x0000000e0804723c */ /* 0x004fe20000001804 */
[----:B-----5:R0:W-:Y:S01]  /*6d0e0*/  STL.64 [R1+0x1818], R26 ;  /* 0x0018181a01007387 */ /* 0x0201e20000100a00 */
[----:B---3--:R1:W-:Y:S01]  /*6d0f0*/  STL.64 [R1+0x1810], R24 ;  /* 0x0018101801007387 */ /* 0x0083e20000100a00 */
[----:B0-----:R-:W-:-:S02]  /*6d100*/  MOV R26, R12 ;  /* 0x0000000c001a7202 */ /* 0x001fc40000000f00 */
[----:B------:R-:W-:-:S05]  /*6d110*/  MOV R27, R3 ;  /* 0x00000003001b7202 */ /* 0x000fca0000000f00 */
[----:B------:R0:W-:Y:S01]  /*6d120*/  STL.64 [R1+0x1940], R26 ;  /* 0x0019401a01007387 */ /* 0x0001e20000100a00 */
[----:B-1----:R-:W2:Y:S02]  /*6d130*/  LDL.LU R24, [R1+0x6e0] ;  /* 0x0006e00001187983 */ /* 0x002ea40000300800 */
[----:B------:R-:W2:Y:S01]  /*6d140*/  LDL.LU R25, [R1+0x6e4] ;  /* 0x0006e40001197983 */ /* 0x000ea20000300800 */
[----:B------:R-:W-:Y:S01]  /*6d150*/  MOV R3, R15 ;  /* 0x0000000f00037202 */ /* 0x000fe20000000f00 */
[----:B0-----:R-:W2:Y:S01]  /*6d160*/  LDL.LU R26, [R1+0x6e8] ;  /* 0x0006e800011a7983 */ /* 0x001ea20000300800 */
[----:B------:R-:W2:Y:S07]  /*6d170*/  LDL.LU R27, [R1+0x6ec] ;  /* 0x0006ec00011b7983 */ /* 0x000eae0000300800 */
[----:B------:R0:W-:Y:S02]  /*6d180*/  STL.64 [R1+0x980], R4 ;  /* 0x0009800401007387 */ /* 0x0001e40000100a00 */
[----:B------:R1:W-:Y:S02]  /*6d190*/  STL.64 [R1+0x988], R6 ;  /* 0x0009880601007387 */ /* 0x0003e40000100a00 */
[----:B0-----:R-:W-:Y:S01]  /*6d1a0*/  IMAD.MOV.U32 R4, RZ, RZ, R14 ;  /* 0x000000ffff047224 */ /* 0x001fe200078e000e */
[----:B-1----:R-:W3:Y:S01]  /*6d1b0*/  LDL.LU.64 R6, [R1+0x1978] ;  /* 0x0019780001067983 */ /* 0x002ee20000300a00 */
[----:B------:R-:W2:Y:S01]  /*6d1c0*/  LDL.LU.64 R14, [R1+0x1970] ;  /* 0x00197000010e7983 */ /* 0x000ea20000300a00 */
[C---:B----4-:R-:W-:Y:S08]  /*6d1d0*/  HMMA.16816.F32 R20, R8.reuse, R18, R20 ;  /* 0x000000120814723c */ /* 0x050ff00000001814 */
[----:B--2---:R-:W-:Y:S01]  /*6d1e0*/  HMMA.16816.F32 R24, R8, R14, R24 ;  /* 0x0000000e0818723c */ /* 0x004fe20000001818 */
[----:B------:R-:W-:Y:S01]  /*6d1f0*/  IMAD.MOV.U32 R5, RZ, RZ, R15 ;  /* 0x000000ffff057224 */ /* 0x000fe200078e000f */
[----:B------:R-:W-:Y:S11]  /*6d200*/  MOV R16, R14 ;  /* 0x0000000e00107202 */ /* 0x000ff60000000f00 */
[----:B------:R-:W-:Y:S10]  /*6d210*/  @!UPT UIADD3 URZ, URZ, URZ, URZ ;  /* 0x0000003f3f3ff290 */ /* 0x000ff4000fffe03f */
[----:B------:R-:W-:Y:S01]  /*6d220*/  STL.64 [R1+0x970], R24 ;  /* 0x0009701801007387 */ /* 0x000fe20000100a00 */
[----:B------:R-:W-:Y:S02]  /*6d230*/  STL.64 [R1+0x978], R26 ;  /* 0x0009781a01007387 */ /* 0x000fe40000100a00 */
[----:B------:R-:W3:Y:S02]  /*6d240*/  LDL.LU R12, [R1+0x690] ;  /* 0x00069000010c7983 */ /* 0x000ee40000300800 */
[----:B------:R-:W3:Y:S01]  /*6d250*/  LDL.LU R13, [R1+0x694] ;  /* 0x00069400010d7983 */ /* 0x000ee20000300800 */
[----:B------:R-:W3:Y:S01]  /*6d260*/  LDL.LU R14, [R1+0x698] ;  /* 0x00069800010e7983 */ /* 0x000ee20000300800 */
[----:B------:R-:W3:Y:S02]  /*6d270*/  LDL.LU R15, [R1+0x69c] ;  /* 0x00069c00010f7983 */ /* 0x000ee40000300800 */
[----:B------:R0:W-:Y:S02]  /*6d280*/  STL.64 [R1+0x18f8], R18 ;  /* 0x0018f81201007387 */ /* 0x0001e40000100a00 */
[----:B------:R-:W-:Y:S01]  /*6d290*/  STL.64 [R1+0x960], R20 ;  /* 0x0009601401007387 */ /* 0x000fe20000100a00 */
[----:B------:R-:W-:Y:S01]  /*6d2a0*/  STL.64 [R1+0x968], R22 ;  /* 0x0009681601007387 */ /* 0x000fe20000100a00 */
[----:B0-----:R-:W-:-:S02]  /*6d2b0*/  MOV R18, R16 ;  /* 0x0000001000127202 */ /* 0x001fc40000000f00 */
[----:B------:R-:W-:-:S05]  /*6d2c0*/  MOV R19, R5 ;  /* 0x0000000500137202 */ /* 0x000fca0000000f00 */
[----:B------:R0:W-:Y:S01]  /*6d2d0*/  STL.64 [R1+0x1910], R18 ;  /* 0x0019101201007387 */ /* 0x0001e20000100a00 */
[----:B------:R-:W2:Y:S02]  /*6d2e0*/  LDL.LU R24, [R1+0x650] ;  /* 0x0006500001187983 */ /* 0x000ea40000300800 */
[----:B------:R-:W2:Y:S02]  /*6d2f0*/  LDL.LU R25, [R1+0x654] ;  /* 0x0006540001197983 */ /* 0x000ea40000300800 */
[----:B------:R-:W4:Y:S01]  /*6d300*/  LDL.LU R26, [R1+0x658] ;  /* 0x00065800011a7983 */ /* 0x000f220000300800 */
[----:B------:R-:W4:Y:S01]  /*6d310*/  LDL.LU R27, [R1+0x65c] ;  /* 0x00065c00011b7983 */ /* 0x000f220000300800 */
[----:B0-----:R-:W-:Y:S01]  /*6d320*/  IMAD.MOV.U32 R18, RZ, RZ, R4 ;  /* 0x000000ffff127224 */ /* 0x001fe200078e0004 */
[----:B------:R-:W-:Y:S02]  /*6d330*/  MOV R19, R3 ;  /* 0x0000000300137202 */ /* 0x000fe40000000f00 */
[----:B----4-:R-:W-:Y:S01]  /*6d340*/  STL.64 [R1+0x1958], R26 ;  /* 0x0019581a01007387 */ /* 0x010fe20000100a00 */
[----:B--2---:R0:W-:Y:S03]  /*6d350*/  STL.64 [R1+0x1950], R24 ;  /* 0x0019501801007387 */ /* 0x0041e60000100a00 */
[----:B0-----:R-:W2:Y:S01]  /*6d360*/  LDL.LU R24, [R1+0x670] ;  /* 0x0006700001187983 */ /* 0x001ea20000300800 */
[----:B------:R-:W2:Y:S02]  /*6d370*/  LDL.LU R25, [R1+0x674] ;  /* 0x0006740001197983 */ /* 0x000ea40000300800 */
[----:B------:R-:W2:Y:S02]  /*6d380*/  LDL.LU R26, [R1+0x678] ;  /* 0x00067800011a7983 */ /* 0x000ea40000300800 */
[----:B------:R-:W2:Y:S01]  /*6d390*/  LDL.LU R27, [R1+0x67c] ;  /* 0x00067c00011b7983 */ /* 0x000ea20000300800 */
[----:B------:R0:W-:Y:S01]  /*6d3a0*/  STL.64 [R1+0x1928], R18 ;  /* 0x0019281201007387 */ /* 0x0001e20000100a00 */
        /* <DEDUP_REMOVED lines=18> */
[----:B0-----:R-:W5:Y:S01]  /*6d4d0*/  LDL.LU R6, [R1+0x498] ;  /* 0x0004980001067983 */ /* 0x001f620000300800 */
[----:B------:R-:W5:Y:S01]  /*6d4e0*/  LDL.LU R7, [R1+0x49c] ;  /* 0x00049c0001077983 */ /* 0x000f620000300800 */
[----:B------:R-:W-:Y:S01]  /*6d4f0*/  MOV R22, R2 ;  /* 0x0000000200167202 */ /* 0x000fe20000000f00 */
[----:B------:R-:W-:Y:S01]  /*6d500*/  IMAD.MOV.U32 R23, RZ, RZ, R0 ;  /* 0x000000ffff177224 */ /* 0x000fe200078e0000 */
        /* <DEDUP_REMOVED lines=11> */
[----:B------:R-:W2:Y:S02]  /*6d5c0*/  LDL.LU R6, [R1+0x5f8] ;  /* 0x0005f80001067983 */ /* 0x000ea40000300800 */
[----:B------:R-:W2:Y:S01]  /*6d5d0*/  LDL.LU R7, [R1+0x5fc] ;  /* 0x0005fc0001077983 */ /* 0x000ea20000300800 */
[----:B------:R-:W4:Y:S01]  /*6d5e0*/  LDL.64 R10, [R1+0x38] ;  /* 0x00003800010a7983 */ /* 0x000f220000100a00 */
[----:B------:R-:W5:Y:S02]  /*6d5f0*/  LDL.LU.64 R26, [R1+0x1958] ;  /* 0x00195800011a7983 */ /* 0x000f640000300a00 */
[----:B------:R-:W5:Y:S09]  /*6d600*/  LDL.LU.64 R24, [R1+0x1950] ;  /* 0x0019500001187983 */ /* 0x000f720000300a00 */
[----:B------:R-:W-:Y:S01]  /*6d610*/  STL.64 [R1+0x670], R20 ;  /* 0x0006701401007387 */ /* 0x000fe20000100a00 */
[----:B------:R0:W-:Y:S04]  /*6d620*/  STL.64 [R1+0x678], R22 ;  /* 0x0006781601007387 */ /* 0x0001e80000100a00 */
[----:B0-----:R-:W5:Y:S02]  /*6d630*/  LDL.LU.64 R22, [R1+0x1948] ;  /* 0x0019480001167983 */ /* 0x001f640000300a00 */
[C---:B-----5:R-:W-:Y:S11]  /*6d640*/  HMMA.16816.F32 R24, R12.reuse, R22, R24 ;  /* 0x000000160c18723c */ /* 0x060ff60000001818 */
[----:B------:R-:W-:Y:S11]  /*6d650*/  @!UPT UIADD3 URZ, URZ, URZ, URZ ;  /* 0x0000003f3f3ff290 */ /* 0x000ff6000fffe03f */
[----:B------:R-:W-:Y:S01]  /*6d660*/  @!UPT UIADD3 URZ, URZ, URZ, URZ ;  /* 0x0000003f3f3ff290 */ /* 0x000fe2000fffe03f */
[----:B------:R-:W-:Y:S01]  /*6d670*/  STL.64 [R1+0x9f0], R24 ;  /* 0x0009f01801007387 */ /* 0x000fe20000100a00 */
[----:B------:R0:W-:Y:S03]  /*6d680*/  STL.64 [R1+0x9f8], R26 ;  /* 0x0009f81a01007387 */ /* 0x0001e60000100a00 */
[----:B0-----:R-:W3:Y:S01]  /*6d690*/  LDL.LU.64 R26, [R1+0x1940] ;  /* 0x00194000011a7983 */ /* 0x001ee20000300a00 */
[----:B------:R0:W-:Y:S03]  /*6d6a0*/  STL.64 [R1+0x18c0], R22 ;  /* 0x0018c01601007387 */ /* 0x0001e60000100a00 */
[----:B0-----:R-:W5:Y:S01]  /*6d6b0*/  LDL.64 R22, [R1+0x68] ;  /* 0x0000680001167983 */ /* 0x001f620000100a00 */
[C---:B---3--:R-:W-:Y:S11]  /*6d6c0*/  HMMA.16816.F32 R16, R12.reuse, R26, R16 ;  /* 0x0000001a0c10723c */ /* 0x048ff60000001810 */
[----:B------:R-:W-:Y:S11]  /*6d6d0*/  @!UPT UIADD3 URZ, URZ, URZ, URZ ;  /* 0x0000003f3f3ff290 */ /* 0x000ff6000fffe03f */
[----:B------:R-:W-:Y:S01]  /*6d6e0*/  @!UPT UIADD3 URZ, URZ, URZ, URZ ;  /* 0x0000003f3f3ff290 */ /* 0x000fe2000fffe03f */
[----:B------:R-:W-:Y:S01]  /*6d6f0*/  STL.64 [R1+0x9e0], R16 ;  /* 0x0009e01001007387 */ /* 0x000fe20000100a00 */
[----:B------:R0:W-:Y:S03]  /*6d700*/  STL.64 [R1+0x9e8], R18 ;  /* 0x0009e81201007387 */ /* 0x0001e60000100a00 */
[----:B0-----:R-:W4:Y:S01]  /*6d710*/  LDL.LU.64 R18, [R1+0x1938] ;  /* 0x0019380001127983 */ /* 0x001f220000300a00 */
[----:B------:R-:W4:Y:S02]  /*6d720*/  LDL.LU.64 R16, [R1+0x1930] ;  /* 0x0019300001107983 */ /* 0x000f240000300a00 */
[----:B------:R0:W-:Y:S02]  /*6d730*/  STL.64 [R1+0x18c8], R26 ;  /* 0x0018c81a01007387 */ /* 0x0001e40000100a00 */
[----:B------:R-:W3:Y:S01]  /*6d740*/  LDL.LU R24, [R1+0x470] ;  /* 0x0004700001187983 */ /* 0x000ee20000300800 */
[----:B------:R-:W3:Y:S04]  /*6d750*/  LDL.LU R25, [R1+0x474] ;  /* 0x0004740001197983 */ /* 0x000ee80000300800 */
[----:B0-----:R-:W3:Y:S01]  /*6d760*/  LDL.LU R26, [R1+0x478] ;  /* 0x00047800011a7983 */ /* 0x001ee20000300800 */
[----:B------:R-:W3:Y:S01]  /*6d770*/  LDL.LU R27, [R1+0x47c] ;  /* 0x00047c00011b7983 */ /* 0x000ee20000300800 */
[C---:B----4-:R-:W-:Y:S11]  /*6d780*/  HMMA.16816.F32 R16, R12.reuse, R10, R16 ;  /* 0x0000000a0c10723c */ /* 0x050ff60000001810 */
[----:B------:R-:W-:Y:S11]  /*6d790*/  @!UPT UIADD3 URZ, URZ, URZ, URZ ;  /* 0x0000003f3f3ff290 */ /* 0x000ff6000fffe03f */
[----:B------:R-:W-:Y:S01]  /*6d7a0*/  @!UPT UIADD3 URZ, URZ, URZ, URZ ;  /* 0x0000003f3f3ff290 */ /* 0x000fe2000fffe03f */
        /* <DEDUP_REMOVED lines=21> */
[----:B------:R1:W-:Y:S01]  /*6d900*/  STL.64 [R1+0x498], R6 ;  /* 0x0004980601007387 */ /* 0x0003e20000100a00 */
[----:B0-----:R-:W-:Y:S02]  /*6d910*/  MOV R5, R18 ;  /* 0x0000001200057202 */ /* 0x001fe40000000f00 */
[----:B-1----:R-:W2:Y:S01]  /*6d920*/  LDL.LU.64 R6, [R1+0x18f0] ;  /* 0x0018f00001067983 */ /* 0x002ea20000300a00 */
[----:B------:R-:W-:Y:S02]  /*6d930*/  MOV R4, R19 ;  /* 0x0000001300047202 */ /* 0x000fe40000000f00 */
[----:B------:R-:W2:Y:S02]  /*6d940*/  LDL.LU.64 R18, [R1+0x18e8] ;  /* 0x0018e80001127983 */ /* 0x000ea40000300a00 */
[----:B------:R-:W2:Y:S02]  /*6d950*/  LDL.LU.64 R16, [R1+0x18e0] ;  /* 0x0018e00001107983 */ /* 0x000ea40000300a00 */
[----:B--2---:R-:W-:Y:S01]  /*6d960*/  HMMA.16816.F32 R12, R12, R6, R16 ;  /* 0x000000060c0c723c */ /* 0x004fe20000001810 */
[----:B------:R-:W3:Y:S01]  /*6d970*/  LDL.LU.64 R18, [R1+0x18d8] ;  /* 0x0018d80001127983 */ /* 0x000ee20000300a00 */
[----:B------:R-:W3:Y:S02]  /*6d980*/  LDL.LU.64 R16, [R1+0x18d0] ;  /* 0x0018d00001107983 */ /* 0x000ee40000300a00 */
[----:B------:R-:W-:Y:S11]  /*6d990*/  STL.64 [R1+0x1868], R6 ;  /* 0x0018680601007387 */ /* 0x000ff60000100a00 */
[----:B------:R-:W-:Y:S08]  /*6d9a0*/  @!UPT UIADD3 URZ, URZ, URZ, URZ ;  /* 0x0000003f3f3ff290 */ /* 0x000ff0000fffe03f */
[----:B------:R-:W-:Y:S01]  /*6d9b0*/  STL.64 [R1+0x480], R12 ;  /* 0x0004800c01007387 */ /* 0x000fe20000100a00 */
[----:B------:R0:W-:Y:S03]  /*6d9c0*/  STL.64 [R1+0x488], R14 ;  /* 0x0004880e01007387 */ /* 0x0001e60000100a00 */
[----:B0-----:R-:W2:Y:S01]  /*6d9d0*/  LDL.64 R14, [R1+0x18] ;  /* 0x00001800010e7983 */ /* 0x001ea20000100a00 */
[----:B-----5:R-:W-:Y:S01]  /*6d9e0*/  IMAD.MOV.U32 R2, RZ, RZ, R22 ;  /* 0x000000ffff027224 */ /* 0x020fe200078e0016 */
[----:B------:R-:W-:Y:S01]  /*6d9f0*/  MOV R0, R23 ;  /* 0x0000001700007202 */ /* 0x000fe20000000f00 */
[C---:B---3--:R-:W-:Y:S01]  /*6da00*/  HMMA.16816.F32 R24, R16.reuse, R22, R24 ;  /* 0x000000161018723c */ /* 0x048fe20000001818 */
[----:B--2---:R0:W-:Y:S01]  /*6da10*/  STL.64 [R1+0x1888], R14 ;  /* 0x0018880e01007387 */ /* 0x0041e20000100a00 */
[----:B------:R-:W2:Y:S02]  /*6da20*/  LDL.LU R12, [R1+0x460] ;  /* 0x00046000010c7983 */ /* 0x000ea40000300800 */
[----:B------:R-:W2:Y:S01]  /*6da30*/  LDL.LU R13, [R1+0x464] ;  /* 0x00046400010d7983 */ /* 0x000ea20000300800 */
[----:B0-----:R-:W2:Y:S01]  /*6da40*/  LDL.LU R14, [R1+0x468] ;  /* 0x00046800010e7983 */ /* 0x001ea20000300800 */
[----:B------:R-:W2:Y:S11]  /*6da50*/  LDL.LU R15, [R1+0x46c] ;  /* 0x00046c00010f7983 */ /* 0x000eb60000300800 */
[----:B------:R-:W-:Y:S06]  /*6da60*/  @!UPT UIADD3 URZ, URZ, URZ, URZ ;  /* 0x0000003f3f3ff290 */ /* 0x000fec000fffe03f */
[----:B------:R-:W-:Y:S02]  /*6da70*/  STL.64 [R1+0x470], R24 ;  /* 0x0004701801007387 */ /* 0x000fe40000100a00 */
[----:B------:R0:W-:Y:S02]  /*6da80*/  STL.64 [R1+0x478], R26 ;  /* 0x0004781a01007387 */ /* 0x0001e40000100a00 */
[----:B0-----:R-:W3:Y:S01]  /*6da90*/  LDL.LU.64 R26, [R1+0x18c8] ;  /* 0x0018c800011a7983 */ /* 0x001ee20000300a00 */
[----:B------:R-:W2:Y:S01]  /*6daa0*/  LDL.LU.64 R22, [R1+0x18c0] ;  /* 0x0018c00001167983 */ /* 0x000ea20000300a00 */
[----:B------:R-:W-:Y:S02]  /*6dab0*/  MOV R6, R5 ;  /* 0x0000000500067202 */ /* 0x000fe40000000f00 */
[----:B------:R-:W-:Y:S01]  /*6dac0*/  MOV R7, R4 ;  /* 0x0000000400077202 */ /* 0x000fe20000000f00 */
[C---:B--2---:R-:W-:Y:S01]  /*6dad0*/  HMMA.16816.F32 R12, R16.reuse, R22, R12 ;  /* 0x00000016100c723c */ /* 0x044fe2000000180c */
[----:B------:R-:W-:Y:S01]  /*6dae0*/  MOV R8, R22 ;  /* 0x0000001600087202 */ /* 0x000fe20000000f00 */
[----:B------:R-:W-:Y:S11]  /*6daf0*/  IMAD.MOV.U32 R3, RZ, RZ, R23 ;  /* 0x000000ffff037224 */ /* 0x000ff600078e0017 */
[----:B------:R-:W-:Y:S10]  /*6db00*/  @!UPT UIADD3 URZ, URZ, URZ, URZ ;  /* 0x0000003f3f3ff290 */ /* 0x000ff4000fffe03f */
[----:B------:R-:W-:Y:S01]  /*6db10*/  STL.64 [R1+0x460], R12 ;  /* 0x0004600c01007387 */ /* 0x000fe20000100a00 */
[----:B------:R-:W-:Y:S02]  /*6db20*/  STL.64 [R1+0x468], R14 ;  /* 0x0004680e01007387 */ /* 0x000fe40000100a00 */
[----:B------:R-:W-:Y:S02]  /*6db30*/  STL.64 [R1+0x18b8], R10 ;  /* 0x0018b80a01007387 */ /* 0x000fe40000100a00 */
[----:B------:R0:W-:Y:S02]  /*6db40*/  STL [R1+0x18b0], R8 ;  /* 0x0018b00801007387 */ /* 0x0001e40000100800 */
[----:B0-----:R-:W3:Y:S01]  /*6db50*/  LDL.LU R8, [R1+0x450] ;  /* 0x0004500001087983 */ /* 0x001ee20000300800 */
[----:B------:R-:W3:Y:S02]  /*6db60*/  LDL.LU R9, [R1+0x454] ;  /* 0x0004540001097983 */ /* 0x000ee40000300800 */
[----:B------:R-:W3:Y:S02]  /*6db70*/  LDL.LU R10, [R1+0x458] ;  /* 0x00045800010a7983 */ /* 0x000ee40000300800 */
[----:B------:R-:W3:Y:S01]  /*6db80*/  LDL.LU R11, [R1+0x45c] ;  /* 0x00045c00010b7983 */ /* 0x000ee20000300800 */
[----:B------:R0:W-:Y:S01]  /*6db90*/  STL.64 [R1+0x1880], R6 ;  /* 0x0018800601007387 */ /* 0x0001e20000100a00 */
[----:B------:R-:W2:Y:S02]  /*6dba0*/  LDL.LU R20, [R1+0x400] ;  /* 0x0004000001147983 */ /* 0x000ea40000300800 */
[----:B------:R-:W2:Y:S02]  /*6dbb0*/  LDL.LU R21, [R1+0x404] ;  /* 0x0004040001157983 */ /* 0x000ea40000300800 */
[----:B------:R-:W4:Y:S01]  /*6dbc0*/  LDL.LU R22, [R1+0x408] ;  /* 0x0004080001167983 */ /* 0x000f220000300800 */
[----:B------:R-:W4:Y:S01]  /*6dbd0*/  LDL.LU R23, [R1+0x40c] ;  /* 0x00040c0001177983 */ /* 0x000f220000300800 */
[----:B------:R-:W5:Y:S02]  /*6dbe0*/  LDL.LU R4, [R1+0x420] ;  /* 0x0004200001047983 */ /* 0x000f640000300800 */
[----:B------:R-:W5:Y:S01]  /*6dbf0*/  LDL.LU R5, [R1+0x424] ;  /* 0x0004240001057983 */ /* 0x000f620000300800 */
[----:B0-----:R-:W2:Y:S01]  /*6dc00*/  LDL.LU R6, [R1+0x428] ;  /* 0x0004280001067983 */ /* 0x001ea20000300800 */
[----:B------:R-:W2:Y:S03]  /*6dc10*/  LDL.LU R7, [R1+0x42c] ;  /* 0x00042c0001077983 */ /* 0x000ea60000300800 */
[----:B--2---:R-:W-:Y:S01]  /*6dc20*/  STL.64 [R1+0x1898], R6 ;  /* 0x0018980601007387 */ /* 0x004fe20000100a00 */
[----:B-----5:R0:W-:Y:S03]  /*6dc30*/  STL.64 [R1+0x1890], R4 ;  /* 0x0018900401007387 */ /* 0x0201e60000100a00 */
[----:B0-----:R-:W2:Y:S01]  /*6dc40*/  LDL.LU R4, [R1+0x430] ;  /* 0x0004300001047983 */ /* 0x001ea20000300800 */
[----:B------:R-:W2:Y:S02]  /*6dc50*/  LDL.LU R5, [R1+0x434] ;  /* 0x0004340001057983 */ /* 0x000ea40000300800 */
[----:B------:R-:W5:Y:S02]  /*6dc60*/  LDL.LU R6, [R1+0x438] ;  /* 0x0004380001067983 */ /* 0x000f640000300800 */
[----:B------:R-:W5:Y:S01]  /*6dc70*/  LDL.LU R7, [R1+0x43c] ;  /* 0x00043c0001077983 */ /* 0x000f620000300800 */
[C---:B---3--:R-:W-:Y:S01]  /*6dc80*/  HMMA.16816.F32 R8, R16.reuse, R26, R8 ;  /* 0x0000001a1008723c */ /* 0x048fe20000001808 */
[----:B-----5:R-:W-:Y:S01]  /*6dc90*/  STL.64 [R1+0x18a8], R6 ;  /* 0x0018a80601007387 */ /* 0x020fe20000100a00 */
[----:B--2---:R0:W-:Y:S03]  /*6dca0*/  STL.64 [R1+0x18a0], R4 ;  /* 0x0018a00401007387 */ /* 0x0041e60000100a00 */
[----:B0-----:R-:W2:Y:S01]  /*6dcb0*/  LDL.LU R4, [R1+0x440] ;  /* 0x0004400001047983 */ /* 0x001ea20000300800 */
[----:B------:R-:W2:Y:S02]  /*6dcc0*/  LDL.LU R5, [R1+0x444] ;  /* 0x0004440001057983 */ /* 0x000ea40000300800 */
[----:B------:R-:W2:Y:S02]  /*6dcd0*/  LDL.LU R6, [R1+0x448] ;  /* 0x0004480001067983 */ /* 0x000ea40000300800 */
[----:B------:R-:W2:Y:S01]  /*6dce0*/  LDL.LU R7, [R1+0x44c] ;  /* 0x00044c0001077983 */ /* 0x000ea20000300800 */
[----:B------:R-:W3:Y:S01]  /*6dcf0*/  LDL.64 R14, [R1+0x28] ;  /* 0x00002800010e7983 */ /* 0x000ee20000100a00 */
[----:B----4-:R-:W-:Y:S02]  /*6dd00*/  STL.64 [R1+0x1878], R22 ;  /* 0x0018781601007387 */ /* 0x010fe40000100a00 */
[----:B------:R0:W-:Y:S02]  /*6dd10*/  STL.64 [R1+0x1870], R20 ;  /* 0x0018701401007387 */ /* 0x0001e40000100a00 */
[----:B0-----:R-:W4:Y:S01]  /*6dd20*/  LDL.LU R20, [R1+0x410] ;  /* 0x0004100001147983 */ /* 0x001f220000300800 */
[----:B------:R-:W4:Y:S02]  /*6dd30*/  LDL.LU R21, [R1+0x414] ;  /* 0x0004140001157983 */ /* 0x000f240000300800 */
[----:B------:R-:W4:Y:S02]  /*6dd40*/  LDL.LU R22, [R1+0x418] ;  /* 0x0004180001167983 */ /* 0x000f240000300800 */
[----:B------:R-:W4:Y:S02]  /*6dd50*/  LDL.LU R23, [R1+0x41c] ;  /* 0x00041c0001177983 */ /* 0x000f240000300800 */
[----:B------:R-:W-:Y:S01]  /*6dd60*/  STL.64 [R1+0x450], R8 ;  /* 0x0004500801007387 */ /* 0x000fe20000100a00 */
[----:B------:R0:W-:Y:S03]  /*6dd70*/  STL.64 [R1+0x458], R10 ;  /* 0x0004580a01007387 */ /* 0x0001e60000100a00 */
[----:B0-----:R-:W2:Y:S01]  /*6dd80*/  LDL.LU.64 R10, [R1+0x18b8] ;  /* 0x0018b800010a7983 */ /* 0x001ea20000300a00 */
[----:B------:R-:W5:Y:S02]  /*6dd90*/  LDL.LU R8, [R1+0x18b0] ;  /* 0x0018b00001087983 */ /* 0x000f640000300800 */
[----:B------:R0:W-:Y:S02]  /*6dda0*/  STL.64 [R1+0x1828], R26 ;  /* 0x0018281a01007387 */ /* 0x0001e40000100a00 */
[----:B0-----:R-:W-:Y:S01]  /*6ddb0*/  MOV R27, R3 ;  /* 0x00000003001b7202 */ /* 0x001fe20000000f00 */
[----:B--2---:R-:W-:Y:S01]  /*6ddc0*/  HMMA.16816.F32 R4, R16, R10, R4 ;  /* 0x0000000a1004723c */ /* 0x004fe20000001804 */
[----:B-----5:R-:W-:-:S05]  /*6ddd0*/  IMAD.MOV.U32 R26, RZ, RZ, R8 ;  /* 0x000000ffff1a7224 */ /* 0x020fca00078e0008 */
[----:B------:R-:W-:Y:S11]  /*6dde0*/  STL.64 [R1+0x1840], R26 ;  /* 0x0018401a01007387 */ /* 0x000ff60000100a00 */
[----:B------:R-:W-:Y:S06]  /*6ddf0*/  @!UPT UIADD3 URZ, URZ, URZ, URZ ;  /* 0x0000003f3f3ff290 */ /* 0x000fec000fffe03f */
[----:B------:R-:W-:Y:S01]  /*6de00*/  STL.64 [R1+0x440], R4 ;  /* 0x0004400401007387 */ /* 0x000fe20000100a00 */
[----:B------:R0:W-:Y:S03]  /*6de10*/  STL.64 [R1+0x448], R6 ;  /* 0x0004480601007387 */ /* 0x0001e60000100a00 */
[----:B0-----:R-:W3:Y:S01]  /*6de20*/  LDL.LU.64 R6, [R1+0x18a8] ;  /* 0x0018a80001067983 */ /* 0x001ee20000300a00 */
[----:B------:R-:W3:Y:S02]  /*6de30*/  LDL.LU.64 R4, [R1+0x18a0] ;  /* 0x0018a00001047983 */ /* 0x000ee40000300a00 */
[----:B------:R0:W-:Y:S02]  /*6de40*/  STL.64 [R1+0x1820], R10 ;  /* 0x0018200a01007387 */ /* 0x0001e40000100a00 */
[----:B------:R-:W2:Y:S01]  /*6de50*/  LDL.LU R8, [R1+0x220] ;  /* 0x0002200001087983 */ /* 0x000ea20000300800 */
[----:B------:R-:W2:Y:S04]  /*6de60*/  LDL.LU R9, [R1+0x224] ;  /* 0x0002240001097983 */ /* 0x000ea80000300800 */
[----:B0-----:R-:W5:Y:S01]  /*6de70*/  LDL.LU R10, [R1+0x228] ;  /* 0x00022800010a7983 */ /* 0x001f620000300800 */
[----:B------:R-:W5:Y:S03]  /*6de80*/  LDL.LU R11, [R1+0x22c] ;  /* 0x00022c00010b7983 */ /* 0x000f660000300800 */
[----:B-----5:R-:W-:Y:S01]  /*6de90*/  STL.64 [R1+0x1838], R10 ;  /* 0x0018380a01007387 */ /* 0x020fe20000100a00 */
[----:B--2---:R0:W-:Y:S03]  /*6dea0*/  STL.64 [R1+0x1830], R8 ;  /* 0x0018300801007387 */ /* 0x0041e60000100a00 */
[----:B0-----:R-:W2:Y:S01]  /*6deb0*/  LDL.LU R8, [R1+0x230] ;  /* 0x0002300001087983 */ /* 0x001ea20000300800 */
[----:B------:R-:W2:Y:S02]  /*6dec0*/  LDL.LU R9, [R1+0x234] ;  /* 0x0002340001097983 */ /* 0x000ea40000300800 */
[----:B------:R-:W5:Y:S02]  /*6ded0*/  LDL.LU R10, [R1+0x238] ;  /* 0x00023800010a7983 */ /* 0x000f640000300800 */
[----:B------:R-:W5:Y:S01]  /*6dee0*/  LDL.LU R11, [R1+0x23c] ;  /* 0x00023c00010b7983 */ /* 0x000f620000300800 */
[----:B---3--:R-:W-:Y:S01]  /*6def0*/  HMMA.16816.F32 R4, R16, R14, R4 ;  /* 0x0000000e1004723c */ /* 0x008fe20000001804 */
[----:B------:R-:W-:Y:S01]  /*6df00*/  MOV R26, R2 ;  /* 0x00000002001a7202 */ /* 0x000fe20000000f00 */
[----:B------:R-:W-:Y:S01]  /*6df10*/  IMAD.MOV.U32 R27, RZ, RZ, R0 ;  /* 0x000000ffff1b7224 */ /* 0x000fe200078e0000 */
[----:B------:R-:W-:-:S02]  /*6df20*/  MOV R2, R14 ;  /* 0x0000000e00027202 */ /* 0x000fc40000000f00 */
[----:B------:R-:W-:Y:S01]  /*6df30*/  MOV R0, R15 ;  /* 0x0000000f00007202 */ /* 0x000fe20000000f00 */
[----:B-----5:R-:W-:Y:S01]  /*6df40*/  STL.64 [R1+0x1850], R10 ;  /* 0x0018500a01007387 */ /* 0x020fe20000100a00 */
[----:B--2---:R0:W-:Y:S03]  /*6df50*/  STL.64 [R1+0x1848], R8 ;  /* 0x0018480801007387 */ /* 0x0041e60000100a00 */
[----:B0-----:R-:W2:Y:S01]  /*6df60*/  LDL.LU R8, [R1+0x3f0] ;  /* 0x0003f00001087983 */ /* 0x001ea20000300800 */
[----:B------:R-:W2:Y:S02]  /*6df70*/  LDL.LU R9, [R1+0x3f4] ;  /* 0x0003f40001097983 */ /* 0x000ea40000300800 */
[----:B------:R-:W2:Y:S02]  /*6df80*/  LDL.LU R10, [R1+0x3f8] ;  /* 0x0003f800010a7983 */ /* 0x000ea40000300800 */
[----:B------:R-:W2:Y:S08]  /*6df90*/  LDL.LU R11, [R1+0x3fc] ;  /* 0x0003fc00010b7983 */ /* 0x000eb00000300800 */
[----:B------:R-:W-:Y:S01]  /*6dfa0*/  STL.64 [R1+0x430], R4 ;  /* 0x0004300401007387 */ /* 0x000fe20000100a00 */
[----:B------:R0:W-:Y:S03]  /*6dfb0*/  STL.64 [R1+0x438], R6 ;  /* 0x0004380601007387 */ /* 0x0001e60000100a00 */
[----:B0-----:R-:W3:Y:S01]  /*6dfc0*/  LDL.LU.64 R6, [R1+0x1898] ;  /* 0x0018980001067983 */ /* 0x001ee20000300a00 */
[----:B------:R-:W3:Y:S02]  /*6dfd0*/  LDL.LU.64 R4, [R1+0x1890] ;  /* 0x0018900001047983 */ /* 0x000ee40000300a00 */
[----:B------:R-:W3:Y:S02]  /*6dfe0*/  LDL.LU.64 R14, [R1+0x1888] ;  /* 0x00188800010e7983 */ /* 0x000ee40000300a00 */
[C---:B---3--:R-:W-:Y:S11]  /*6dff0*/  HMMA.16816.F32 R4, R16.reuse, R14, R4 ;  /* 0x0000000e1004723c */ /* 0x048ff60000001804 */
[----:B------:R-:W-:Y:S11]  /*6e000*/  @!UPT UIADD3 URZ, URZ, URZ, URZ ;  /* 0x0000003f3f3ff290 */ /* 0x000ff6000fffe03f */
[----:B------:R-:W-:Y:S01]  /*6e010*/  @!UPT UIADD3 URZ, URZ, URZ, URZ ;  /* 0x0000003f3f3ff290 */ /* 0x000fe2000fffe03f */
        /* <DEDUP_REMOVED lines=9> */
[----:B0-----:R-:W3:Y:S02]  /*6e0b0*/  LDL.LU.64 R6, [R1+0x1868] ;  /* 0x0018680001067983 */ /* 0x001ee40000300a00 */
[----:B---3--:R-:W-:Y:S02]  /*6e0c0*/  HMMA.16816.F32 R16, R16, R6, R20 ;  /* 0x000000061010723c */ /* 0x008fe40000001814 */
[----:B------:R-:W2:Y:S01]  /*6e0d0*/  LDL.LU.64 R22, [R1+0x1860] ;  /* 0x0018600001167983 */ /* 0x000ea20000300a00 */
[----:B------:R-:W2:Y:S02]  /*6e0e0*/  LDL.LU.64 R20, [R1+0x1858] ;  /* 0x0018580001147983 */ /* 0x000ea40000300a00 */
[----:B------:R0:W-:Y:S02]  /*6e0f0*/  STL.64 [R1+0x17f8], R6 ;  /* 0x0017f80601007387 */ /* 0x0001e40000100a00 */
[----:B------:R-:W3:Y:S11]  /*6e100*/  LDL.LU R4, [R1+0x210] ;  /* 0x0002100001047983 */ /* 0x000ef60000300800 */
[----:B------:R-:W-:Y:S05]  /*6e110*/  @!UPT UIADD3 URZ, URZ, URZ, URZ ;  /* 0x0000003f3f3ff290 */ /* 0x000fea000fffe03f */
[----:B------:R-:W-:Y:S01]  /*6e120*/  STL.64 [R1+0xa00], R16 ;  /* 0x000a001001007387 */ /* 0x000fe20000100a00 */
[----:B------:R-:W-:Y:S02]  /*6e130*/  STL.64 [R1+0xa08], R18 ;  /* 0x000a081201007387 */ /* 0x000fe40000100a00 */
[----:B------:R-:W3:Y:S02]  /*6e140*/  LDL.LU R5, [R1+0x214] ;  /* 0x0002140001057983 */ /* 0x000ee40000300800 */
[----:B0-----:R-:W3:Y:S01]  /*6e150*/  LDL.LU R6, [R1+0x218] ;  /* 0x0002180001067983 */ /* 0x001ee20000300800 */
[----:B------:R-:W3:Y:S01]  /*6e160*/  LDL.LU R7, [R1+0x21c] ;  /* 0x00021c0001077983 */ /* 0x000ee20000300800 */
        /* <DEDUP_REMOVED lines=15> */
[----:B------:R-:W3:Y:S11]  /*6e260*/  LDL.LU.64 R10, [R1+0x1820] ;  /* 0x00182000010a7983 */ /* 0x000ef60000300a00 */
[----:B------:R-:W-:Y:S10]  /*6e270*/  @!UPT UIADD3 URZ, URZ, URZ, URZ ;  /* 0x0000003f3f3ff290 */ /* 0x000ff4000fffe03f */
[----:B------:R-:W-:Y:S01]  /*6e280*/  STL.64 [R1+0xaa0], R24 ;  /* 0x000aa01801007387 */ /* 0x000fe20000100a00 */
[----:B------:R0:W-:Y:S03]  /*6e290*/  STL.64 [R1+0xaa8], R26 ;  /* 0x000aa81a01007387 */ /* 0x0001e60000100a00 */
[----:B0-----:R-:W2:Y:S01]  /*6e2a0*/  LDL.LU.64 R26, [R1+0x1818] ;  /* 0x00181800011a7983 */ /* 0x001ea20000300a00 */
[----:B------:R-:W2:Y:S02]  /*6e2b0*/  LDL.LU.64 R24, [R1+0x1810] ;  /* 0x0018100001187983 */ /* 0x000ea40000300a00 */
[----:B------:R-:W-:Y:S01]  /*6e2c0*/  IMAD.MOV.U32 R18, RZ, RZ, R2 ;  /* 0x000000ffff127224 */ /* 0x000fe200078e0002 */
[----:B------:R-:W-:Y:S01]  /*6e2d0*/  MOV R19, R0 ;  /* 0x0000000000137202 */ /* 0x000fe20000000f00 */
[C---:B---3--:R-:W-:Y:S11]  /*6e2e0*/  HMMA.16816.F32 R4, R20.reuse, R10, R4 ;  /* 0x0000000a1404723c */ /* 0x048ff60000001804 */
[----:B------:R-:W-:Y:S11]  /*6e2f0*/  @!UPT UIADD3 URZ, URZ, URZ, URZ ;  /* 0x0000003f3f3ff290 */ /* 0x000ff6000fffe03f */
[----:B------:R-:W-:Y:S01]  /*6e300*/  @!UPT UIADD3 URZ, URZ, URZ, URZ ;  /* 0x0000003f3f3ff290 */ /* 0x000fe2000fffe03f */
[----:B------:R-:W-:Y:S01]  /*6e310*/  STL.64 [R1+0xa90], R4 ;  /* 0x000a900401007387 */ /* 0x000fe20000100a00 */
[----:B------:R2:W-:Y:S02]  /*6e320*/  STL.64 [R1+0xa98], R6 ;  /* 0x000a980601007387 */ /* 0x0005e40000100a00 */
[C---:B--2---:R-:W-:Y:S01]  /*6e330*/  HMMA.16816.F32 R4, R20.reuse, R18, R24 ;  /* 0x000000121404723c */ /* 0x044fe20000001818 */
[----:B------:R-:W2:Y:S11]  /*6e340*/  LDL.LU R24, [R1+0x1b0] ;  /* 0x0001b00001187983 */ /* 0x000eb60000300800 */
[----:B------:R-:W-:Y:S11]  /*6e350*/  @!UPT UIADD3 URZ, URZ, URZ, URZ ;  /* 0x0000003f3f3ff290 */ /* 0x000ff6000fffe03f */
[----:B------:R-:W-:Y:S01]  /*6e360*/  STL.64 [R1+0xa80], R4 ;  /* 0x000a800401007387 */ /* 0x000fe20000100a00 */
[----:B------:R-:W-:Y:S02]  /*6e370*/  STL.64 [R1+0xa88], R6 ;  /* 0x000a880601007387 */ /* 0x000fe40000100a00 */
[----:B------:R-:W2:Y:S02]  /*6e380*/  LDL.LU R25, [R1+0x1b4] ;  /* 0x0001b40001197983 */ /* 0x000ea40000300800 */
[----:B------:R-:W3:Y:S01]  /*6e390*/  LDL.LU R26, [R1+0x1b8] ;  /* 0x0001b800011a7983 */ /* 0x000ee20000300800 */
[----:B------:R-:W3:Y:S01]  /*6e3a0*/  LDL.LU R27, [R1+0x1bc] ;  /* 0x0001bc00011b7983 */ /* 0x000ee20000300800 */
[----:B------:R-:W-:Y:S01]  /*6e3b0*/  MOV R2, R10 ;  /* 0x0000000a00027202 */ /* 0x000fe20000000f00 */
[----:B------:R-:W-:Y:S02]  /*6e3c0*/  IMAD.MOV.U32 R0, RZ, RZ, R11 ;  /* 0x000000ffff007224 */ /* 0x000fe400078e000b */
        /* <DEDUP_REMOVED lines=10> */
[----:B------:R-:W3:Y:S01]  /*6e470*/  LDL.64 R6, [R1+0x8] ;  /* 0x0000080001067983 */ /* 0x000ee20000100a00 */
[----:B------:R0:W-:Y:S02]  /*6e480*/  STL.64 [R1+0x1798], R18 ;  /* 0x0017981201007387 */ /* 0x0001e40000100a00 */
[----:B------:R-:W4:Y:S02]  /*6e490*/  LDL.LU R16, [R1+0x170] ;  /* 0x0001700001107983 */ /* 0x000f240000300800 */
[----:B------:R-:W4:Y:S01]  /*6e4a0*/  LDL.LU R17, [R1+0x174] ;  /* 0x0001740001117983 */ /* 0x000f220000300800 */
[----:B0-----:R-:W5:Y:S01]  /*6e4b0*/  LDL.LU R18, [R1+0x178] ;  /* 0x0001780001127983 */ /* 0x001f620000300800 */
[----:B------:R-:W5:Y:S03]  /*6e4c0*/  LDL.LU R19, [R1+0x17c] ;  /* 0x00017c0001137983 */ /* 0x000f660000300800 */
[----:B-----5:R0:W-:Y:S01]  /*6e4d0*/  STL.64 [R1+0x17a8], R18 ;  /* 0x0017a81201007387 */ /* 0x0201e20000100a00 */
[----:B----4-:R-:W-:Y:S03]  /*6e4e0*/  STL.64 [R1+0x17a0], R16 ;  /* 0x0017a01001007387 */ /* 0x010fe60000100a00 */
[----:B0-----:R-:W4:Y:S01]  /*6e4f0*/  LDL.64 R18, [R1+0x48] ;  /* 0x0000480001127983 */ /* 0x001f220000100a00 */
[C---:B--2---:R-:W-:Y:S03]  /*6e500*/  HMMA.16816.F32 R24, R20.reuse, R14, R24 ;  /* 0x0000000e1418723c */ /* 0x044fe60000001818 */
[----:B----4-:R0:W-:Y:S04]  /*6e510*/  STL.64 [R1+0x17b8], R18 ;  /* 0x0017b81201007387 */ /* 0x0101e80000100a00 */
[----:B0-----:R-:W2:Y:S04]  /*6e520*/  LDL.64 R18, [R1+0x58] ;  /* 0x0000580001127983 */ /* 0x001ea80000100a00 */
[----:B--2---:R0:W-:Y:S04]  /*6e530*/  STL.64 [R1+0x17d0], R18 ;  /* 0x0017d01201007387 */ /* 0x0041e80000100a00 */
[----:B0-----:R-:W2:Y:S08]  /*6e540*/  LDL.64 R18, [R1+0x68] ;  /* 0x0000680001127983 */ /* 0x001eb00000100a00 */
[----:B------:R-:W-:Y:S02]  /*6e550*/  STL.64 [R1+0xa70], R24 ;  /* 0x000a701801007387 */ /* 0x000fe40000100a00 */
[----:B------:R0:W-:Y:S02]  /*6e560*/  STL.64 [R1+0xa78], R26 ;  /* 0x000a781a01007387 */ /* 0x0001e40000100a00 */
[----:B0-----:R-:W4:Y:S01]  /*6e570*/  LDL.LU.64 R26, [R1+0x1808] ;  /* 0x00180800011a7983 */ /* 0x001f220000300a00 */
[----:B------:R-:W4:Y:S02]  /*6e580*/  LDL.LU.64 R24, [R1+0x1800] ;  /* 0x0018000001187983 */ /* 0x000f240000300a00 */
[----:B------:R0:W-:Y:S02]  /*6e590*/  STL.64 [R1+0x17b0], R14 ;  /* 0x0017b00e01007387 */ /* 0x0001e40000100a00 */
[----:B------:R-:W5:Y:S01]  /*6e5a0*/  LDL.LU R12, [R1+0x180] ;  /* 0x00018000010c7983 */ /* 0x000f620000300800 */
[----:B------:R-:W5:Y:S04]  /*6e5b0*/  LDL.LU R13, [R1+0x184] ;  /* 0x00018400010d7983 */ /* 0x000f680000300800 */
[----:B0-----:R-:W2:Y:S01]  /*6e5c0*/  LDL.LU R14, [R1+0x188] ;  /* 0x00018800010e7983 */ /* 0x001ea20000300800 */
[----:B------:R-:W2:Y:S01]  /*6e5d0*/  LDL.LU R15, [R1+0x18c] ;  /* 0x00018c00010f7983 */ /* 0x000ea20000300800 */
[----:B---3--:R-:W-:Y:S02]  /*6e5e0*/  HMMA.16816.F32 R8, R20, R6, R8 ;  /* 0x000000061408723c */ /* 0x008fe40000001808 */
[----:B--2---:R-:W-:Y:S01]  /*6e5f0*/  STL.64 [R1+0x17c8], R14 ;  /* 0x0017c80e01007387 */ /* 0x004fe20000100a00 */
[----:B-----5:R0:W-:Y:S03]  /*6e600*/  STL.64 [R1+0x17c0], R12 ;  /* 0x0017c00c01007387 */ /* 0x0201e60000100a00 */
        /* <DEDUP_REMOVED lines=10> */
[----:B------:R-:W-:Y:S01]  /*6e6b0*/  STL.64 [R1+0xa60], R8 ;  /* 0x000a600801007387 */ /* 0x000fe20000100a00 */
[----:B------:R0:W-:Y:S02]  /*6e6c0*/  STL.64 [R1+0xa68], R10 ;  /* 0x000a680a01007387 */ /* 0x0001e40000100a00 */
[----:B0-----:R-:W-:-:S02]  /*6e6d0*/  MOV R11, R6 ;  /* 0x00000006000b7202 */ /* 0x001fc40000000f00 */
[----:B------:R-:W-:Y:S02]  /*6e6e0*/  MOV R10, R7 ;  /* 0x00000007000a7202 */ /* 0x000fe40000000f00 */
[----:B------:R-:W4:Y:S02]  /*6e6f0*/  LDL.LU.64 R6, [R1+0x17f8] ;  /* 0x0017f80001067983 */ /* 0x000f240000300a00 */
[----:B----4-:R-:W-:Y:S02]  /*6e700*/  HMMA.16816.F32 R20, R20, R6, R24 ;  /* 0x000000061414723c */ /* 0x010fe40000001818 */
[----:B------:R-:W2:Y:S01]  /*6e710*/  LDL.LU.64 R26, [R1+0x17f0] ;  /* 0x0017f000011a7983 */ /* 0x000ea20000300a00 */
[----:B------:R-:W2:Y:S02]  /*6e720*/  LDL.LU.64 R24, [R1+0x17e8] ;  /* 0x0017e80001187983 */ /* 0x000ea40000300a00 */
[----:B------:R-:W-:Y:S11]  /*6e730*/  IMAD.MOV.U32 R29, RZ, RZ, R19 ;  /* 0x000000ffff1d7224 */ /* 0x000ff600078e0013 */
[----:B------:R-:W-:Y:S07]  /*6e740*/  @!UPT UIADD3 URZ, URZ, URZ, URZ ;  /* 0x0000003f3f3ff290 */ /* 0x000fee000fffe03f */
[----:B------:R-:W-:Y:S01]  /*6e750*/  STL.64 [R1+0xa30], R20 ;  /* 0x000a301401007387 */ /* 0x000fe20000100a00 */
[----:B------:R0:W-:Y:S02]  /*6e760*/  STL.64 [R1+0xa38], R22 ;  /* 0x000a381601007387 */ /* 0x0001e40000100a00 */
[----:B0-----:R-:W-:Y:S01]  /*6e770*/  MOV R23, R0 ;  /* 0x0000000000177202 */ /* 0x001fe20000000f00 */
[----:B------:R-:W-:Y:S01]  /*6e780*/  MOV R0, R18 ;  /* 0x0000001200007202 */ /* 0x000fe20000000f00 */
        /* <DEDUP_REMOVED lines=12> */
[----:B------:R-:W-:Y:S01]  /*6e850*/  STL.64 [R1+0xb10], R12 ;  /* 0x000b100c01007387 */ /* 0x000fe20000100a00 */
[----:B------:R0:W-:Y:S03]  /*6e860*/  STL.64 [R1+0xb18], R14 ;  /* 0x000b180e01007387 */ /* 0x0001e60000100a00 */
[----:B0-----:R-:W2:Y:S01]  /*6e870*/  LDL.LU.64 R14, [R1+0x17c8] ;  /* 0x0017c800010e7983 */ /* 0x001ea20000300a00 */
[----:B------:R-:W2:Y:S02]  /*6e880*/  LDL.LU.64 R12, [R1+0x17c0] ;  /* 0x0017c000010c7983 */ /* 0x000ea40000300a00 */
[----:B------:R-:W2:Y:S02]  /*6e890*/  LDL.LU.64 R18, [R1+0x17b8] ;  /* 0x0017b80001127983 */ /* 0x000ea40000300a00 */
[----:B------:R-:W-:Y:S01]  /*6e8a0*/  STL.64 [R1+0x1790], R6 ;  /* 0x0017900601007387 */ /* 0x000fe20000100a00 */
[----:B------:R0:W-:Y:S04]  /*6e8b0*/  STL.64 [R1+0x1788], R4 ;  /* 0x0017880401007387 */ /* 0x0001e80000100a00 */
[----:B0-----:R-:W3:Y:S01]  /*6e8c0*/  LDL.LU R4, [R1+0x1d0] ;  /* 0x0001d00001047983 */ /* 0x001ee20000300800 */
[----:B------:R-:W3:Y:S02]  /*6e8d0*/  LDL.LU R5, [R1+0x1d4] ;  /* 0x0001d40001057983 */ /* 0x000ee40000300800 */
[----:B------:R-:W3:Y:S02]  /*6e8e0*/  LDL.LU R6, [R1+0x1d8] ;  /* 0x0001d80001067983 */ /* 0x000ee40000300800 */
[----:B------:R-:W3:Y:S01]  /*6e8f0*/  LDL.LU R7, [R1+0x1dc] ;  /* 0x0001dc0001077983 */ /* 0x000ee20000300800 */
[----:B--2---:R-:W-:Y:S01]  /*6e900*/  HMMA.16816.F32 R12, R24, R18, R12 ;  /* 0x00000012180c723c */ /* 0x004fe2000000180c */
[----:B------:R-:W-:Y:S01]  /*6e910*/  IMAD.MOV.U32 R9, RZ, RZ, R18 ;  /* 0x000000ffff097224 */ /* 0x000fe200078e0012 */
[----:B------:R-:W-:Y:S11]  /*6e920*/  MOV R8, R19 ;  /* 0x0000001300087202 */ /* 0x000ff60000000f00 */
[----:B------:R-:W-:Y:S10]  /*6e930*/  @!UPT UIADD3 URZ, URZ, URZ, URZ ;  /* 0x0000003f3f3ff290 */ /* 0x000ff4000fffe03f */
[----:B------:R-:W-:Y:S01]  /*6e940*/  STL.64 [R1+0xb00], R12 ;  /* 0x000b000c01007387 */ /* 0x000fe20000100a00 */
[----:B------:R0:W-:Y:S03]  /*6e950*/  STL.64 [R1+0xb08], R14 ;  /* 0x000b080e01007387 */ /* 0x0001e60000100a00 */
[----:B0-----:R-:W2:Y:S01]  /*6e960*/  LDL.LU.64 R14, [R1+0x17b0] ;  /* 0x0017b000010e7983 */ /* 0x001ea20000300a00 */
[----:B------:R-:W4:Y:S02]  /*6e970*/  LDL.LU.64 R18, [R1+0x17a8] ;  /* 0x0017a80001127983 */ /* 0x000f240000300a00 */
[----:B------:R-:W4:Y:S02]  /*6e980*/  LDL.LU.64 R16, [R1+0x17a0] ;  /* 0x0017a00001107983 */ /* 0x000f240000300a00 */
[----:B------:R-:W-:-:S07]  /*6e990*/  IMAD.MOV.U32 R22, RZ, RZ, R2 ;  /* 0x000000ffff167224 */ /* 0x000fce00078e0002 */
[C---:B----4-:R-:W-:Y:S01]  /*6e9a0*/  HMMA.16816.F32 R20, R24.reuse, R22, R16 ;  /* 0x000000161814723c */ /* 0x050fe20000001810 */
[----:B------:R-:W3:Y:S11]  /*6e9b0*/  LDL.LU.64 R18, [R1+0x1798] ;  /* 0x0017980001127983 */ /* 0x000ef60000300a00 */
[----:B------:R-:W-:Y:S11]  /*6e9c0*/  @!UPT UIADD3 URZ, URZ, URZ, URZ ;  /* 0x0000003f3f3ff290 */ /* 0x000ff6000fffe03f */
[----:B------:R-:W-:Y:S01]  /*6e9d0*/  STL.64 [R1+0xaf0], R20 ;  /* 0x000af01401007387 */ /* 0x000fe20000100a00 */
[----:B------:R-:W-:Y:S01]  /*6e9e0*/  STL.64 [R1+0xaf8], R22 ;  /* 0x000af81601007387 */ /* 0x000fe20000100a00 */
[----:B--2---:R-:W-:Y:S01]  /*6e9f0*/  MOV R3, R14 ;  /* 0x0000000e00037202 */ /* 0x004fe20000000f00 */
[----:B------:R-:W-:Y:S01]  /*6ea00*/  IMAD.MOV.U32 R2, RZ, RZ, R15 ;  /* 0x000000ffff027224 */ /* 0x000fe200078e000f */
[----:B------:R-:W-:Y:S01]  /*6ea10*/  LDSM.16.M88.4 R20, [R28+0x4ac00] ;  /* 0x04ac00001c14783b */ /* 0x000fe20000000200 */
[C---:B---3--:R-:W-:Y:S03]  /*6ea20*/  HMMA.16816.F32 R16, R24.reuse, R18, R4 ;  /* 0x000000121810723c */ /* 0x048fe60000001804 */
[----:B------:R-:W2:Y:S11]  /*6ea30*/  LDL.LU R4, [R1+0x360] ;  /* 0x0003600001047983 */ /* 0x000eb60000300800 */
[----:B------:R-:W-:Y:S09]  /*6ea40*/  @!UPT UIADD3 URZ, URZ, URZ, URZ ;  /* 0x0000003f3f3ff290 */ /* 0x000ff2000fffe03f */
[----:B------:R-:W-:Y:S01]  /*6ea50*/  STL.64 [R1+0xae0], R16 ;  /* 0x000ae01001007387 */ /* 0x000fe20000100a00 */
[----:B------:R-:W-:Y:S02]  /*6ea60*/  STL.64 [R1+0xae8], R18 ;  /* 0x000ae81201007387 */ /* 0x000fe40000100a00 */
[----:B------:R-:W0:Y:S04]  /*6ea70*/  LDSM.16.M88.4 R16, [R28+0x4b000] ;  /* 0x04b000001c10783b */ /* 0x000e280000000200 */
[----:B------:R-:W2:Y:S01]  /*6ea80*/  LDL.LU R5, [R1+0x364] ;  /* 0x0003640001057983 */ /* 0x000ea20000300800 */
[----:B------:R-:W2:Y:S01]  /*6ea90*/  LDL.LU R6, [R1+0x368] ;  /* 0x0003680001067983 */ /* 0x000ea20000300800 */
[----:B------:R-:W2:Y:S03]  /*6eaa0*/  LDL.LU R7, [R1+0x36c] ;  /* 0x00036c0001077983 */ /* 0x000ea60000300800 */
[----:B0-----:R-:W-:Y:S01]  /*6eab0*/  STL.64 [R1+0x1708], R18 ;  /* 0x0017081201007387 */ /* 0x001fe20000100a00 */
[----:B------:R0:W-:Y:S03]  /*6eac0*/  STL.64 [R1+0x1700], R16 ;  /* 0x0017001001007387 */ /* 0x0001e60000100a00 */
[----:B0-----:R-:W3:Y:S01]  /*6ead0*/  LDL.LU R16, [R1+0x2c0] ;  /* 0x0002c00001107983 */ /* 0x001ee20000300800 */
[----:B------:R-:W3:Y:S02]  /*6eae0*/  LDL.LU R17, [R1+0x2c4] ;  /* 0x0002c40001117983 */ /* 0x000ee40000300800 */
[----:B------:R-:W3:Y:S02]  /*6eaf0*/  LDL.LU R18, [R1+0x2c8] ;  /* 0x0002c80001127983 */ /* 0x000ee40000300800 */
[----:B------:R-:W3:Y:S02]  /*6eb00*/  LDL.LU R19, [R1+0x2cc] ;  /* 0x0002cc0001137983 */ /* 0x000ee40000300800 */
[----:B---3--:R-:W-:Y:S01]  /*6eb10*/  HMMA.16816.F32 R16, R24, R14, R16 ;  /* 0x0000000e1810723c */ /* 0x008fe20000001810 */
[----:B------:R-:W0:Y:S11]  /*6eb20*/  LDSM.16.M88.4 R12, [R28+0x4b400] ;  /* 0x04b400001c0c783b */ /* 0x000e360000000200 */
[----:B------:R-:W-:Y:S11]  /*6eb30*/  @!UPT UIADD3 URZ, URZ, URZ, URZ ;  /* 0x0000003f3f3ff290 */ /* 0x000ff6000fffe03f */
[----:B------:R1:W-:Y:S01]  /*6eb40*/  STL.64 [R1+0xad0], R16 ;  /* 0x000ad01001007387 */ /* 0x0003e20000100a00 */
[----:B------:R3:W-:Y:S03]  /*6eb50*/  STL.64 [R1+0xad8], R18 ;  /* 0x000ad81201007387 */ /* 0x0007e60000100a00 */
[----:B-1----:R-:W4:Y:S01]  /*6eb60*/  LDL.LU R16, [R1+0x370] ;  /* 0x0003700001107983 */ /* 0x002f220000300800 */
[----:B------:R-:W4:Y:S02]  /*6eb70*/  LDL.LU R17, [R1+0x374] ;  /* 0x0003740001117983 */ /* 0x000f240000300800 */
[----:B---3--:R-:W3:Y:S02]  /*6eb80*/  LDL.LU R18, [R1+0x378] ;  /* 0x0003780001127983 */ /* 0x008ee40000300800 */
[----:B------:R-:W3:Y:S02]  /*6eb90*/  LDL.LU R19, [R1+0x37c] ;  /* 0x00037c0001137983 */ /* 0x000ee40000300800 */
[----:B---3--:R-:W-:Y:S01]  /*6eba0*/  STL.64 [R1+0x1718], R18 ;  /* 0x0017181201007387 */ /* 0x008fe20000100a00 */
[----:B----4-:R1:W-:Y:S03]  /*6ebb0*/  STL.64 [R1+0x1710], R16 ;  /* 0x0017101001007387 */ /* 0x0103e60000100a00 */
[----:B-1----:R-:W3:Y:S01]  /*6ebc0*/  LDL.LU R16, [R1+0x380] ;  /* 0x0003800001107983 */ /* 0x002ee20000300800 */
[----:B------:R-:W3:Y:S02]  /*6ebd0*/  LDL.LU R17, [R1+0x384] ;  /* 0x0003840001117983 */ /* 0x000ee40000300800 */
[----:B------:R-:W4:Y:S02]  /*6ebe0*/  LDL.LU R18, [R1+0x388] ;  /* 0x0003880001127983 */ /* 0x000f240000300800 */
[----:B------:R-:W4:Y:S02]  /*6ebf0*/  LDL.LU R19, [R1+0x38c] ;  /* 0x00038c0001137983 */ /* 0x000f240000300800 */
[----:B----4-:R1:W-:Y:S01]  /*6ec00*/  STL.64 [R1+0x1728], R18 ;  /* 0x0017281201007387 */ /* 0x0103e20000100a00 */
[----:B---3--:R-:W-:Y:S03]  /*6ec10*/  STL.64 [R1+0x1720], R16 ;  /* 0x0017201001007387 */ /* 0x008fe60000100a00 */
[----:B-1----:R-:W3:Y:S04]  /*6ec20*/  LDL.64 R18, [R1+0x28] ;  /* 0x0000280001127983 */ /* 0x002ee80000100a00 */
[----:B---3--:R1:W-:Y:S04]  /*6ec30*/  STL.64 [R1+0x1738], R18 ;  /* 0x0017381201007387 */ /* 0x0083e80000100a00 */
[----:B-1----:R-:W3:Y:S04]  /*6ec40*/  LDL.64 R18, [R1+0x38] ;  /* 0x0000380001127983 */ /* 0x002ee80000100a00 */
[----:B---3--:R1:W-:Y:S01]  /*6ec50*/  STL.64 [R1+0x1750], R18 ;  /* 0x0017501201007387 */ /* 0x0083e20000100a00 */
[----:B0-----:R-:W-:Y:S02]  /*6ec60*/  STL.64 [R1+0x1680], R14 ;  /* 0x0016800e01007387 */ /* 0x001fe40000100a00 */
[----:B------:R0:W-:Y:S01]  /*6ec70*/  STL.64 [R1+0x1678], R12 ;  /* 0x0016780c01007387 */ /* 0x0001e20000100a00 */
[----:B-1----:R-:W-:-:S02]  /*6ec80*/  MOV R18, R11 ;  /* 0x0000000b00127202 */ /* 0x002fc40000000f00 */
[----:B------:R-:W-:Y:S01]  /*6ec90*/  MOV R19, R10 ;  /* 0x0000000a00137202 */ /* 0x000fe20000000f00 */
[----:B0-----:R-:W3:Y:S01]  /*6eca0*/  LDL.LU R12, [R1+0x350] ;  /* 0x00035000010c7983 */ /* 0x001ee20000300800 */
[----:B------:R-:W3:Y:S02]  /*6ecb0*/  LDL.LU R13, [R1+0x354] ;  /* 0x00035400010d7983 */ /* 0x000ee40000300800 */
[----:B------:R-:W3:Y:S02]  /*6ecc0*/  LDL.LU R14, [R1+0x358] ;  /* 0x00035800010e7983 */ /* 0x000ee40000300800 */
[----:B------:R-:W3:Y:S01]  /*6ecd0*/  LDL.LU R15, [R1+0x35c] ;  /* 0x00035c00010f7983 */ /* 0x000ee20000300800 */
[----:B--2---:R-:W-:Y:S01]  /*6ece0*/  HMMA.16816.F32 R16, R24, R18, R4 ;  /* 0x000000121810723c */ /* 0x004fe20000001804 */
[----:B------:R-:W3:Y:S01]  /*6ecf0*/  LDL.LU.64 R6, [R1+0x1790] ;  /* 0x0017900001067983 */ /* 0x000ee20000300a00 */
[----:B------:R-:W2:Y:S11]  /*6ed00*/  LDL.LU.64 R4, [R1+0x1788] ;  /* 0x0017880001047983 */ /* 0x000eb60000300a00 */
[----:B------:R-:W-:Y:S10]  /*6ed10*/  @!UPT UIADD3 URZ, URZ, URZ, URZ ;  /* 0x0000003f3f3ff290 */ /* 0x000ff4000fffe03f */
[----:B------:R-:W-:Y:S01]  /*6ed20*/  STL.64 [R1+0xac0], R16 ;  /* 0x000ac01001007387 */ /* 0x000fe20000100a00 */
[----:B------:R0:W-:Y:S02]  /*6ed30*/  STL.64 [R1+0xac8], R18 ;  /* 0x000ac81201007387 */ /* 0x0001e40000100a00 */
[----:B0-----:R-:W-:Y:S01]  /*6ed40*/  IMAD.MOV.U32 R18, RZ, RZ, R9 ;  /* 0x000000ffff127224 */ /* 0x001fe200078e0009 */
[----:B------:R-:W-:Y:S02]  /*6ed50*/  MOV R19, R8 ;  /* 0x0000000800137202 */ /* 0x000fe40000000f00 */
[----:B------:R-:W0:Y:S04]  /*6ed60*/  LDSM.16.M88.4 R8, [R28+0x4b800] ;  /* 0x04b800001c08783b */ /* 0x000e280000000200 */
[----:B------:R-:W-:Y:S04]  /*6ed70*/  STL.64 [R1+0x1768], R18 ;  /* 0x0017681201007387 */ /* 0x000fe80000100a00 */
[----:B0-----:R0:W-:Y:S01]  /*6ed80*/  STL.64 [R1+0x1610], R10 ;  /* 0x0016100a01007387 */ /* 0x0011e20000100a00 */
[----:B------:R-:W-:Y:S01]  /*6ed90*/  STL.64 [R1+0x1608], R8 ;  /* 0x0016080801007387 */ /* 0x000fe20000100a00 */
[----:B0-----:R-:W-:-:S02]  /*6eda0*/  MOV R10, R0 ;  /* 0x00000000000a7202 */ /* 0x001fc40000000f00 */
[----:B------:R-:W4:Y:S01]  /*6edb0*/  LDL.LU R0, [R1+0x1780] ;  /* 0x0017800001007983 */ /* 0x000f220000300800 */
[----:B---3--:R-:W-:Y:S03]  /*6edc0*/  HMMA.16816.F32 R16, R24, R6, R12 ;  /* 0x000000061810723c */ /* 0x008fe6000000180c */
[----:B------:R-:W3:Y:S04]  /*6edd0*/  LDL.LU R12, [R1+0x3e0] ;  /* 0x0003e000010c7983 */ /* 0x000ee80000300800 */
[----:B------:R-:W0:Y:S11]  /*6ede0*/  LDSM.16.M88.4 R24, [R28+0x4bc00] ;  /* 0x04bc00001c18783b */ /* 0x000e360000000200 */
[----:B------:R-:W-:Y:S05]  /*6edf0*/  @!UPT UIADD3 URZ, URZ, URZ, URZ ;  /* 0x0000003f3f3ff290 */ /* 0x000fea000fffe03f */
[----:B------:R-:W-:Y:S01]  /*6ee00*/  STL.64 [R1+0xab0], R16 ;  /* 0x000ab01001007387 */ /* 0x000fe20000100a00 */
[----:B------:R2:W-:Y:S02]  /*6ee10*/  STL.64 [R1+0xab8], R18 ;  /* 0x000ab81201007387 */ /* 0x0005e40000100a00 */
[----:B------:R-:W3:Y:S02]  /*6ee20*/  LDL.LU R13, [R1+0x3e4] ;  /* 0x0003e400010d7983 */ /* 0x000ee40000300800 */
[----:B------:R-:W3:Y:S01]  /*6ee30*/  LDL.LU R14, [R1+0x3e8] ;  /* 0x0003e800010e7983 */ /* 0x000ee20000300800 */
[----:B------:R-:W3:Y:S01]  /*6ee40*/  LDL.LU R15, [R1+0x3ec] ;  /* 0x0003ec00010f7983 */ /* 0x000ee20000300800 */
[----:B------:R1:W-:Y:S01]  /*6ee50*/  STL.64 [R1+0x1730], R6 ;  /* 0x0017300601007387 */ /* 0x0003e20000100a00 */
[----:B--2---:R-:W-:Y:S02]  /*6ee60*/  MOV R19, R4 ;  /* 0x0000000400137202 */ /* 0x004fe40000000f00 */
[----:B------:R-:W-:Y:S01]  /*6ee70*/  MOV R18, R5 ;  /* 0x0000000500127202 */ /* 0x000fe20000000f00 */
[----:B------:R-:W2:Y:S01]  /*6ee80*/  LDL.LU R4, [R1+0x390] ;  /* 0x0003900001047983 */ /* 0x000ea20000300800 */
[----:B------:R-:W2:Y:S02]  /*6ee90*/  LDL.LU R5, [R1+0x394] ;  /* 0x0003940001057983 */ /* 0x000ea40000300800 */
[----:B-1----:R-:W5:Y:S02]  /*6eea0*/  LDL.LU R6, [R1+0x398] ;  /* 0x0003980001067983 */ /* 0x002f640000300800 */
[----:B------:R-:W5:Y:S02]  /*6eeb0*/  LDL.LU R7, [R1+0x39c] ;  /* 0x00039c0001077983 */ /* 0x000f640000300800 */
[----:B-----5:R-:W-:Y:S01]  /*6eec0*/  STL.64 [R1+0x1748], R6 ;  /* 0x0017480601007387 */ /* 0x020fe20000100a00 */
[----:B--2---:R1:W-:Y:S03]  /*6eed0*/  STL.64 [R1+0x1740], R4 ;  /* 0x0017400401007387 */ /* 0x0043e60000100a00 */
[----:B-1----:R-:W2:Y:S01]  /*6eee0*/  LDL.LU R4, [R1+0x3b0] ;  /* 0x0003b00001047983 */ /* 0x002ea20000300800 */
[----:B------:R-:W2:Y:S02]  /*6eef0*/  LDL.LU R5, [R1+0x3b4] ;  /* 0x0003b40001057983 */ /* 0x000ea40000300800 */
[----:B------:R-:W5:Y:S02]  /*6ef00*/  LDL.LU R6, [R1+0x3b8] ;  /* 0x0003b80001067983 */ /* 0x000f640000300800 */
[----:B------:R-:W5:Y:S02]  /*6ef10*/  LDL.LU R7, [R1+0x3bc] ;  /* 0x0003bc0001077983 */ /* 0x000f640000300800 */
[----:B------:R-:W-:Y:S01]  /*6ef20*/  IMAD.MOV.U32 R11, RZ, RZ, R29 ;  /* 0x000000ffff0b7224 */ /* 0x000fe200078e001d */
[----:B-----5:R-:W-:Y:S01]  /*6ef30*/  STL.64 [R1+0x1760], R6 ;  /* 0x0017600601007387 */ /* 0x020fe20000100a00 */
[----:B--2---:R1:W-:Y:S03]  /*6ef40*/  STL.64 [R1+0x1758], R4 ;  /* 0x0017580401007387 */ /* 0x0043e60000100a00 */
[----:B-1----:R-:W2:Y:S01]  /*6ef50*/  LDL.LU R4, [R1+0x3c0] ;  /* 0x0003c00001047983 */ /* 0x002ea20000300800 */
[----:B------:R-:W2:Y:S02]  /*6ef60*/  LDL.LU R5, [R1+0x3c4] ;  /* 0x0003c40001057983 */ /* 0x000ea40000300800 */
[----:B------:R-:W5:Y:S02]  /*6ef70*/  LDL.LU R6, [R1+0x3c8] ;  /* 0x0003c80001067983 */ /* 0x000f640000300800 */
[----:B------:R-:W5:Y:S01]  /*6ef80*/  LDL.LU R7, [R1+0x3cc] ;  /* 0x0003cc0001077983 */ /* 0x000f620000300800 */
[C---:B---3--:R-:W-:Y:S01]  /*6ef90*/  HMMA.16816.F32 R12, R20.reuse, R10, R12 ;  /* 0x0000000a140c723c */ /* 0x048fe2000000180c */
[----:B-----5:R-:W-:Y:S01]  /*6efa0*/  STL.64 [R1+0x1778], R6 ;  /* 0x0017780601007387 */ /* 0x020fe20000100a00 */
[----:B--2---:R1:W-:Y:S03]  /*6efb0*/  STL.64 [R1+0x1770], R4 ;  /* 0x0017700401007387 */ /* 0x0043e60000100a00 */
[----:B-1----:R-:W2:Y:S01]  /*6efc0*/  LDL.LU R4, [R1+0x3d0] ;  /* 0x0003d00001047983 */ /* 0x002ea20000300800 */
[----:B------:R-:W2:Y:S02]  /*6efd0*/  LDL.LU R5, [R1+0x3d4] ;  /* 0x0003d40001057983 */ /* 0x000ea40000300800 */
[----:B------:R-:W2:Y:S02]  /*6efe0*/  LDL.LU R6, [R1+0x3d8] ;  /* 0x0003d80001067983 */ /* 0x000ea40000300800 */
[----:B------:R-:W2:Y:S01]  /*6eff0*/  LDL.LU R7, [R1+0x3dc] ;  /* 0x0003dc0001077983 */ /* 0x000ea20000300800 */
[----:B0-----:R-:W-:Y:S01]  /*6f000*/  STL.64 [R1+0x1560], R26 ;  /* 0x0015601a01007387 */ /* 0x001fe20000100a00 */
[----:B------:R-:W-:Y:S11]  /*6f010*/  STL.64 [R1+0x1558], R24 ;  /* 0x0015581801007387 */ /* 0x000ff60000100a00 */
[----:B------:R0:W-:Y:S02]  /*6f020*/  STL.64 [R1+0xbe0], R12 ;  /* 0x000be00c01007387 */ /* 0x0001e40000100a00 */
[----:B------:R1:W-:Y:S01]  /*6f030*/  STL.64 [R1+0xbe8], R14 ;  /* 0x000be80e01007387 */ /* 0x0003e20000100a00 */
[----:B0-----:R-:W3:Y:S01]  /*6f040*/  LDL.LU R12, [R1+0x2b0] ;  /* 0x0002b000010c7983 */ /* 0x001ee20000300800 */
[----:B------:R-:W3:Y:S02]  /*6f050*/  LDL.LU R13, [R1+0x2b4] ;  /* 0x0002b400010d7983 */ /* 0x000ee40000300800 */
[----:B-1----:R-:W5:Y:S02]  /*6f060*/  LDL.LU R14, [R1+0x2b8] ;  /* 0x0002b800010e7983 */ /* 0x002f640000300800 */
[----:B------:R-:W5:Y:S01]  /*6f070*/  LDL.LU R15, [R1+0x2bc] ;  /* 0x0002bc00010f7983 */ /* 0x000f620000300800 */
[C---:B--2---:R-:W-:Y:S01]  /*6f080*/  HMMA.16816.F32 R16, R20.reuse, R18, R4 ;  /* 0x000000121410723c */ /* 0x044fe20000001804 */
[----:B-----5:R0:W-:Y:S01]  /*6f090*/  STL.64 [R1+0x1690], R14 ;  /* 0x0016900e01007387 */ /* 0x0201e20000100a00 */
[----:B---3--:R-:W-:Y:S03]  /*6f0a0*/  STL.64 [R1+0x1688], R12 ;  /* 0x0016880c01007387 */ /* 0x008fe60000100a00 */
[----:B0-----:R-:W2:Y:S01]  /*6f0b0*/  LDL.LU.64 R14, [R1+0x8] ;  /* 0x00000800010e7983 */ /* 0x001ea20000300a00 */
[----:B------:R-:W3:Y:S02]  /*6f0c0*/  LDL.LU.64 R6, [R1+0x1778] ;  /* 0x0017780001067983 */ /* 0x000ee40000300a00 */
[----:B------:R-:W3:Y:S11]  /*6f0d0*/  LDL.LU.64 R4, [R1+0x1770] ;  /* 0x0017700001047983 */ /* 0x000ef60000300a00 */
[----:B------:R-:W-:Y:S04]  /*6f0e0*/  @!UPT UIADD3 URZ, URZ, URZ, URZ ;  /* 0x0000003f3f3ff290 */ /* 0x000fe8000fffe03f */
[----:B------:R-:W-:Y:S01]  /*6f0f0*/  STL.64 [R1+0xbd0], R16 ;  /* 0x000bd01001007387 */ /* 0x000fe20000100a00 */
[----:B------:R0:W-:Y:S04]  /*6f100*/  STL.64 [R1+0xbd8], R18 ;  /* 0x000bd81201007387 */ /* 0x0001e80000100a00 */
[----:B0-----:R-:W3:Y:S02]  /*6f110*/  LDL.LU.64 R18, [R1+0x1768] ;  /* 0x0017680001127983 */ /* 0x001ee40000300a00 */
[C---:B---3--:R-:W-:Y:S02]  /*6f120*/  HMMA.16816.F32 R16, R20.reuse, R18, R4 ;  /* 0x000000121410723c */ /* 0x048fe40000001804 */
[----:B------:R-:W3:Y:S01]  /*6f130*/  LDL.LU.64 R6, [R1+0x1760] ;  /* 0x0017600001067983 */ /* 0x000ee20000300a00 */
[----:B------:R-:W3:Y:S11]  /*6f140*/  LDL.LU.64 R4, [R1+0x1758] ;  /* 0x0017580001047983 */ /* 0x000ef60000300a00 */
[----:B------:R-:W-:Y:S09]  /*6f150*/  @!UPT UIADD3 URZ, URZ, URZ, URZ ;  /* 0x0000003f3f3ff290 */ /* 0x000ff2000fffe03f */
[----:B------:R-:W-:Y:S01]  /*6f160*/  STL.64 [R1+0xbc0], R16 ;  /* 0x000bc01001007387 */ /* 0x000fe20000100a00 */
[----:B------:R0:W-:Y:S03]  /*6f170*/  STL.64 [R1+0xbc8], R18 ;  /* 0x000bc81201007387 */ /* 0x0001e60000100a00 */
[----:B0-----:R-:W3:Y:S01]  /*6f180*/  LDL.LU.64 R18, [R1+0x1750] ;  /* 0x0017500001127983 */ /* 0x001ee20000300a00 */
[----:B------:R-:W-:Y:S01]  /*6f190*/  IMAD.MOV.U32 R26, RZ, RZ, R3 ;  /* 0x000000ffff1a7224 */ /* 0x000fe200078e0003 */
[----:B------:R-:W-:Y:S01]  /*6f1a0*/  MOV R27, R2 ;  /* 0x00000002001b7202 */ /* 0x000fe20000000f00 */
[C---:B---3--:R-:W-:Y:S01]  /*6f1b0*/  HMMA.16816.F32 R4, R20.reuse, R18, R4 ;  /* 0x000000121404723c */ /* 0x048fe20000001804 */
[----:B------:R-:W-:Y:S01]  /*6f1c0*/  MOV R3, R18 ;  /* 0x0000001200037202 */ /* 0x000fe20000000f00 */
[----:B------:R-:W-:Y:S11]  /*6f1d0*/  IMAD.MOV.U32 R2, RZ, RZ, R19 ;  /* 0x000000ffff027224 */ /* 0x000ff600078e0013 */
[----:B------:R-:W-:Y:S10]  /*6f1e0*/  @!UPT UIADD3 URZ, URZ, URZ, URZ ;  /* 0x0000003f3f3ff290 */ /* 0x000ff4000fffe03f */
        /* <DEDUP_REMOVED lines=8> */
[----:B------:R0:W-:Y:S01]  /*6f270*/  STL.64 [R1+0xba0], R4 ;  /* 0x000ba00401007387 */ /* 0x0001e20000100a00 */
[----:B------:R1:W-:Y:S01]  /*6f280*/  STL.64 [R1+0xba8], R6 ;  /* 0x000ba80601007387 */ /* 0x0003e20000100a00 */
[----:B0-----:R-:W-:Y:S02]  /*6f290*/  MOV R5, R18 ;  /* 0x0000001200057202 */ /* 0x001fe40000000f00 */
[----:B-1----:R-:W3:Y:S01]  /*6f2a0*/  LDL.LU.64 R6, [R1+0x1730] ;  /* 0x0017300001067983 */ /* 0x002ee20000300a00 */
[----:B------:R-:W-:Y:S02]  /*6f2b0*/  MOV R4, R19 ;  /* 0x0000001300047202 */ /* 0x000fe40000000f00 */
[----:B------:R-:W5:Y:S02]  /*6f2c0*/  LDL.LU.64 R18, [R1+0x1728] ;  /* 0x0017280001127983 */ /* 0x000f640000300a00 */
[----:B------:R-:W5:Y:S02]  /*6f2d0*/  LDL.LU.64 R16, [R1+0x1720] ;  /* 0x0017200001107983 */ /* 0x000f640000300a00 */
[C---:B-----5:R-:W-:Y:S01]  /*6f2e0*/  HMMA.16816.F32 R24, R20.reuse, R26, R16 ;  /* 0x0000001a1418723c */ /* 0x060fe20000001810 */
[----:B------:R-:W2:Y:S01]  /*6f2f0*/  LDL.LU.64 R18, [R1+0x1718] ;  /* 0x0017180001127983 */ /* 0x000ea20000300a00 */
[----:B------:R-:W2:Y:S11]  /*6f300*/  LDL.LU.64 R16, [R1+0x1710] ;  /* 0x0017100001107983 */ /* 0x000eb60000300a00 */
[----:B------:R-:W-:Y:S10]  /*6f310*/  @!UPT UIADD3 URZ, URZ, URZ, URZ ;  /* 0x0000003f3f3ff290 */ /* 0x000ff4000fffe03f */
[----:B------:R0:W-:Y:S01]  /*6f320*/  STL.64 [R1+0xb90], R24 ;  /* 0x000b901801007387 */ /* 0x0001e20000100a00 */
[----:B------:R1:W-:Y:S03]  /*6f330*/  STL.64 [R1+0xb98], R26 ;  /* 0x000b981a01007387 */ /* 0x0003e60000100a00 */
[----:B0-----:R-:W5:Y:S01]  /*6f340*/  LDL.LU R24, [R1+0x300] ;  /* 0x0003000001187983 */ /* 0x001f620000300800 */
[----:B--2---:R-:W-:Y:S11]  /*6f350*/  HMMA.16816.F32 R16, R20, R14, R16 ;  /* 0x0000000e1410723c */ /* 0x004ff60000001810 */
[----:B------:R-:W-:Y:S11]  /*6f360*/  @!UPT UIADD3 URZ, URZ, URZ, URZ ;  /* 0x0000003f3f3ff290 */ /* 0x000ff6000fffe03f */
[----:B------:R-:W-:Y:S01]  /*6f370*/  @!UPT UIADD3 URZ, URZ, URZ, URZ ;  /* 0x0000003f3f3ff290 */ /* 0x000fe2000fffe03f */
[----:B------:R0:W-:Y:S01]  /*6f380*/  STL.64 [R1+0xb80], R16 ;  /* 0x000b801001007387 */ /* 0x0001e20000100a00 */
[----:B------:R2:W-:Y:S02]  /*6f390*/  STL.64 [R1+0xb88], R18 ;  /* 0x000b881201007387 */ /* 0x0005e40000100a00 */
[----:B------:R-:W5:Y:S02]  /*6f3a0*/  LDL.LU R25, [R1+0x304] ;  /* 0x0003040001197983 */ /* 0x000f640000300800 */
[----:B-1----:R-:W3:Y:S01]  /*6f3b0*/  LDL.LU R26, [R1+0x308] ;  /* 0x00030800011a7983 */ /* 0x002ee20000300800 */
[----:B------:R-:W3:Y:S04]  /*6f3c0*/  LDL.LU R27, [R1+0x30c] ;  /* 0x00030c00011b7983 */ /* 0x000ee80000300800 */
[----:B0-----:R-:W4:Y:S01]  /*6f3d0*/  LDL.LU R16, [R1+0x340] ;  /* 0x0003400001107983 */ /* 0x001f220000300800 */
[----:B------:R-:W4:Y:S02]  /*6f3e0*/  LDL.LU R17, [R1+0x344] ;  /* 0x0003440001117983 */ /* 0x000f240000300800 */
[----:B--2---:R-:W4:Y:S02]  /*6f3f0*/  LDL.LU R18, [R1+0x348] ;  /* 0x0003480001127983 */ /* 0x004f240000300800 */
[----:B------:R-:W4:Y:S01]  /*6f400*/  LDL.LU R19, [R1+0x34c] ;  /* 0x00034c0001137983 */ /* 0x000f220000300800 */
[----:B---3--:R0:W-:Y:S01]  /*6f410*/  STL.64 [R1+0x16d0], R26 ;  /* 0x0016d01a01007387 */ /* 0x0081e20000100a00 */
[----:B-----5:R-:W-:Y:S03]  /*6f420*/  STL.64 [R1+0x16c8], R24 ;  /* 0x0016c81801007387 */ /* 0x020fe60000100a00 */
[----:B0-----:R-:W2:Y:S04]  /*6f430*/  LDL.64 R26, [R1+0x48] ;  /* 0x00004800011a7983 */ /* 0x001ea80000100a00 */
[----:B--2---:R0:W-:Y:S04]  /*6f440*/  STL.64 [R1+0x16e0], R26 ;  /* 0x0016e01a01007387 */ /* 0x0041e80000100a00 */
[----:B0-----:R-:W2:Y:S04]  /*6f450*/  LDL.64 R26, [R1+0x58] ;  /* 0x00005800011a7983 */ /* 0x001ea80000100a00 */
[----:B--2---:R0:W-:Y:S01]  /*6f460*/  STL.64 [R1+0x16f8], R26 ;  /* 0x0016f81a01007387 */ /* 0x0041e20000100a00 */
[----:B------:R-:W2:Y:S02]  /*6f470*/  LDL.LU R24, [R1+0x330] ;  /* 0x0003300001187983 */ /* 0x000ea40000300800 */
[----:B------:R-:W2:Y:S01]  /*6f480*/  LDL.LU R25, [R1+0x334] ;  /* 0x0003340001197983 */ /* 0x000ea20000300800 */
[----:B0-----:R-:W2:Y:S01]  /*6f490*/  LDL.LU R26, [R1+0x338] ;  /* 0x00033800011a7983 */ /* 0x001ea20000300800 */
[----:B------:R-:W2:Y:S02]  /*6f4a0*/  LDL.LU R27, [R1+0x33c] ;  /* 0x00033c00011b7983 */ /* 0x000ea40000300800 */
[----:B------:R0:W-:Y:S02]  /*6f4b0*/  STL.64 [R1+0x16a0], R14 ;  /* 0x0016a00e01007387 */ /* 0x0001e40000100a00 */
[----:B------:R-:W3:Y:S01]  /*6f4c0*/  LDL.LU R12, [R1+0x2e0] ;  /* 0x0002e000010c7983 */ /* 0x000ee20000300800 */
[----:B------:R-:W3:Y:S04]  /*6f4d0*/  LDL.LU R13, [R1+0x2e4] ;  /* 0x0002e400010d7983 */ /* 0x000ee80000300800 */
[----:B0-----:R-:W5:Y:S01]  /*6f4e0*/  LDL.LU R14, [R1+0x2e8] ;  /* 0x0002e800010e7983 */ /* 0x001f620000300800 */
[----:B------:R-:W5:Y:S03]  /*6f4f0*/  LDL.LU R15, [R1+0x2ec] ;  /* 0x0002ec00010f7983 */ /* 0x000f660000300800 */
[----:B-----5:R0:W-:Y:S01]  /*6f500*/  STL.64 [R1+0x16b0], R14 ;  /* 0x0016b00e01007387 */ /* 0x0201e20000100a00 */
[----:B---3--:R1:W-:Y:S02]  /*6f510*/  STL.64 [R1+0x16a8], R12 ;  /* 0x0016a80c01007387 */ /* 0x0083e40000100a00 */
[----:B0-----:R-:W-:Y:S01]  /*6f520*/  IMAD.MOV.U32 R14, RZ, RZ, R5 ;  /* 0x000000ffff0e7224 */ /* 0x001fe200078e0005 */
[----:B------:R-:W-:-:S05]  /*6f530*/  MOV R15, R4 ;  /* 0x00000004000f7202 */ /* 0x000fca0000000f00 */
[----:B------:R0:W-:Y:S01]  /*6f540*/  STL.64 [R1+0x16d8], R14 ;  /* 0x0016d80e01007387 */ /* 0x0001e20000100a00 */
[----:B-1----:R-:W3:Y:S02]  /*6f550*/  LDL.LU R12, [R1+0x310] ;  /* 0x00031000010c7983 */ /* 0x002ee40000300800 */
[----:B------:R-:W3:Y:S01]  /*6f560*/  LDL.LU R13, [R1+0x314] ;  /* 0x00031400010d7983 */ /* 0x000ee20000300800 */
[----:B0-----:R-:W5:Y:S01]  /*6f570*/  LDL.LU R14, [R1+0x318] ;  /* 0x00031800010e7983 */ /* 0x001f620000300800 */
[----:B------:R-:W5:Y:S01]  /*6f580*/  LDL.LU R15, [R1+0x31c] ;  /* 0x00031c00010f7983 */ /* 0x000f620000300800 */
[----:B----4-:R-:W-:Y:S02]  /*6f590*/  HMMA.16816.F32 R20, R20, R6, R16 ;  /* 0x000000061414723c */ /* 0x010fe40000001810 */
[----:B-----5:R-:W-:Y:S01]  /*6f5a0*/  STL.64 [R1+0x16f0], R14 ;  /* 0x0016f00e01007387 */ /* 0x020fe20000100a00 */
[----:B---3--:R0:W-:Y:S03]  /*6f5b0*/  STL.64 [R1+0x16e8], R12 ;  /* 0x0016e80c01007387 */ /* 0x0081e60000100a00 */
        /* <DEDUP_REMOVED lines=13> */
[C---:B--2---:R-:W-:Y:S02]  /*6f690*/  HMMA.16816.F32 R24, R16.reuse, R10, R24 ;  /* 0x0000000a1018723c */ /* 0x044fe40000001818 */
[----:B-----5:R-:W-:Y:S01]  /*6f6a0*/  STL.64 [R1+0x16c0], R6 ;  /* 0x0016c00601007387 */ /* 0x020fe20000100a00 */
[----:B----4-:R0:W-:Y:S03]  /*6f6b0*/  STL.64 [R1+0x16b8], R4 ;  /* 0x0016b80401007387 */ /* 0x0101e60000100a00 */
[----:B0-----:R-:W2:Y:S01]  /*6f6c0*/  LDL.LU R4, [R1+0x2f0] ;  /* 0x0002f00001047983 */ /* 0x001ea20000300800 */
[----:B------:R-:W2:Y:S02]  /*6f6d0*/  LDL.LU R5, [R1+0x2f4] ;  /* 0x0002f40001057983 */ /* 0x000ea40000300800 */
[----:B------:R-:W2:Y:S02]  /*6f6e0*/  LDL.LU R6, [R1+0x2f8] ;  /* 0x0002f80001067983 */ /* 0x000ea40000300800 */
[----:B------:R-:W2:Y:S11]  /*6f6f0*/  LDL.LU R7, [R1+0x2fc] ;  /* 0x0002fc0001077983 */ /* 0x000eb60000300800 */
[----:B------:R-:W-:Y:S01]  /*6f700*/  @!UPT UIADD3 URZ, URZ, URZ, URZ ;  /* 0x0000003f3f3ff290 */ /* 0x000fe2000fffe03f */
[----:B------:R-:W-:Y:S01]  /*6f710*/  STL.64 [R1+0xc80], R24 ;  /* 0x000c801801007387 */ /* 0x000fe20000100a00 */
[----:B------:R0:W-:Y:S03]  /*6f720*/  STL.64 [R1+0xc88], R26 ;  /* 0x000c881a01007387 */ /* 0x0001e60000100a00 */
[----:B0-----:R-:W3:Y:S01]  /*6f730*/  LDL.LU.64 R26, [R1+0x16f8] ;  /* 0x0016f800011a7983 */ /* 0x001ee20000300a00 */
        /* <DEDUP_REMOVED lines=9> */
[----:B------:R-:W3:Y:S01]  /*6f7d0*/  LDL.LU.64 R26, [R1+0x16e0] ;  /* 0x0016e000011a7983 */ /* 0x000ee20000300a00 */
[----:B------:R-:W-:Y:S01]  /*6f7e0*/  MOV R22, R3 ;  /* 0x0000000300167202 */ /* 0x000fe20000000f00 */
[C---:B---3--:R-:W-:Y:S01]  /*6f7f0*/  HMMA.16816.F32 R12, R16.reuse, R26, R12 ;  /* 0x0000001a100c723c */ /* 0x048fe2000000180c */
[----:B------:R-:W-:Y:S01]  /*6f800*/  IMAD.MOV.U32 R9, RZ, RZ, R26 ;  /* 0x000000ffff097224 */ /* 0x000fe200078e001a */
[----:B------:R-:W-:Y:S11]  /*6f810*/  MOV R3, R27 ;  /* 0x0000001b00037202 */ /* 0x000ff60000000f00 */
[----:B------:R-:W-:Y:S10]  /*6f820*/  @!UPT UIADD3 URZ, URZ, URZ, URZ ;  /* 0x0000003f3f3ff290 */ /* 0x000ff4000fffe03f */
[----:B------:R-:W-:Y:S01]  /*6f830*/  STL.64 [R1+0xc60], R12 ;  /* 0x000c600c01007387 */ /* 0x000fe20000100a00 */
[----:B------:R0:W-:Y:S03]  /*6f840*/  STL.64 [R1+0xc68], R14 ;  /* 0x000c680e01007387 */ /* 0x0001e60000100a00 */
[----:B0-----:R-:W2:Y:S01]  /*6f850*/  LDL.LU.64 R14, [R1+0x16d8] ;  /* 0x0016d800010e7983 */ /* 0x001ea20000300a00 */
[----:B------:R-:W3:Y:S02]  /*6f860*/  LDL.LU.64 R26, [R1+0x16d0] ;  /* 0x0016d000011a7983 */ /* 0x000ee40000300a00 */
[----:B------:R-:W3:Y:S02]  /*6f870*/  LDL.LU.64 R24, [R1+0x16c8] ;  /* 0x0016c80001187983 */ /* 0x000ee40000300a00 */
[C---:B---3--:R-:W-:Y:S08]  /*6f880*/  HMMA.16816.F32 R24, R16.reuse, R22, R24 ;  /* 0x000000161018723c */ /* 0x048ff00000001818 */
[----:B--2---:R-:W-:Y:S11]  /*6f890*/  HMMA.16816.F32 R12, R16, R14, R4 ;  /* 0x0000000e100c723c */ /* 0x004ff60000001804 */
[----:B------:R-:W-:Y:S04]  /*6f8a0*/  @!UPT UIADD3 URZ, URZ, URZ, URZ ;  /* 0x0000003f3f3ff290 */ /* 0x000fe8000fffe03f */
[----:B------:R0:W-:Y:S01]  /*6f8b0*/  STL.64 [R1+0xc50], R24 ;  /* 0x000c501801007387 */ /* 0x0001e20000100a00 */
[----:B------:R1:W-:Y:S03]  /*6f8c0*/  STL.64 [R1+0xc58], R26 ;  /* 0x000c581a01007387 */ /* 0x0003e60000100a00 */
[----:B0-----:R-:W2:Y:S01]  /*6f8d0*/  LDL.LU R24, [R1+0x2a0] ;  /* 0x0002a00001187983 */ /* 0x001ea20000300800 */
[----:B------:R-:W2:Y:S02]  /*6f8e0*/  LDL.LU R25, [R1+0x2a4] ;  /* 0x0002a40001197983 */ /* 0x000ea40000300800 */
[----:B-1----:R-:W2:Y:S02]  /*6f8f0*/  LDL.LU R26, [R1+0x2a8] ;  /* 0x0002a800011a7983 */ /* 0x002ea40000300800 */
[----:B------:R-:W2:Y:S01]  /*6f900*/  LDL.LU R27, [R1+0x2ac] ;  /* 0x0002ac00011b7983 */ /* 0x000ea20000300800 */
[----:B------:R0:W-:Y:S02]  /*6f910*/  STL.64 [R1+0x1648], R22 ;  /* 0x0016481601007387 */ /* 0x0001e40000100a00 */
[----:B0-----:R-:W-:Y:S01]  /*6f920*/  MOV R22, R9 ;  /* 0x0000000900167202 */ /* 0x001fe20000000f00 */
[----:B------:R-:W-:-:S05]  /*6f930*/  IMAD.MOV.U32 R23, RZ, RZ, R3 ;  /* 0x000000ffff177224 */ /* 0x000fca00078e0003 */
[----:B------:R0:W-:Y:S04]  /*6f940*/  STL.64 [R1+0x1660], R22 ;  /* 0x0016601601007387 */ /* 0x0001e80000100a00 */
[----:B0-----:R-:W3:Y:S01]  /*6f950*/  LDL.LU.64 R22, [R1+0x18] ;  /* 0x0000180001167983 */ /* 0x001ee20000300a00 */
[----:B------:R-:W4:Y:S02]  /*6f960*/  LDL.LU.64 R6, [R1+0x16c0] ;  /* 0x0016c00001067983 */ /* 0x000f240000300a00 */
[----:B------:R-:W4:Y:S02]  /*6f970*/  LDL.LU.64 R4, [R1+0x16b8] ;  /* 0x0016b80001047983 */ /* 0x000f240000300a00 */
[----:B------:R-:W-:Y:S01]  /*6f980*/  STL.64 [R1+0xc40], R12 ;  /* 0x000c400c01007387 */ /* 0x000fe20000100a00 */
[----:B------:R0:W-:Y:S04]  /*6f990*/  STL.64 [R1+0xc48], R14 ;  /* 0x000c480e01007387 */ /* 0x0001e80000100a00 */
[----:B0-----:R-:W3:Y:S01]  /*6f9a0*/  LDL.LU.64 R14, [R1+0x16b0] ;  /* 0x0016b000010e7983 */ /* 0x001ee20000300a00 */
[----:B------:R-:W3:Y:S02]  /*6f9b0*/  LDL.LU.64 R12, [R1+0x16a8] ;  /* 0x0016a800010c7983 */ /* 0x000ee40000300a00 */
[C---:B---3--:R-:W-:Y:S11]  /*6f9c0*/  HMMA.16816.F32 R12, R16.reuse, R22, R12 ;  /* 0x00000016100c723c */ /* 0x048ff6000000180c */
[----:B------:R-:W-:Y:S11]  /*6f9d0*/  @!UPT UIADD3 URZ, URZ, URZ, URZ ;  /* 0x0000003f3f3ff290 */ /* 0x000ff6000fffe03f */
[----:B------:R-:W-:Y:S01]  /*6f9e0*/  @!UPT UIADD3 URZ, URZ, URZ, URZ ;  /* 0x0000003f3f3ff290 */ /* 0x000fe2000fffe03f */
[----:B------:R-:W-:Y:S01]  /*6f9f0*/  STL.64 [R1+0xc30], R12 ;  /* 0x000c300c01007387 */ /* 0x000fe20000100a00 */
[----:B------:R0:W-:Y:S03]  /*6fa00*/  STL.64 [R1+0xc38], R14 ;  /* 0x000c380e01007387 */ /* 0x0001e60000100a00 */
[----:B0-----:R-:W4:Y:S01]  /*6fa10*/  LDL.LU.64 R14, [R1+0x16a0] ;  /* 0x0016a000010e7983 */ /* 0x001f220000300a00 */
[----:B------:R-:W-:Y:S01]  /*6fa20*/  MOV R3, R23 ;  /* 0x0000001700037202 */ /* 0x000fe20000000f00 */
[----:B------:R-:W-:Y:S01]  /*6fa30*/  MOV R23, R2 ;  /* 0x0000000200177202 */ /* 0x000fe20000000f00 */
[C---:B----4-:R-:W-:Y:S01]  /*6fa40*/  HMMA.16816.F32 R4, R16.reuse, R14, R4 ;  /* 0x0000000e1004723c */ /* 0x050fe20000001804 */
        /* <DEDUP_REMOVED lines=12> */
[----:B------:R0:W-:Y:S01]  /*6fb10*/  STL.64 [R1+0xc10], R16 ;  /* 0x000c101001007387 */ /* 0x0001e20000100a00 */
[----:B------:R1:W-:Y:S03]  /*6fb20*/  STL.64 [R1+0xc18], R18 ;  /* 0x000c181201007387 */ /* 0x0003e60000100a00 */
[----:B0-----:R-:W3:Y:S01]  /*6fb30*/  LDL.LU R16, [R1+0x270] ;  /* 0x0002700001107983 */ /* 0x001ee20000300800 */
[----:B------:R-:W3:Y:S02]  /*6fb40*/  LDL.LU R17, [R1+0x274] ;  /* 0x0002740001117983 */ /* 0x000ee40000300800 */
[----:B-1----:R-:W4:Y:S02]  /*6fb50*/  LDL.LU R18, [R1+0x278] ;  /* 0x0002780001127983 */ /* 0x002f240000300800 */
[----:B------:R-:W4:Y:S02]  /*6fb60*/  LDL.LU R19, [R1+0x27c] ;  /* 0x00027c0001137983 */ /* 0x000f240000300800 */
[----:B----4-:R-:W-:Y:S01]  /*6fb70*/  STL.64 [R1+0x1658], R18 ;  /* 0x0016581201007387 */ /* 0x010fe20000100a00 */
[----:B---3--:R0:W-:Y:S03]  /*6fb80*/  STL.64 [R1+0x1650], R16 ;  /* 0x0016501001007387 */ /* 0x0081e60000100a00 */
[----:B0-----:R-:W3:Y:S01]  /*6fb90*/  LDL.LU R16, [R1+0x280] ;  /* 0x0002800001107983 */ /* 0x001ee20000300800 */
[----:B------:R-:W3:Y:S02]  /*6fba0*/  LDL.LU R17, [R1+0x284] ;  /* 0x0002840001117983 */ /* 0x000ee40000300800 */
[----:B------:R-:W4:Y:S02]  /*6fbb0*/  LDL.LU R18, [R1+0x288] ;  /* 0x0002880001127983 */ /* 0x000f240000300800 */
[----:B------:R-:W4:Y:S01]  /*6fbc0*/  LDL.LU R19, [R1+0x28c] ;  /* 0x00028c0001137983 */ /* 0x000f220000300800 */
[----:B------:R-:W-:Y:S01]  /*6fbd0*/  MOV R28, R22 ;  /* 0x00000016001c7202 */ /* 0x000fe20000000f00 */
[----:B------:R-:W-:Y:S01]  /*6fbe0*/  IMAD.MOV.U32 R22, RZ, RZ, R8 ;  /* 0x000000ffff167224 */ /* 0x000fe200078e0008 */
[----:B----4-:R-:W-:Y:S01]  /*6fbf0*/  STL.64 [R1+0x1670], R18 ;  /* 0x0016701201007387 */ /* 0x010fe20000100a00 */
[----:B---3--:R0:W-:Y:S03]  /*6fc00*/  STL.64 [R1+0x1668], R16 ;  /* 0x0016681001007387 */ /* 0x0081e60000100a00 */
[----:B0-----:R-:W3:Y:S01]  /*6fc10*/  LDL.LU R16, [R1+0x290] ;  /* 0x0002900001107983 */ /* 0x001ee20000300800 */
[----:B------:R-:W3:Y:S02]  /*6fc20*/  LDL.LU R17, [R1+0x294] ;  /* 0x0002940001117983 */ /* 0x000ee40000300800 */
[----:B------:R-:W3:Y:S02]  /*6fc30*/  LDL.LU R18, [R1+0x298] ;  /* 0x0002980001127983 */ /* 0x000ee40000300800 */
[----:B------:R-:W3:Y:S01]  /*6fc40*/  LDL.LU R19, [R1+0x29c] ;  /* 0x00029c0001137983 */ /* 0x000ee20000300800 */
[----:B------:R2:W-:Y:S01]  /*6fc50*/  STL.64 [R1+0x1628], R6 ;  /* 0x0016280601007387 */ /* 0x0005e20000100a00 */
[----:B------:R-:W4:Y:S01]  /*6fc60*/  LDL.LU R8, [R1+0x250] ;  /* 0x0002500001087983 */ /* 0x000f220000300800 */
[C---:B--2---:R-:W-:Y:S11]  /*6fc70*/  HMMA.16816.F32 R4, R12.reuse, R10, R24 ;  /* 0x0000000a0c04723c */ /* 0x044ff60000001818 */
[----:B------:R-:W-:Y:S11]  /*6fc80*/  @!UPT UIADD3 URZ, URZ, URZ, URZ ;  /* 0x0000003f3f3ff290 */ /* 0x000ff6000fffe03f */
[----:B------:R-:W-:Y:S01]  /*6fc90*/  @!UPT UIADD3 URZ, URZ, URZ, URZ ;  /* 0x0000003f3f3ff290 */ /* 0x000fe2000fffe03f */
[----:B------:R0:W-:Y:S01]  /*6fca0*/  STL.64 [R1+0xd00], R4 ;  /* 0x000d000401007387 */ /* 0x0001e20000100a00 */
[----:B------:R1:W-:Y:S02]  /*6fcb0*/  STL.64 [R1+0xd08], R6 ;  /* 0x000d080601007387 */ /* 0x0003e40000100a00 */
[----:B------:R-:W4:Y:S02]  /*6fcc0*/  LDL.LU R9, [R1+0x254] ;  /* 0x0002540001097983 */ /* 0x000f240000300800 */
[----:B------:R-:W2:Y:S01]  /*6fcd0*/  LDL.LU R10, [R1+0x258] ;  /* 0x00025800010a7983 */ /* 0x000ea20000300800 */
[----:B------:R-:W2:Y:S04]  /*6fce0*/  LDL.LU R11, [R1+0x25c] ;  /* 0x00025c00010b7983 */ /* 0x000ea80000300800 */
[----:B0-----:R-:W5:Y:S01]  /*6fcf0*/  LDL.LU R4, [R1+0x260] ;  /* 0x0002600001047983 */ /* 0x001f620000300800 */
[----:B------:R-:W5:Y:S02]  /*6fd00*/  LDL.LU R5, [R1+0x264] ;  /* 0x0002640001057983 */ /* 0x000f640000300800 */
[----:B-1----:R-:W5:Y:S02]  /*6fd10*/  LDL.LU R6, [R1+0x268] ;  /* 0x0002680001067983 */ /* 0x002f640000300800 */
[----:B------:R-:W5:Y:S01]  /*6fd20*/  LDL.LU R7, [R1+0x26c] ;  /* 0x00026c0001077983 */ /* 0x000f620000300800 */
[C---:B---3--:R-:W-:Y:S01]  /*6fd30*/  HMMA.16816.F32 R20, R12.reuse, R22, R16 ;  /* 0x000000160c14723c */ /* 0x048fe20000001810 */
[----:B--2---:R0:W-:Y:S01]  /*6fd40*/  STL.64 [R1+0x1620], R10 ;  /* 0x0016200a01007387 */ /* 0x0041e20000100a00 */
[----:B----4-:R-:W-:Y:S03]  /*6fd50*/  STL.64 [R1+0x1618], R8 ;  /* 0x0016180801007387 */ /* 0x010fe60000100a00 */
[----:B0-----:R-:W5:Y:S01]  /*6fd60*/  LDL.LU.64 R10, [R1+0x28] ;  /* 0x00002800010a7983 */ /* 0x001f620000300a00 */
[----:B------:R-:W2:Y:S02]  /*6fd70*/  LDL.LU R24, [R1+0x240] ;  /* 0x0002400001187983 */ /* 0x000ea40000300800 */
[----:B------:R-:W2:Y:S02]  /*6fd80*/  LDL.LU R25, [R1+0x244] ;  /* 0x0002440001197983 */ /* 0x000ea40000300800 */
[----:B------:R-:W2:Y:S01]  /*6fd90*/  LDL.LU R26, [R1+0x248] ;  /* 0x00024800011a7983 */ /* 0x000ea20000300800 */
[----:B------:R-:W2:Y:S01]  /*6fda0*/  LDL.LU R27, [R1+0x24c] ;  /* 0x00024c00011b7983 */ /* 0x000ea20000300800 */
[----:B------:R-:W3:Y:S02]  /*6fdb0*/  LDL.LU.64 R18, [R1+0x1670] ;  /* 0x0016700001127983 */ /* 0x000ee40000300a00 */
[----:B------:R-:W3:Y:S09]  /*6fdc0*/  LDL.LU.64 R16, [R1+0x1668] ;  /* 0x0016680001107983 */ /* 0x000ef20000300a00 */
        /* <DEDUP_REMOVED lines=10> */
[----:B------:R-:W4:Y:S01]  /*6fe70*/  LDL.LU R20, [R1+0x70] ;  /* 0x0000700001147983 */ /* 0x000f220000300800 */
[----:B---3--:R-:W-:Y:S11]  /*6fe80*/  HMMA.16816.F32 R16, R12, R22, R16 ;  /* 0x000000160c10723c */ /* 0x008ff60000001810 */
[----:B------:R-:W-:Y:S11]  /*6fe90*/  @!UPT UIADD3 URZ, URZ, URZ, URZ ;  /* 0x0000003f3f3ff290 */ /* 0x000ff6000fffe03f */
[----:B------:R-:W-:Y:S01]  /*6fea0*/  @!UPT UIADD3 URZ, URZ, URZ, URZ ;  /* 0x0000003f3f3ff290 */ /* 0x000fe2000fffe03f */
[----:B------:R-:W-:Y:S01]  /*6feb0*/  STL.64 [R1+0xcd0], R16 ;  /* 0x000cd01001007387 */ /* 0x000fe20000100a00 */
[----:B------:R-:W-:Y:S02]  /*6fec0*/  STL.64 [R1+0xcd8], R18 ;  /* 0x000cd81201007387 */ /* 0x000fe40000100a00 */
[----:B------:R-:W4:Y:S02]  /*6fed0*/  LDL.LU R21, [R1+0x74] ;  /* 0x0000740001157983 */ /* 0x000f240000300800 */
[----:B------:R-:W3:Y:S01]  /*6fee0*/  LDL.LU R22, [R1+0x78] ;  /* 0x0000780001167983 */ /* 0x000ee20000300800 */
[----:B------:R-:W3:Y:S04]  /*6fef0*/  LDL.LU R23, [R1+0x7c] ;  /* 0x00007c0001177983 */ /* 0x000ee80000300800 */
[----:B---3--:R0:W-:Y:S01]  /*6ff00*/  STL.64 [R1+0x14c0], R22 ;  /* 0x0014c01601007387 */ /* 0x0081e20000100a00 */
[----:B----4-:R-:W-:Y:S01]  /*6ff10*/  STL.64 [R1+0x14b8], R20 ;  /* 0x0014b81401007387 */ /* 0x010fe20000100a00 */
[----:B0-----:R-:W-:-:S02]  /*6ff20*/  MOV R22, R2 ;  /* 0x0000000200167202 */ /* 0x001fc40000000f00 */
[----:B------:R-:W-:Y:S01]  /*6ff30*/  MOV R23, R29 ;  /* 0x0000001d00177202 */ /* 0x000fe20000000f00 */
[----:B------:R-:W3:Y:S01]  /*6ff40*/  LDL.LU R2, [R1+0x1640] ;  /* 0x0016400001027983 */ /* 0x000ee20000300800 */
[----:B------:R-:W4:Y:S02]  /*6ff50*/  LDL.LU R29, [R1+0x163c] ;  /* 0x00163c00011d7983 */ /* 0x000f240000300800 */
[----:B------:R-:W2:Y:S02]  /*6ff60*/  LDL.LU R16, [R1+0x3a4] ;  /* 0x0003a40001107983 */ /* 0x000ea40000300800 */
[----:B------:R-:W2:Y:S01]  /*6ff70*/  LDL.LU R17, [R1+0xe68] ;  /* 0x000e680001117983 */ /* 0x000ea20000300800 */
[----:B------:R-:W2:Y:S01]  /*6ff80*/  LDL.LU R18, [R1+0xe64] ;  /* 0x000e640001127983 */ /* 0x000ea20000300800 */
[----:B------:R-:W2:Y:S01]  /*6ff90*/  LDL.LU R19, [R1+0xe60] ;  /* 0x000e600001137983 */ /* 0x000ea20000300800 */
[----:B-----5:R-:W-:Y:S02]  /*6ffa0*/  HMMA.16816.F32 R4, R12, R10, R4 ;  /* 0x0000000a0c04723c */ /* 0x020fe40000001804 */
[----:B--2---:R-:W-:Y:S01]  /*6ffb0*/  STL.64 [R1+0x14d0], R18 ;  /* 0x0014d01201007387 */ /* 0x004fe20000100a00 */
[----:B------:R0:W-:Y:S03]  /*6ffc0*/  STL.64 [R1+0x14c8], R16 ;  /* 0x0014c81001007387 */ /* 0x0001e60000100a00 */
[----:B0-----:R-:W2:Y:S01]  /*6ffd0*/  LDL.LU R16, [R1+0x80] ;  /* 0x0000800001107983 */ /* 0x001ea20000300800 */
[----:B------:R-:W2:Y:S02]  /*6ffe0*/  LDL.LU R17, [R1+0x84] ;  /* 0x0000840001117983 */ /* 0x000ea40000300800 */
[----:B------:R-:W5:Y:S02]  /*6fff0*/  LDL.LU R18, [R1+0x88] ;  /* 0x0000880001127983 */ /* 0x000f640000300800 */
[----:B----4-:R-:W-:-:S02]  /*70000*/  IMAD.MOV.U32 R19, RZ, RZ, R29 ;  /* 0x000000ffff137224 */ /* 0x010fc400078e001d */
[----:B------:R-:W4:Y:S04]  /*70010*/  LDL.LU R29, [R1+0x1638] ;  /* 0x00163800011d7983 */ /* 0x000f280000300800 */
[----:B-----5:R0:W-:Y:S01]  /*70020*/  STL.64 [R1+0x14e0], R18 ;  /* 0x0014e01201007387 */ /* 0x0201e20000100a00 */
[----:B--2---:R-:W-:Y:S01]  /*70030*/  STL.64 [R1+0x14d8], R16 ;  /* 0x0014d81001007387 */ /* 0x004fe20000100a00 */
[----:B0-----:R-:W-:Y:S02]  /*70040*/  MOV R18, R28 ;  /* 0x0000001c00127202 */ /* 0x001fe40000000f00 */
[----:B------:R-:W-:Y:S01]  /*70050*/  MOV R19, R3 ;  /* 0x0000000300137202 */ /* 0x000fe20000000f00 */
[----:B------:R-:W2:Y:S01]  /*70060*/  LDL.LU R28, [R1+0x1634] ;  /* 0x00163400011c7983 */ /* 0x000ea20000300800 */
[----:B------:R-:W5:Y:S02]  /*70070*/  LDL.LU R3, [R1+0x1630] ;  /* 0x0016300001037983 */ /* 0x000f640000300800 */
[----:B------:R0:W-:Y:S02]  /*70080*/  STL.64 [R1+0xcc0], R4 ;  /* 0x000cc00401007387 */ /* 0x0001e40000100a00 */
[----:B------:R1:W-:Y:S02]  /*70090*/  STL.64 [R1+0xcc8], R6 ;  /* 0x000cc80601007387 */ /* 0x0003e40000100a00 */
[----:B0-----:R-:W-:Y:S01]  /*700a0*/  IMAD.MOV.U32 R5, RZ, RZ, R10 ;  /* 0x000000ffff057224 */ /* 0x001fe200078e000a */
[----:B-1----:R-:W2:Y:S01]  /*700b0*/  LDL.LU.64 R6, [R1+0x1628] ;  /* 0x0016280001067983 */ /* 0x002ea20000300a00 */
[----:B------:R-:W-:-:S02]  /*700c0*/  MOV R4, R11 ;  /* 0x0000000b00047202 */ /* 0x000fc40000000f00 */
[----:B------:R-:W2:Y:S02]  /*700d0*/  LDL.LU.64 R10, [R1+0x1620] ;  /* 0x00162000010a7983 */ /* 0x000ea40000300a00 */
        /* <DEDUP_REMOVED lines=8> */
[----:B------:R0:W-:Y:S02]  /*70160*/  STL.64 [R1+0x15a8], R18 ;  /* 0x0015a81201007387 */ /* 0x0001e40000100a00 */
[----:B0-----:R-:W2:Y:S01]  /*70170*/  LDL.LU.64 R18, [R1+0x38] ;  /* 0x0000380001127983 */ /* 0x001ea20000300a00 */
[C---:B------:R-:W-:Y:S03]  /*70180*/  HMMA.16816.F32 R24, R12.reuse, R22, R24 ;  /* 0x000000160c18723c */ /* 0x040fe60000001818 */
[----:B--2---:R-:W-:Y:S11]  /*70190*/  STL.64 [R1+0x15c0], R18 ;  /* 0x0015c01201007387 */ /* 0x004ff60000100a00 */
[----:B------:R-:W-:Y:S09]  /*701a0*/  @!UPT UIADD3 URZ, URZ, URZ, URZ ;  /* 0x0000003f3f3ff290 */ /* 0x000ff2000fffe03f */
[----:B------:R0:W-:Y:S02]  /*701b0*/  STL.64 [R1+0xca0], R24 ;  /* 0x000ca01801007387 */ /* 0x0001e40000100a00 */
[----:B------:R1:W-:Y:S01]  /*701c0*/  STL.64 [R1+0xca8], R26 ;  /* 0x000ca81a01007387 */ /* 0x0003e20000100a00 */
[----:B0-----:R-:W2:Y:S01]  /*701d0*/  LDL.LU R24, [R1+0x120] ;  /* 0x0001200001187983 */ /* 0x001ea20000300800 */
[----:B------:R-:W2:Y:S02]  /*701e0*/  LDL.LU R25, [R1+0x124] ;  /* 0x0001240001197983 */ /* 0x000ea40000300800 */
[----:B-1----:R-:W2:Y:S02]  /*701f0*/  LDL.LU R26, [R1+0x128] ;  /* 0x00012800011a7983 */ /* 0x002ea40000300800 */
[----:B------:R-:W2:Y:S01]  /*70200*/  LDL.LU R27, [R1+0x12c] ;  /* 0x00012c00011b7983 */ /* 0x000ea20000300800 */
[----:B------:R-:W2:Y:S04]  /*70210*/  LDL.LU.64 R18, [R1+0x48] ;  /* 0x0000480001127983 */ /* 0x000ea80000300a00 */
[----:B--2---:R0:W-:Y:S04]  /*70220*/  STL.64 [R1+0x15d8], R18 ;  /* 0x0015d81201007387 */ /* 0x0041e80000100a00 */
[----:B0-----:R-:W2:Y:S04]  /*70230*/  LDL.LU.64 R18, [R1+0x58] ;  /* 0x0000580001127983 */ /* 0x001ea80000300a00 */
[----:B--2---:R0:W-:Y:S04]  /*70240*/  STL.64 [R1+0x15e0], R18 ;  /* 0x0015e01201007387 */ /* 0x0041e80000100a00 */
[----:B0-----:R-:W2:Y:S01]  /*70250*/  LDL.LU.64 R18, [R1+0x68] ;  /* 0x0000680001127983 */ /* 0x001ea20000300a00 */
[----:B------:R-:W-:Y:S02]  /*70260*/  STL.64 [R1+0x15b8], R26 ;  /* 0x0015b81a01007387 */ /* 0x000fe40000100a00 */
[----:B------:R0:W-:Y:S02]  /*70270*/  STL.64 [R1+0x15b0], R24 ;  /* 0x0015b01801007387 */ /* 0x0001e40000100a00 */
        /* <DEDUP_REMOVED lines=16> */
[----:B------:R0:W-:Y:S01]  /*70380*/  STL.64 [R1+0x15a0], R22 ;  /* 0x0015a01601007387 */ /* 0x0001e20000100a00 */
[----:B------:R-:W2:Y:S02]  /*70390*/  LDL.LU R20, [R1+0x1c0] ;  /* 0x0001c00001147983 */ /* 0x000ea40000300800 */
[----:B------:R-:W2:Y:S01]  /*703a0*/  LDL.LU R21, [R1+0x1c4] ;  /* 0x0001c40001157983 */ /* 0x000ea20000300800 */
[----:B0-----:R-:W2:Y:S01]  /*703b0*/  LDL.LU R22, [R1+0x1c8] ;  /* 0x0001c80001167983 */ /* 0x001ea20000300800 */
[----:B------:R-:W2:Y:S02]  /*703c0*/  LDL.LU R23, [R1+0x1cc] ;  /* 0x0001cc0001177983 */ /* 0x000ea40000300800 */
[----:B--2---:R-:W-:Y:S01]  /*703d0*/  HMMA.16816.F32 R20, R12, R6, R20 ;  /* 0x000000060c14723c */ /* 0x004fe20000001814 */
[----:B------:R-:W2:Y:S07]  /*703e0*/  LDL.LU R15, [R1+0xb30] ;  /* 0x000b3000010f7983 */ /* 0x000eae0000300800 */
[----:B------:R-:W-:Y:S01]  /*703f0*/  HMMA.16816.F32 R24, R8, R18, R24 ;  /* 0x000000120818723c */ /* 0x000fe20000001818 */
[----:B--2---:R4:W-:Y:S11]  /*70400*/  STL [R1+0x14e8], R15 ;  /* 0x0014e80f01007387 */ /* 0x0049f60000100800 */
[----:B------:R-:W-:Y:S03]  /*70410*/  @!UPT UIADD3 URZ, URZ, URZ, URZ ;  /* 0x0000003f3f3ff290 */ /* 0x000fe6000fffe03f */
[----:B------:R-:W-:Y:S02]  /*70420*/  STL.64 [R1+0xc90], R20 ;  /* 0x000c901401007387 */ /* 0x000fe40000100a00 */
[----:B------:R-:W-:Y:S02]  /*70430*/  STL.64 [R1+0xc98], R22 ;  /* 0x000c981601007387 */ /* 0x000fe40000100a00 */
[----:B------:R-:W2:Y:S02]  /*70440*/  LDL.LU R12, [R1+0x90] ;  /* 0x00009000010c7983 */ /* 0x000ea40000300800 */
[----:B------:R-:W-:Y:S01]  /*70450*/  IMAD.MOV.U32 R14, RZ, RZ, R28 ;  /* 0x000000ffff0e7224 */ /* 0x000fe200078e001c */
[----:B-----5:R-:W-:Y:S02]  /*70460*/  MOV R13, R3 ;  /* 0x00000003000d7202 */ /* 0x020fe40000000f00 */
[----:B------:R-:W5:Y:S01]  /*70470*/  LDL.LU R3, [R1+0x1600] ;  /* 0x0016000001037983 */ /* 0x000f620000300800 */
[----:B------:R-:W3:Y:S01]  /*70480*/  LDL.LU R28, [R1+0x15fc] ;  /* 0x0015fc00011c7983 */ /* 0x000ee20000300800 */
[----:B----4-:R-:W-:-:S02]  /*70490*/  MOV R15, R29 ;  /* 0x0000001d000f7202 */ /* 0x010fc40000000f00 */
[----:B------:R-:W4:Y:S03]  /*704a0*/  LDL.LU R29, [R1+0x15f8] ;  /* 0x0015f800011d7983 */ /* 0x000f260000300800 */
[----:B------:R0:W-:Y:S02]  /*704b0*/  STL.64 [R1+0x14f8], R14 ;  /* 0x0014f80e01007387 */ /* 0x0001e40000100a00 */
[----:B0-----:R-:W-:Y:S01]  /*704c0*/  MOV R14, R5 ;  /* 0x00000005000e7202 */ /* 0x001fe20000000f00 */
[----:B------:R-:W-:Y:S01]  /*704d0*/  IMAD.MOV.U32 R15, RZ, RZ, R4 ;  /* 0x000000ffff0f7224 */ /* 0x000fe200078e0004 */
[----:B------:R-:W-:Y:S02]  /*704e0*/  MOV R5, R18 ;  /* 0x0000001200057202 */ /* 0x000fe40000000f00 */
[----:B------:R-:W-:Y:S01]  /*704f0*/  MOV R4, R19 ;  /* 0x0000001300047202 */ /* 0x000fe20000000f00 */
[----:B--2---:R-:W-:Y:S01]  /*70500*/  STL.64 [R1+0x14f0], R12 ;  /* 0x0014f00c01007387 */ /* 0x004fe20000100a00 */
[----:B------:R-:W2:Y:S02]  /*70510*/  LDL.LU R20, [R1+0x110] ;  /* 0x0001100001147983 */ /* 0x000ea40000300800 */
[----:B------:R-:W2:Y:S02]  /*70520*/  LDL.LU R21, [R1+0x114] ;  /* 0x0001140001157983 */ /* 0x000ea40000300800 */
[----:B------:R-:W2:Y:S01]  /*70530*/  LDL.LU R22, [R1+0x118] ;  /* 0x0001180001167983 */ /* 0x000ea20000300800 */
[----:B------:R-:W2:Y:S01]  /*70540*/  LDL.LU R23, [R1+0x11c] ;  /* 0x00011c0001177983 */ /* 0x000ea20000300800 */
[----:B------:R-:W-:Y:S02]  /*70550*/  STL.64 [R1+0xd20], R24 ;  /* 0x000d201801007387 */ /* 0x000fe40000100a00 */
[----:B------:R0:W-:Y:S02]  /*70560*/  STL.64 [R1+0xd28], R26 ;  /* 0x000d281a01007387 */ /* 0x0001e40000100a00 */
[----:B0-----:R-:W2:Y:S01]  /*70570*/  LDL.LU.64 R26, [R1+0x15f0] ;  /* 0x0015f000011a7983 */ /* 0x001ea20000300a00 */
[----:B------:R-:W2:Y:S02]  /*70580*/  LDL.LU.64 R24, [R1+0x15e8] ;  /* 0x0015e80001187983 */ /* 0x000ea40000300a00 */
[----:B------:R-:W2:Y:S02]  /*70590*/  LDL.LU.64 R18, [R1+0x15e0] ;  /* 0x0015e00001127983 */ /* 0x000ea40000300a00 */
[----:B------:R-:W-:Y:S01]  /*705a0*/  STL.64 [R1+0x1570], R6 ;  /* 0x0015700601007387 */ /* 0x000fe20000100a00 */
[----:B------:R0:W-:Y:S04]  /*705b0*/  STL.64 [R1+0x1568], R4 ;  /* 0x0015680401007387 */ /* 0x0001e80000100a00 */
[----:B0-----:R-:W2:Y:S01]  /*705c0*/  LDL.LU R4, [R1+0x150] ;  /* 0x0001500001047983 */ /* 0x001ea20000300800 */
[----:B------:R-:W2:Y:S02]  /*705d0*/  LDL.LU R5, [R1+0x154] ;  /* 0x0001540001057983 */ /* 0x000ea40000300800 */
[----:B------:R-:W2:Y:S02]  /*705e0*/  LDL.LU R6, [R1+0x158] ;  /* 0x0001580001067983 */ /* 0x000ea40000300800 */
[----:B------:R-:W2:Y:S02]  /*705f0*/  LDL.LU R7, [R1+0x15c] ;  /* 0x00015c0001077983 */ /* 0x000ea40000300800 */
[C---:B--2---:R-:W-:Y:S11]  /*70600*/  HMMA.16816.F32 R4, R8.reuse, R18, R4 ;  /* 0x000000120804723c */ /* 0x044ff60000001804 */
[----:B------:R-:W-:Y:S11]  /*70610*/  @!UPT UIADD3 URZ, URZ, URZ, URZ ;  /* 0x0000003f3f3ff290 */ /* 0x000ff6000fffe03f */
[----:B------:R-:W-:Y:S01]  /*70620*/  @!UPT UIADD3 URZ, URZ, URZ, URZ ;  /* 0x0000003f3f3ff290 */ /* 0x000fe2000fffe03f */
[----:B------:R0:W-:Y:S01]  /*70630*/  STL.64 [R1+0xd30], R4 ;  /* 0x000d300401007387 */ /* 0x0001e20000100a00 */
[----:B------:R1:W-:Y:S02]  /*70640*/  STL.64 [R1+0xd38], R6 ;  /* 0x000d380601007387 */ /* 0x0003e40000100a00 */
[----:B0-----:R-:W-:Y:S01]  /*70650*/  IMAD.MOV.U32 R5, RZ, RZ, R18 ;  /* 0x000000ffff057224 */ /* 0x001fe200078e0012 */
[----:B------:R-:W-:Y:S02]  /*70660*/  MOV R4, R19 ;  /* 0x0000001300047202 */ /* 0x000fe40000000f00 */
[----:B------:R-:W2:Y:S02]  /*70670*/  LDL.LU.64 R18, [R1+0x15d8] ;  /* 0x0015d80001127983 */ /* 0x000ea40000300a00 */
[C---:B--2---:R-:W-:Y:S01]  /*70680*/  HMMA.16816.F32 R24, R8.reuse, R18, R24 ;  /* 0x000000120818723c */ /* 0x044fe20000001818 */
[----:B-1----:R-:W-:Y:S01]  /*70690*/  MOV R7, R18 ;  /* 0x0000001200077202 */ /* 0x002fe20000000f00 */
[----:B------:R-:W-:Y:S11]  /*706a0*/  IMAD.MOV.U32 R6, RZ, RZ, R19 ;  /* 0x000000ffff067224 */ /* 0x000ff600078e0013 */
[----:B------:R-:W-:Y:S10]  /*706b0*/  @!UPT UIADD3 URZ, URZ, URZ, URZ ;  /* 0x0000003f3f3ff290 */ /* 0x000ff4000fffe03f */
[----:B------:R-:W-:Y:S01]  /*706c0*/  STL.64 [R1+0xd40], R24 ;  /* 0x000d401801007387 */ /* 0x000fe20000100a00 */
[----:B------:R0:W-:Y:S03]  /*706d0*/  STL.64 [R1+0xd48], R26 ;  /* 0x000d481a01007387 */ /* 0x0001e60000100a00 */
[----:B0-----:R-:W2:Y:S01]  /*706e0*/  LDL.LU.64 R26, [R1+0x15d0] ;  /* 0x0015d000011a7983 */ /* 0x001ea20000300a00 */
        /* <DEDUP_REMOVED lines=8> */
[----:B------:R-:W2:Y:S01]  /*70770*/  LDL.LU.64 R24, [R1+0x15b0] ;  /* 0x0015b00001187983 */ /* 0x000ea20000300a00 */
[----:B------:R-:W-:Y:S02]  /*70780*/  MOV R13, R18 ;  /* 0x00000012000d7202 */ /* 0x000fe40000000f00 */
[----:B------:R-:W-:Y:S02]  /*70790*/  MOV R12, R19 ;  /* 0x00000013000c7202 */ /* 0x000fe40000000f00 */
[----:B------:R-:W4:Y:S01]  /*707a0*/  LDL.LU.64 R18, [R1+0x15a8] ;  /* 0x0015a80001127983 */ /* 0x000f220000300a00 */
[----:B------:R0:W-:Y:S02]  /*707b0*/  STL.64 [R1+0x1508], R14 ;  /* 0x0015080e01007387 */ /* 0x0001e40000100a00 */
[----:B---3--:R-:W-:Y:S01]  /*707c0*/  IMAD.MOV.U32 R16, RZ, RZ, R28 ;  /* 0x000000ffff107224 */ /* 0x008fe200078e001c */
[C---:B--2---:R-:W-:Y:S08]  /*707d0*/  HMMA.16816.F32 R24, R8.reuse, R14, R24 ;  /* 0x0000000e0818723c */ /* 0x044ff00000001818 */
[----:B----4-:R-:W-:Y:S01]  /*707e0*/  HMMA.16816.F32 R20, R8, R18, R20 ;  /* 0x000000120814723c */ /* 0x010fe20000001814 */
[----:B0-----:R-:W-:Y:S01]  /*707f0*/  IMAD.MOV.U32 R14, RZ, RZ, R13 ;  /* 0x000000ffff0e7224 */ /* 0x001fe200078e000d */
[----:B------:R-:W-:Y:S11]  /*70800*/  MOV R15, R12 ;  /* 0x0000000c000f7202 */ /* 0x000ff60000000f00 */
[----:B------:R-:W-:Y:S02]  /*70810*/  @!UPT UIADD3 URZ, URZ, URZ, URZ ;  /* 0x0000003f3f3ff290 */ /* 0x000fe4000fffe03f */
[----:B------:R-:W-:Y:S01]  /*70820*/  STL.64 [R1+0xd60], R24 ;  /* 0x000d601801007387 */ /* 0x000fe20000100a00 */
[----:B------:R-:W-:Y:S02]  /*70830*/  STL.64 [R1+0xd68], R26 ;  /* 0x000d681a01007387 */ /* 0x000fe40000100a00 */
[----:B------:R0:W-:Y:S02]  /*70840*/  STL.64 [R1+0x1520], R14 ;  /* 0x0015200e01007387 */ /* 0x0001e40000100a00 */
[----:B0-----:R-:W-:Y:S01]  /*70850*/  MOV R14, R7 ;  /* 0x00000007000e7202 */ /* 0x001fe20000000f00 */
[----:B------:R-:W-:-:S05]  /*70860*/  IMAD.MOV.U32 R15, RZ, RZ, R6 ;  /* 0x000000ffff0f7224 */ /* 0x000fca00078e0006 */
[----:B------:R0:W-:Y:S02]  /*70870*/  STL.64 [R1+0x1538], R14 ;  /* 0x0015380e01007387 */ /* 0x0001e40000100a00 */
[----:B0-----:R-:W-:Y:S02]  /*70880*/  MOV R15, R4 ;  /* 0x00000004000f7202 */ /* 0x001fe40000000f00 */
        /* <DEDUP_REMOVED lines=9> */
[----:B------:R0:W-:Y:S01]  /*70920*/  STL.64 [R1+0x1550], R14 ;  /* 0x0015500e01007387 */ /* 0x0001e20000100a00 */
[----:B------:R-:W4:Y:S02]  /*70930*/  LDL.LU R12, [R1+0xe0] ;  /* 0x0000e000010c7983 */ /* 0x000f240000300800 */
[----:B------:R-:W4:Y:S01]  /*70940*/  LDL.LU R13, [R1+0xe4] ;  /* 0x0000e400010d7983 */ /* 0x000f220000300800 */
[----:B0-----:R-:W4:Y:S01]  /*70950*/  LDL.LU R14, [R1+0xe8] ;  /* 0x0000e800010e7983 */ /* 0x001f220000300800 */
[----:B------:R-:W4:Y:S02]  /*70960*/  LDL.LU R15, [R1+0xec] ;  /* 0x0000ec00010f7983 */ /* 0x000f240000300800 */
[----:B------:R-:W-:Y:S02]  /*70970*/  STL.64 [R1+0xd70], R20 ;  /* 0x000d701401007387 */ /* 0x000fe40000100a00 */
[----:B------:R0:W-:Y:S02]  /*70980*/  STL.64 [R1+0xd78], R22 ;  /* 0x000d781601007387 */ /* 0x0001e40000100a00 */
[----:B0-----:R-:W2:Y:S01]  /*70990*/  LDL.LU.64 R22, [R1+0x15a0] ;  /* 0x0015a00001167983 */ /* 0x001ea20000300a00 */
[----:B------:R0:W-:Y:S02]  /*709a0*/  STL.64 [R1+0x1500], R18 ;  /* 0x0015001201007387 */ /* 0x0001e40000100a00 */
[----:B------:R-:W2:Y:S02]  /*709b0*/  LDL.LU R28, [R1+0x159c] ;  /* 0x00159c00011c7983 */ /* 0x000ea40000300800 */
[----:B------:R-:W2:Y:S01]  /*709c0*/  LDL.LU R17, [R1+0xa4] ;  /* 0x0000a40001117983 */ /* 0x000ea20000300800 */
[----:B0-----:R-:W2:Y:S01]  /*709d0*/  LDL.LU R18, [R1+0xa8] ;  /* 0x0000a80001127983 */ /* 0x001ea20000300800 */
[----:B-----5:R-:W-:-:S02]  /*709e0*/  MOV R19, R3 ;  /* 0x0000000300137202 */ /* 0x020fc40000000f00 */
[----:B------:R-:W5:Y:S03]  /*709f0*/  LDL.LU R3, [R1+0x1598] ;  /* 0x0015980001037983 */ /* 0x000f660000300800 */
[----:B--2---:R-:W-:Y:S01]  /*70a00*/  STL.64 [R1+0x1518], R18 ;  /* 0x0015181201007387 */ /* 0x004fe20000100a00 */
[----:B------:R0:W-:Y:S02]  /*70a10*/  STL.64 [R1+0x1510], R16 ;  /* 0x0015101001007387 */ /* 0x0001e40000100a00 */
[----:B0-----:R-:W-:Y:S01]  /*70a20*/  MOV R16, R29 ;  /* 0x0000001d00107202 */ /* 0x001fe20000000f00 */
[----:B------:R-:W-:Y:S01]  /*70a30*/  IMAD.MOV.U32 R17, RZ, RZ, R28 ;  /* 0x000000ffff117224 */ /* 0x000fe200078e001c */
[----:B------:R-:W2:Y:S01]  /*70a40*/  LDL.LU R29, [R1+0x1594] ;  /* 0x00159400011d7983 */ /* 0x000ea20000300800 */
[----:B------:R-:W2:Y:S02]  /*70a50*/  LDL.LU R28, [R1+0x1590] ;  /* 0x00159000011c7983 */ /* 0x000ea40000300800 */
[----:B------:R-:W2:Y:S02]  /*70a60*/  LDL.LU R18, [R1+0xb8] ;  /* 0x0000b80001127983 */ /* 0x000ea40000300800 */
[----:B------:R-:W2:Y:S01]  /*70a70*/  LDL.LU R19, [R1+0xbc] ;  /* 0x0000bc0001137983 */ /* 0x000ea20000300800 */
[----:B------:R-:W-:Y:S01]  /*70a80*/  HMMA.16816.F32 R4, R8, R22, R4 ;  /* 0x000000160804723c */ /* 0x000fe20000001804 */
[----:B--2---:R-:W-:Y:S01]  /*70a90*/  STL.64 [R1+0x1530], R18 ;  /* 0x0015301201007387 */ /* 0x004fe20000100a00 */
[----:B------:R5:W-:Y:S02]  /*70aa0*/  STL.64 [R1+0x1528], R16 ;  /* 0x0015281001007387 */ /* 0x000be40000100a00 */
[----:B-----5:R-:W-:-:S02]  /*70ab0*/  MOV R16, R3 ;  /* 0x0000000300107202 */ /* 0x020fc40000000f00 */
[----:B------:R-:W-:Y:S01]  /*70ac0*/  MOV R17, R29 ;  /* 0x0000001d00117202 */ /* 0x000fe20000000f00 */
[----:B------:R-:W2:Y:S01]  /*70ad0*/  LDL.LU R3, [R1+0x158c] ;  /* 0x00158c0001037983 */ /* 0x000ea20000300800 */
[----:B------:R-:W5:Y:S02]  /*70ae0*/  LDL.LU R29, [R1+0x1588] ;  /* 0x00158800011d7983 */ /* 0x000f640000300800 */
[----:B------:R-:W-:Y:S02]  /*70af0*/  IMAD.MOV.U32 R18, RZ, RZ, R28 ;  /* 0x000000ffff127224 */ /* 0x000fe400078e001c */
[----:B------:R-:W2:Y:S01]  /*70b00*/  LDL.LU R28, [R1+0x1584] ;  /* 0x00158400011c7983 */ /* 0x000ea20000300800 */
[----:B------:R-:W2:Y:S03]  /*70b10*/  LDL.LU R19, [R1+0xcc] ;  /* 0x0000cc0001137983 */ /* 0x000ea60000300800 */
[----:B--2---:R5:W-:Y:S01]  /*70b20*/  STL.64 [R1+0x1548], R18 ;  /* 0x0015481201007387 */ /* 0x004be20000100a00 */
[----:B------:R0:W-:Y:S01]  /*70b30*/  STL.64 [R1+0x1540], R16 ;  /* 0x0015401001007387 */ /* 0x0001e20000100a00 */
[----:B-----5:R-:W-:-:S02]  /*70b40*/  MOV R18, R29 ;  /* 0x0000001d00127202 */ /* 0x020fc40000000f00 */
[----:B0-----:R-:W2:Y:S01]  /*70b50*/  LDL.LU R16, [R1+0xd0] ;  /* 0x0000d00001107983 */ /* 0x001ea20000300800 */
[----:B------:R-:W-:Y:S02]  /*70b60*/  MOV R17, R3 ;  /* 0x0000000300117202 */ /* 0x000fe40000000f00 */
[----:B------:R-:W5:Y:S02]  /*70b70*/  LDL.LU R3, [R1+0x1580] ;  /* 0x0015800001037983 */ /* 0x000f640000300800 */
[----:B------:R-:W2:Y:S02]  /*70b80*/  LDL.LU R29, [R1+0x157c] ;  /* 0x00157c00011d7983 */ /* 0x000ea40000300800 */
[----:B------:R-:W-:Y:S02]  /*70b90*/  IMAD.MOV.U32 R19, RZ, RZ, R28 ;  /* 0x000000ffff137224 */ /* 0x000fe400078e001c */
[----:B------:R-:W2:Y:S01]  /*70ba0*/  LDL.LU R28, [R1+0x1578] ;  /* 0x00157800011c7983 */ /* 0x000ea20000300800 */
[----:B------:R-:W-:Y:S02]  /*70bb0*/  STL.64 [R1+0xd90], R4 ;  /* 0x000d900401007387 */ /* 0x000fe40000100a00 */
[----:B------:R0:W-:Y:S02]  /*70bc0*/  STL.64 [R1+0xd98], R6 ;  /* 0x000d980601007387 */ /* 0x0001e40000100a00 */
[----:B0-----:R-:W3:Y:S01]  /*70bd0*/  LDL.LU.64 R6, [R1+0x1570] ;  /* 0x0015700001067983 */ /* 0x001ee20000300a00 */
[----:B------:R-:W2:Y:S01]  /*70be0*/  LDL.LU.64 R4, [R1+0x1568] ;  /* 0x0015680001047983 */ /* 0x000ea20000300a00 */
[----:B---3--:R-:W-:Y:S02]  /*70bf0*/  HMMA.16816.F32 R8, R8, R6, R24 ;  /* 0x000000060808723c */ /* 0x008fe40000001818 */
[----:B------:R-:W4:Y:S01]  /*70c00*/  LDL.LU.64 R26, [R1+0x1560] ;  /* 0x00156000011a7983 */ /* 0x000f220000300a00 */
[----:B------:R-:W4:Y:S11]  /*70c10*/  LDL.LU.64 R24, [R1+0x1558] ;  /* 0x0015580001187983 */ /* 0x000f360000300a00 */
[----:B------:R-:W-:Y:S09]  /*70c20*/  @!UPT UIADD3 URZ, URZ, URZ, URZ ;  /* 0x0000003f3f3ff290 */ /* 0x000ff2000fffe03f */
[----:B------:R-:W-:Y:S01]  /*70c30*/  STL.64 [R1+0xd80], R8 ;  /* 0x000d800801007387 */ /* 0x000fe20000100a00 */
[----:B------:R2:W-:Y:S02]  /*70c40*/  STL.64 [R1+0xd88], R10 ;  /* 0x000d880a01007387 */ /* 0x0005e40000100a00 */
[----:B--2---:R-:W-:Y:S02]  /*70c50*/  MOV R10, R5 ;  /* 0x00000005000a7202 */ /* 0x004fe40000000f00 */
[----:B------:R-:W-:-:S07]  /*70c60*/  MOV R11, R4 ;  /* 0x00000004000b7202 */ /* 0x000fce0000000f00 */
[C---:B----4-:R-:W-:Y:S01]  /*70c70*/  HMMA.16816.F32 R8, R24.reuse, R10, R12 ;  /* 0x0000000a1808723c */ /* 0x050fe2000000180c */
[----:B------:R-:W2:Y:S11]  /*70c80*/  LDL.LU.64 R14, [R1+0x1550] ;  /* 0x00155000010e7983 */ /* 0x000eb60000300a00 */
[----:B------:R-:W-:Y:S11]  /*70c90*/  @!UPT UIADD3 URZ, URZ, URZ, URZ ;  /* 0x0000003f3f3ff290 */ /* 0x000ff6000fffe03f */
[----:B------:R-:W-:Y:S01]  /*70ca0*/  STL.64 [R1+0xda0], R8 ;  /* 0x000da00801007387 */ /* 0x000fe20000100a00 */
[----:B------:R0:W-:Y:S03]  /*70cb0*/  STL.64 [R1+0xda8], R10 ;  /* 0x000da80a01007387 */ /* 0x0001e60000100a00 */
[----:B0-----:R-:W5:Y:S01]  /*70cc0*/  LDL.LU R10, [R1+0xf00] ;  /* 0x000f0000010a7983 */ /* 0x001f620000300800 */
[----:B------:R-:W3:Y:S02]  /*70cd0*/  LDL.LU R9, [R1+0xf04] ;  /* 0x000f040001097983 */ /* 0x000ee40000300800 */
[----:B------:R-:W4:Y:S01]  /*70ce0*/  LDL.LU R8, [R1+0xf88] ;  /* 0x000f880001087983 */ /* 0x000f220000300800 */
        /* <DEDUP_REMOVED lines=28> */
[C---:B--2---:R-:W-:Y:S01]  /*70eb0*/  HMMA.16816.F32 R16, R24.reuse, R18, R12 ;  /* 0x000000121810723c */ /* 0x044fe2000000180c */
[----:B------:R-:W2:Y:S11]  /*70ec0*/  LDL.LU R15, [R1+0x14e8] ;  /* 0x0014e800010f7983 */ /* 0x000eb60000300800 */
[----:B------:R-:W-:Y:S11]  /*70ed0*/  @!UPT UIADD3 URZ, URZ, URZ, URZ ;  /* 0x0000003f3f3ff290 */ /* 0x000ff6000fffe03f */
[----:B------:R-:W-:Y:S01]  /*70ee0*/  STL.64 [R1+0xe00], R16 ;  /* 0x000e001001007387 */ /* 0x000fe20000100a00 */
[----:B------:R0:W-:Y:S03]  /*70ef0*/  STL.64 [R1+0xe08], R18 ;  /* 0x000e081201007387 */ /* 0x0001e60000100a00 */
[----:B0-----:R-:W2:Y:S01]  /*70f00*/  LDL.LU.64 R18, [R1+0x14e0] ;  /* 0x0014e00001127983 */ /* 0x001ea20000300a00 */
[----:B------:R-:W2:Y:S03]  /*70f10*/  LDL.LU.64 R16, [R1+0x14d8] ;  /* 0x0014d80001107983 */ /* 0x000ea60000300a00 */
[----:B------:R-:W0:Y:S01]  /*70f20*/  S2R R5, SR_CTAID.X ;  /* 0x0000000000057919 */ /* 0x000e220000002500 */
[----:B--2---:R-:W-:Y:S03]  /*70f30*/  HMMA.16816.F32 R20, R24, R22, R16 ;  /* 0x000000161814723c */ /* 0x004fe60000001810 */
[----:B------:R-:W3:Y:S01]  /*70f40*/  LDL.LU.64 R18, [R1+0x14d0] ;  /* 0x0014d00001127983 */ /* 0x000ee20000300a00 */
[----:B------:R-:W2:Y:S11]  /*70f50*/  LDL.LU.64 R16, [R1+0x14c8] ;  /* 0x0014c80001107983 */ /* 0x000eb60000300a00 */
[----:B------:R-:W-:Y:S08]  /*70f60*/  @!UPT UIADD3 URZ, URZ, URZ, URZ ;  /* 0x0000003f3f3ff290 */ /* 0x000ff0000fffe03f */
[----:B------:R-:W-:Y:S01]  /*70f70*/  STL.64 [R1+0xe10], R20 ;  /* 0x000e101401007387 */ /* 0x000fe20000100a00 */
[----:B------:R1:W-:Y:S03]  /*70f80*/  STL.64 [R1+0xe18], R22 ;  /* 0x000e181601007387 */ /* 0x0003e60000100a00 */
[----:B-1----:R-:W4:Y:S01]  /*70f90*/  LDL.LU.64 R22, [R1+0x14c0] ;  /* 0x0014c00001167983 */ /* 0x002f220000300a00 */
[----:B------:R-:W4:Y:S02]  /*70fa0*/  LDL.LU.64 R20, [R1+0x14b8] ;  /* 0x0014b80001147983 */ /* 0x000f240000300a00 */
[----:B0-----:R-:W-:Y:S01]  /*70fb0*/  IMAD.SHL.U32 R5, R5, 0x100, RZ ;  /* 0x0000010005057824 */ /* 0x001fe200078e00ff */
[----:B------:R-:W-:-:S04]  /*70fc0*/  UIADD3 UR4, UP0, UR4, 0x20, URZ ;  /* 0x0000002004047890 */ /* 0x000fc8000ff1e03f */
[----:B------:R-:W-:Y:S01]  /*70fd0*/  UIADD3.X UR5, URZ, UR5, URZ, UP0, !UPT ;  /* 0x000000053f057290 */ /* 0x000fe200087fe43f */
[----:B------:R-:W-:Y:S01]  /*70fe0*/  IADD3 R4, R5, 0x100, RZ ;  /* 0x0000010005047810 */ /* 0x000fe20007ffe0ff */
[----:B------:R-:W-:-:S03]  /*70ff0*/  MOV R5, 0x20 ;  /* 0x0000002000057802 */ /* 0x000fc60000000f00 */
[----:B------:R-:W-:Y:S01]  /*71000*/  ISETP.LE.U32.AND P0, PT, R4, UR4, PT ;  /* 0x0000000404007c0c */ /* 0x000fe2000bf03070 */
[----:B------:R-:W-:Y:S02]  /*71010*/  MOV R4, UR5 ;  /* 0x0000000500047c02 */ /* 0x000fe40008000f00 */
[----:B------:R-:W-:Y:S02]  /*71020*/  IMAD R15, R5, c[0x0][0x1a4], R15 ;  /* 0x00006900050f7a24 */ /* 0x000fe400078e020f */
[----:B------:R-:W-:-:S03]  /*71030*/  ISETP.GE.U32.AND.EX P0, PT, R4, RZ, PT, P0 ;  /* 0x000000ff0400720c */ /* 0x000fc60003f06100 */
[----:B------:R-:W-:Y:S01]  /*71040*/  STL [R1+0xb30], R15 ;  /* 0x000b300f01007387 */ /* 0x000fe20000100800 */
[----:B--2---:R-:W-:Y:S02]  /*71050*/  IMAD R16, R5, c[0x0][0x1b4], R16 ;  /* 0x00006d0005107a24 */ /* 0x004fe400078e0210 */
[----:B-----5:R-:W-:Y:S02]  /*71060*/  FFMA R10, R3, R10, R17 ;  /* 0x0000000a030a7223 */ /* 0x020fe40000000011 */
[----:B---3--:R-:W-:Y:S02]  /*71070*/  FFMA R9, R2, R9, R18 ;  /* 0x0000000902097223 */ /* 0x008fe40000000012 */
[----:B----4-:R-:W-:Y:S01]  /*71080*/  FFMA R8, R0, R8, R19 ;  /* 0x0000000800087223 */ /* 0x010fe20000000013 */
[----:B------:R-:W-:Y:S01]  /*71090*/  STL [R1+0x3a4], R16 ;  /* 0x0003a41001007387 */ /* 0x000fe20000100800 */
[----:B------:R-:W-:Y:S02]  /*710a0*/  STL [R1+0xf00], R10 ;  /* 0x000f000a01007387 */ /* 0x000fe40000100800 */
[----:B------:R-:W2:Y:S02]  /*710b0*/  LDL R0, [R1+0xe58] ;  /* 0x000e580001007983 */ /* 0x000ea40000100800 */
[----:B------:R-:W-:Y:S01]  /*710c0*/  STL [R1+0xf04], R9 ;  /* 0x000f040901007387 */ /* 0x000fe20000100800 */
[----:B------:R-:W-:Y:S01]  /*710d0*/  STL [R1+0xf88], R8 ;  /* 0x000f880801007387 */ /* 0x000fe20000100800 */
[----:B------:R-:W-:Y:S11]  /*710e0*/  HMMA.16816.F32 R4, R24, R6, R20 ;  /* 0x000000061804723c */ /* 0x000ff60000001814 */
[----:B------:R-:W-:Y:S11]  /*710f0*/  @!UPT UIADD3 URZ, URZ, URZ, URZ ;  /* 0x0000003f3f3ff290 */ /* 0x000ff6000fffe03f */
[----:B------:R-:W-:Y:S01]  /*71100*/  @!UPT UIADD3 URZ, URZ, URZ, URZ ;  /* 0x0000003f3f3ff290 */ /* 0x000fe2000fffe03f */
[----:B------:R-:W-:Y:S01]  /*71110*/  STL.64 [R1+0xdf0], R4 ;  /* 0x000df00401007387 */ /* 0x000fe20000100a00 */
[----:B------:R-:W-:Y:S02]  /*71120*/  STL.64 [R1+0xdf8], R6 ;  /* 0x000df80601007387 */ /* 0x000fe40000100a00 */
[----:B------:R-:W3:Y:S01]  /*71130*/  LDL R2, [R1+0xe54] ;  /* 0x000e540001027983 */ /* 0x000ee20000100800 */
[----:B--2---:R0:W-:Y:S04]  /*71140*/  STL [R1+0x1d0], R0 ;  /* 0x0001d00001007387 */ /* 0x0041e80000100800 */
[----:B0-----:R-:W2:Y:S04]  /*71150*/  LDL R0, [R1+0xe50] ;  /* 0x000e500001007983 */ /* 0x001ea80000100800 */
[----:B---3--:R0:W-:Y:S04]  /*71160*/  STL [R1+0x1d4], R2 ;  /* 0x0001d40201007387 */ /* 0x0081e80000100800 */
[----:B0-----:R-:W3:Y:S04]  /*71170*/  LDL R2, [R1+0xe4c] ;  /* 0x000e4c0001027983 */ /* 0x001ee80000100800 */
        /* <DEDUP_REMOVED lines=50> */
[----:B---3--:R0:W-:Y:S01]  /*714a0*/  STL [R1+0xe60], R2 ;  /* 0x000e600201007387 */ /* 0x0081e20000100800 */
[----:B------:R-:W3:Y:S02]  /*714b0*/  LDL R3, [R1+0xc04] ;  /* 0x000c040001037983 */ /* 0x000ee40000100800 */
[----:B0-----:R-:W-:Y:S01]  /*714c0*/  IMAD.MOV.U32 R2, RZ, RZ, R28 ;  /* 0x000000ffff027224 */ /* 0x001fe200078e001c */
[----:B--2---:R0:W-:Y:S02]  /*714d0*/  STL [R1+0xe64], R0 ;  /* 0x000e640001007387 */ /* 0x0041e40000100800 */
[----:B0-----:R-:W-:-:S02]  /*714e0*/  MOV R0, R29 ;  /* 0x0000001d00007202 */ /* 0x001fc40000000f00 */
[----:B---3--:R0:W-:Y:S03]  /*714f0*/  STL [R1+0xe80], R3 ;  /* 0x000e800301007387 */ /* 0x0081e60000100800 */
[----:B------:R0:W-:Y:S02]  /*71500*/  STL [R1+0xe88], R0 ;  /* 0x000e880001007387 */ /* 0x0001e40000100800 */
[----:B------:R0:W-:Y:S01]  /*71510*/  STL [R1+0xe84], R2 ;  /* 0x000e840201007387 */ /* 0x0001e20000100800 */
[----:B------:R-:W-:Y:S01]  /*71520*/  @P0 CALL.REL.NOINC `(.L_x_0) ;  /* 0x0000001000000944 */ /* 0x000fe20003c00000 */
[----:B------:R-:W-:Y:S05]  /*71530*/  BRA `(.L_x_1) ;  /* 0xfffad73000007947 */ /* 0x000fea000383ffff */
.L_x_0:
[----:B01----:R-:W2:Y:S04]  /*71540*/  LDL.LU R2, [R1+0x4c0] ;  /* 0x0004c00001027983 */ /* 0x003ea80000300800 */
[----:B------:R-:W3:Y:S04]  /*71550*/  LDL.LU R0, [R1+0x4c4] ;  /* 0x0004c40001007983 */ /* 0x000ee80000300800 */
[----:B--2---:R0:W-:Y:S04]  /*71560*/  STL [R1+0xf1c], R2 ;  /* 0x000f1c0201007387 */ /* 0x0041e80000100800 */
[----:B0-----:R-:W2:Y:S04]  /*71570*/  LDL.LU R2, [R1+0x4c8] ;  /* 0x0004c80001027983 */ /* 0x001ea80000300800 */
[----:B---3--:R0:W-:Y:S04]  /*71580*/  STL [R1+0xf08], R0 ;  /* 0x000f080001007387 */ /* 0x0081e80000100800 */
[----:B0-----:R-:W3:Y:S04]  /*71590*/  LDL.LU R0, [R1+0x4cc] ;  /* 0x0004cc0001007983 */ /* 0x001ee80000300800 */
        /* <DEDUP_REMOVED lines=1004> */
[----:B------:R-:W4:Y:S04]  /*75460*/  LDL.LU R3, [R1+0xe14] ;  /* 0x000e140001037983 */ /* 0x000f280000300800 */
[----:B---3--:R0:W-:Y:S04]  /*75470*/  STL [R1+0x1078], R0 ;  /* 0x0010780001007387 */ /* 0x0081e80000100800 */
[----:B0-----:R-:W3:Y:S04]  /*75480*/  LDL.LU R0, [R1+0xe18] ;  /* 0x000e180001007983 */ /* 0x001ee80000300800 */
[----:B----4-:R0:W-:Y:S04]  /*75490*/  STL [R1+0x1074], R3 ;  /* 0x0010740301007387 */ /* 0x0101e80000100800 */
[----:B--2---:R-:W-:Y:S04]  /*754a0*/  STL [R1+0x70], R2 ;  /* 0x0000700201007387 */ /* 0x004fe80000100800 */
[----:B0-----:R-:W2:Y:S01]  /*754b0*/  LDL.LU R3, [R1+0xe1c] ;  /* 0x000e1c0001037983 */ /* 0x001ea20000300800 */
[----:B------:R-:W-:-:S03]  /*754c0*/  FSETP.GEU.AND P0, PT, R2, 1.175494350822287508e-38, PT ;  /* 0x008000000200780b */ /* 0x000fc60003f0e000 */
[----:B---3--:R0:W-:Y:S02]  /*754d0*/  STL [R1+0x1058], R0 ;  /* 0x0010580001007387 */ /* 0x0081e40000100800 */
[----:B0-----:R-:W-:Y:S02]  /*754e0*/  FMUL R0, R2, 8388608 ;  /* 0x4b00000002007820 */ /* 0x001fe40000400000 */
[----:B--2---:R0:W-:Y:S04]  /*754f0*/  STL [R1+0x1054], R3 ;  /* 0x0010540301007387 */ /* 0x0041e80000100800 */
[----:B0-----:R-:W2:Y:S04]  /*75500*/  LDL.LU R3, [R1+0xe90] ;  /* 0x000e900001037983 */ /* 0x001ea80000300800 */
[----:B------:R-:W3:Y:S04]  /*75510*/  LDL.LU R5, [R1+0xdf0] ;  /* 0x000df00001057983 */ /* 0x000ee80000300800 */
[----:B------:R-:W4:Y:S01]  /*75520*/  LDL.LU R4, [R1+0xdf4] ;  /* 0x000df40001047983 */ /* 0x000f220000300800 */
[----:B------:R-:W-:-:S03]  /*75530*/  FSEL R2, R0, R2, !P0 ;  /* 0x0000000200027208 */ /* 0x000fc60004000000 */
[----:B---3--:R-:W-:Y:S04]  /*75540*/  STL [R1+0x1070], R5 ;  /* 0x0010700501007387 */ /* 0x008fe80000100800 */
[----:B--2---:R-:W-:Y:S04]  /*75550*/  STL [R1+0x68], R3 ;  /* 0x0000680301007387 */ /* 0x004fe80000100800 */
[----:B----4-:R0:W-:Y:S04]  /*75560*/  STL [R1+0x106c], R4 ;  /* 0x00106c0401007387 */ /* 0x0101e80000100800 */
[----:B0-----:R-:W2:Y:S01]  /*75570*/  LDL.LU R4, [R1+0xdf8] ;  /* 0x000df80001047983 */ /* 0x001ea20000300800 */
[C---:B------:R-:W-:Y:S01]  /*75580*/  FMUL R0, R3.reuse, 8388608 ;  /* 0x4b00000003007820 */ /* 0x040fe20000400000 */
[----:B------:R-:W-:-:S02]  /*75590*/  FSETP.GEU.AND P2, PT, R3, 1.175494350822287508e-38, PT ;  /* 0x008000000300780b */ /* 0x000fc40003f4e000 */
[----:B------:R0:W-:Y:S02]  /*755a0*/  STL [R1+0xf4], R2 ;  /* 0x0000f40201007387 */ /* 0x0001e40000100800 */
[----:B------:R-:W-:Y:S02]  /*755b0*/  FSEL R3, R0, R3, !P2 ;  /* 0x0000000300037208 */ /* 0x000fe40005000000 */
[----:B0-----:R-:W-:Y:S01]  /*755c0*/  IADD3 R2, R2, -0x3f3504f3, RZ ;  /* 0xc0cafb0d02027810 */ /* 0x001fe20007ffe0ff */
[----:B--2---:R0:W-:Y:S04]  /*755d0*/  STL [R1+0x1050], R4 ;  /* 0x0010500401007387 */ /* 0x0041e80000100800 */
[----:B0-----:R-:W2:Y:S04]  /*755e0*/  LDL.LU R4, [R1+0xe94] ;  /* 0x000e940001047983 */ /* 0x001ea80000300800 */
[----:B------:R-:W3:Y:S01]  /*755f0*/  LDL.LU R5, [R1+0xe98] ;  /* 0x000e980001057983 */ /* 0x000ee20000300800 */
[----:B------:R-:W-:-:S04]  /*75600*/  LOP3.LUT R20, R2, 0xff800000, RZ, 0xc0, !PT ;  /* 0xff80000002147812 */ /* 0x000fc800078ec0ff */
[----:B------:R-:W0:Y:S01]  /*75610*/  I2F R2, R20 ;  /* 0x0000001400027306 */ /* 0x000e220000201400 */
[----:B--2---:R-:W-:Y:S01]  /*75620*/  STL [R1+0x60], R4 ;  /* 0x0000600401007387 */ /* 0x004fe20000100800 */
[C---:B------:R-:W-:Y:S01]  /*75630*/  FMUL R0, R4.reuse, 8388608 ;  /* 0x4b00000004007820 */ /* 0x040fe20000400000 */
[----:B------:R-:W-:Y:S02]  /*75640*/  FSETP.GEU.AND P5, PT, R4, 1.175494350822287508e-38, PT ;  /* 0x008000000400780b */ /* 0x000fe40003fae000 */
[----:B------:R1:W-:Y:S04]  /*75650*/  STL [R1+0xf0], R3 ;  /* 0x0000f00301007387 */ /* 0x0003e80000100800 */
[----:B---3--:R-:W-:Y:S04]  /*75660*/  STL [R1+0x58], R5 ;  /* 0x0000580501007387 */ /* 0x008fe80000100800 */
[----:B------:R-:W-:Y:S01]  /*75670*/  STL [R1+0x1dc8], R20 ;  /* 0x001dc81401007387 */ /* 0x000fe20000100800 */
[----:B------:R-:W-:-:S02]  /*75680*/  FSEL R0, R0, R4, !P5 ;  /* 0x0000000400007208 */ /* 0x000fc40006800000 */
[----:B------:R-:W-:Y:S01]  /*75690*/  FSETP.GEU.AND P6, PT, R5, 1.175494350822287508e-38, PT ;  /* 0x008000000500780b */ /* 0x000fe20003fce000 */
[----:B------:R-:W2:Y:S01]  /*756a0*/  LDL.LU R6, [R1+0xdfc] ;  /* 0x000dfc0001067983 */ /* 0x000ea20000300800 */
[----:B-1----:R-:W-:-:S03]  /*756b0*/  IADD3 R3, R3, -0x3f3504f3, RZ ;  /* 0xc0cafb0d03037810 */ /* 0x002fc60007ffe0ff */
[----:B------:R-:W3:Y:S01]  /*756c0*/  LDL.LU R8, [R1+0xe9c] ;  /* 0x000e9c0001087983 */ /* 0x000ee20000300800 */
[----:B------:R-:W-:-:S03]  /*756d0*/  FMUL R4, R5, 8388608 ;  /* 0x4b00000005047820 */ /* 0x000fc60000400000 */
[----:B--2---:R1:W-:Y:S04]  /*756e0*/  STL [R1+0x1044], R6 ;  /* 0x0010440601007387 */ /* 0x0043e80000100800 */
[----:B---3--:R2:W-:Y:S04]  /*756f0*/  STL [R1+0x50], R8 ;  /* 0x0000500801007387 */ /* 0x0085e80000100800 */
[----:B------:R-:W-:Y:S04]  /*75700*/  STL [R1+0xe8], R0 ;  /* 0x0000e80001007387 */ /* 0x000fe80000100800 */
[----:B------:R-:W3:Y:S01]  /*75710*/  LDL.LU R7, [R1+0xea0] ;  /* 0x000ea00001077983 */ /* 0x000ee20000300800 */
[----:B-1----:R-:W-:Y:S01]  /*75720*/  FSEL R6, R4, R5, !P6 ;  /* 0x0000000504067208 */ /* 0x002fe20007000000 */
[----:B------:R-:W-:Y:S01]  /*75730*/  FMUL R5, R8, 8388608 ;  /* 0x4b00000008057820 */ /* 0x000fe20000400000 */
[----:B------:R-:W-:-:S02]  /*75740*/  FSEL R4, RZ, -23, P0 ;  /* 0xc1b80000ff047808 */ /* 0x000fc40000000000 */
[----:B------:R-:W-:-:S03]  /*75750*/  FSETP.GEU.AND P0, PT, R8, 1.175494350822287508e-38, PT ;  /* 0x008000000800780b */ /* 0x000fc60003f0e000 */
[----:B0-----:R-:W-:Y:S01]  /*75760*/  FFMA.FTZ R2, R2, 1.1920928955078125e-07, R4 ;  /* 0x3400000002027823 */ /* 0x001fe20000010004 */
[----:B--2---:R-:W-:Y:S02]  /*75770*/  FSEL R8, R5, R8, !P0 ;  /* 0x0000000805087208 */ /* 0x004fe40004000000 */
[----:B------:R-:W-:Y:S02]  /*75780*/  LOP3.LUT R19, R3, 0xff800000, RZ, 0xc0, !PT ;  /* 0xff80000003137812 */ /* 0x000fe400078ec0ff */
[----:B------:R-:W-:Y:S01]  /*75790*/  IADD3 R3, R0, -0x3f3504f3, RZ ;  /* 0xc0cafb0d00037810 */ /* 0x000fe20007ffe0ff */
[----:B---3--:R-:W-:Y:S04]  /*757a0*/  STL [R1+0x4c], R7 ;  /* 0x00004c0701007387 */ /* 0x008fe80000100800 */
[----:B------:R0:W-:Y:S04]  /*757b0*/  STL [R1+0xec], R6 ;  /* 0x0000ec0601007387 */ /* 0x0001e80000100800 */
[----:B------:R-:W-:Y:S01]  /*757c0*/  STL [R1+0x800], R2 ;  /* 0x0008000201007387 */ /* 0x000fe20000100800 */
[----:B0-----:R-:W-:-:S03]  /*757d0*/  IADD3 R6, R6, -0x3f3504f3, RZ ;  /* 0xc0cafb0d06067810 */ /* 0x001fc60007ffe0ff */
[----:B------:R0:W-:Y:S01]  /*757e0*/  STL [R1+0xe4], R8 ;  /* 0x0000e40801007387 */ /* 0x0001e20000100800 */
[----:B------:R-:W-:Y:S02]  /*757f0*/  LOP3.LUT R21, R6, 0xff800000, RZ, 0xc0, !PT ;  /* 0xff80000006157812 */ /* 0x000fe400078ec0ff */
[----:B------:R-:W-:Y:S02]  /*75800*/  IADD3 R6, R8, -0x3f3504f3, RZ ;  /* 0xc0cafb0d08067810 */ /* 0x000fe40007ffe0ff */
[----:B0-----:R-:W2:Y:S01]  /*75810*/  LDL.LU R8, [R1+0xea4] ;  /* 0x000ea40001087983 */ /* 0x001ea20000300800 */
[----:B------:R-:W0:Y:S01]  /*75820*/  I2F R0, R19 ;  /* 0x0000001300007306 */ /* 0x000e220000201400 */
[----:B------:R-:W-:Y:S01]  /*75830*/  FSEL R2, RZ, -23, P2 ;  /* 0xc1b80000ff027808 */ /* 0x000fe20001000000 */
[C---:B------:R-:W-:Y:S01]  /*75840*/  FMUL R5, R7.reuse, 8388608 ;  /* 0x4b00000007057820 */ /* 0x040fe20000400000 */
[----:B------:R-:W-:-:S04]  /*75850*/  FSETP.GEU.AND P1, PT, R7, 1.175494350822287508e-38, PT ;  /* 0x008000000700780b */ /* 0x000fc80003f2e000 */
[----:B------:R-:W-:Y:S01]  /*75860*/  FSEL R5, R5, R7, !P1 ;  /* 0x0000000705057208 */ /* 0x000fe20004800000 */
[----:B0-----:R-:W-:-:S05]  /*75870*/  FFMA.FTZ R0, R0, 1.1920928955078125e-07, R2 ;  /* 0x3400000000007823 */ /* 0x001fca0000010002 */
[----:B------:R0:W-:Y:S04]  /*75880*/  STL [R1+0x7dc], R0 ;  /* 0x0007dc0001007387 */ /* 0x0001e80000100800 */
[----:B--2---:R-:W-:Y:S04]  /*75890*/  STL [R1+0x48], R8 ;  /* 0x0000480801007387 */ /* 0x004fe80000100800 */
[----:B------:R1:W-:Y:S04]  /*758a0*/  STL [R1+0xdc], R5 ;  /* 0x0000dc0501007387 */ /* 0x0003e80000100800 */
[----:B------:R-:W2:Y:S04]  /*758b0*/  LDL.LU R7, [R1+0xea8] ;  /* 0x000ea80001077983 */ /* 0x000ea80000300800 */
[----:B------:R-:W3:Y:S01]  /*758c0*/  LDL.LU R9, [R1+0xeac] ;  /* 0x000eac0001097983 */ /* 0x000ee20000300800 */
[C---:B0-----:R-:W-:Y:S01]  /*758d0*/  FMUL R0, R8.reuse, 8388608 ;  /* 0x4b00000008007820 */ /* 0x041fe20000400000 */
[----:B------:R-:W-:-:S02]  /*758e0*/  FSETP.GEU.AND P2, PT, R8, 1.175494350822287508e-38, PT ;  /* 0x008000000800780b */ /* 0x000fc40003f4e000 */
[----:B------:R-:W-:Y:S02]  /*758f0*/  IADD3 R2, R5, -0x3f3504f3, RZ ;  /* 0xc0cafb0d05027810 */ /* 0x000fe40007ffe0ff */
[----:B-1----:R-:W-:Y:S02]  /*75900*/  FSEL R5, R0, R8, !P2 ;  /* 0x0000000800057208 */ /* 0x002fe40005000000 */
[----:B------:R-:W-:Y:S01]  /*75910*/  LOP3.LUT R18, R3, 0xff800000, RZ, 0xc0, !PT ;  /* 0xff80000003127812 */ /* 0x000fe200078ec0ff */
[----:B--2---:R0:W-:Y:S04]  /*75920*/  STL [R1+0x44], R7 ;  /* 0x0000440701007387 */ /* 0x0041e80000100800 */
[----:B------:R-:W-:Y:S04]  /*75930*/  STL [R1+0xe0], R5 ;  /* 0x0000e00501007387 */ /* 0x000fe80000100800 */
[----:B---3--:R1:W-:Y:S04]  /*75940*/  STL [R1+0x40], R9 ;  /* 0x0000400901007387 */ /* 0x0083e80000100800 */
[----:B------:R-:W1:Y:S04]  /*75950*/  LDL.LU R11, [R1+0xeb0] ;  /* 0x000eb000010b7983 */ /* 0x000e680000300800 */
[----:B------:R-:W2:Y:S01]  /*75960*/  LDL.LU R12, [R1+0xeb4] ;  /* 0x000eb400010c7983 */ /* 0x000ea20000300800 */
[C---:B------:R-:W-:Y:S01]  /*75970*/  FMUL R0, R7.reuse, 8388608 ;  /* 0x4b00000007007820 */ /* 0x040fe20000400000 */
[----:B------:R-:W-:Y:S01]  /*75980*/  FSETP.GEU.AND P3, PT, R7, 1.175494350822287508e-38, PT ;  /* 0x008000000700780b */ /* 0x000fe20003f6e000 */
[----:B------:R-:W3:Y:S01]  /*75990*/  I2F R3, R18 ;  /* 0x0000001200037306 */ /* 0x000ee20000201400 */
[----:B------:R-:W-:-:S02]  /*759a0*/  LOP3.LUT R24, R2, 0xff800000, RZ, 0xc0, !PT ;  /* 0xff80000002187812 */ /* 0x000fc400078ec0ff */
[----:B------:R-:W-:Y:S02]  /*759b0*/  IADD3 R2, R5, -0x3f3504f3, RZ ;  /* 0xc0cafb0d05027810 */ /* 0x000fe40007ffe0ff */
[----:B------:R-:W-:-:S03]  /*759c0*/  FSEL R0, R0, R7, !P3 ;  /* 0x0000000700007208 */ /* 0x000fc60005800000 */
[----:B------:R-:W4:Y:S01]  /*759d0*/  I2F R4, R21 ;  /* 0x0000001500047306 */ /* 0x000f220000201400 */
[----:B------:R-:W-:Y:S01]  /*759e0*/  LOP3.LUT R23, R2, 0xff800000, RZ, 0xc0, !PT ;  /* 0xff80000002177812 */ /* 0x000fe200078ec0ff */
[C---:B------:R-:W-:Y:S01]  /*759f0*/  FMUL R2, R9.reuse, 8388608 ;  /* 0x4b00000009027820 */ /* 0x040fe20000400000 */
[----:B------:R-:W-:Y:S02]  /*75a00*/  IADD3 R8, R0, -0x3f3504f3, RZ ;  /* 0xc0cafb0d00087810 */ /* 0x000fe40007ffe0ff */
[----:B------:R-:W-:Y:S02]  /*75a10*/  FSETP.GEU.AND P4, PT, R9, 1.175494350822287508e-38, PT ;  /* 0x008000000900780b */ /* 0x000fe40003f8e000 */
[----:B0-----:R-:W-:Y:S02]  /*75a20*/  FSEL R7, RZ, -23, P5 ;  /* 0xc1b80000ff077808 */ /* 0x001fe40002800000 */
[----:B------:R-:W-:Y:S02]  /*75a30*/  LOP3.LUT R22, R8, 0xff800000, RZ, 0xc0, !PT ;  /* 0xff80000008167812 */ /* 0x000fe400078ec0ff */
[----:B------:R-:W-:-:S02]  /*75a40*/  FSEL R2, R2, R9, !P4 ;  /* 0x0000000902027208 */ /* 0x000fc40006000000 */
[----:B------:R-:W-:Y:S01]  /*75a50*/  FSEL R8, RZ, -23, P6 ;  /* 0xc1b80000ff087808 */ /* 0x000fe20003000000 */
[----:B---3--:R-:W-:-:S04]  /*75a60*/  FFMA.FTZ R7, R3, 1.1920928955078125e-07, R7 ;  /* 0x3400000003077823 */ /* 0x008fc80000010007 */
[----:B----4-:R-:W-:Y:S02]  /*75a70*/  FFMA.FTZ R4, R4, 1.1920928955078125e-07, R8 ;  /* 0x3400000004047823 */ /* 0x010fe40000010008 */
[C---:B-1----:R-:W-:Y:S01]  /*75a80*/  FMUL R9, R11.reuse, 8388608 ;  /* 0x4b0000000b097820 */ /* 0x042fe20000400000 */
[----:B------:R-:W-:Y:S01]  /*75a90*/  FSETP.GEU.AND P5, PT, R11, 1.175494350822287508e-38, PT ;  /* 0x008000000b00780b */ /* 0x000fe20003fae000 */
[----:B------:R0:W-:Y:S03]  /*75aa0*/  STL [R1+0x3c], R11 ;  /* 0x00003c0b01007387 */ /* 0x0001e60000100800 */
[----:B------:R-:W-:Y:S01]  /*75ab0*/  FSEL R3, R9, R11, !P5 ;  /* 0x0000000b09037208 */ /* 0x000fe20006800000 */
[----:B------:R-:W-:Y:S04]  /*75ac0*/  STL [R1+0xd8], R0 ;  /* 0x0000d80001007387 */ /* 0x000fe80000100800 */
[----:B--2---:R-:W-:Y:S04]  /*75ad0*/  STL [R1+0x38], R12 ;  /* 0x0000380c01007387 */ /* 0x004fe80000100800 */
[----:B------:R-:W-:Y:S04]  /*75ae0*/  STL [R1+0xd4], R2 ;  /* 0x0000d40201007387 */ /* 0x000fe80000100800 */
[----:B------:R1:W-:Y:S04]  /*75af0*/  STL [R1+0x7d8], R7 ;  /* 0x0007d80701007387 */ /* 0x0003e80000100800 */
[----:B------:R2:W-:Y:S04]  /*75b00*/  STL [R1+0x7d4], R4 ;  /* 0x0007d40401007387 */ /* 0x0005e80000100800 */
[----:B------:R3:W-:Y:S04]  /*75b10*/  STL [R1+0xd0], R3 ;  /* 0x0000d00301007387 */ /* 0x0007e80000100800 */
[----:B0-----:R-:W4:Y:S01]  /*75b20*/  LDL.LU R11, [R1+0xeb8] ;  /* 0x000eb800010b7983 */ /* 0x001f220000300800 */
[----:B------:R-:W-:-:S04]  /*75b30*/  LOP3.LUT R25, R6, 0xff800000, RZ, 0xc0, !PT ;  /* 0xff80000006197812 */ /* 0x000fc800078ec0ff */
[----:B------:R-:W0:Y:S01]  /*75b40*/  I2F R6, R25 ;  /* 0x0000001900067306 */ /* 0x000e220000201400 */
[C---:B-1----:R-:W-:Y:S01]  /*75b50*/  FMUL R7, R12.reuse, 8388608 ;  /* 0x4b0000000c077820 */ /* 0x042fe20000400000 */
[----:B------:R-:W-:-:S04]  /*75b60*/  FSETP.GEU.AND P6, PT, R12, 1.175494350822287508e-38, PT ;  /* 0x008000000c00780b */ /* 0x000fc80003fce000 */
[----:B------:R-:W-:Y:S02]  /*75b70*/  FSEL R9, R7, R12, !P6 ;  /* 0x0000000c07097208 */ /* 0x000fe40007000000 */
[----:B------:R-:W-:-:S05]  /*75b80*/  FSEL R7, RZ, -23, P0 ;  /* 0xc1b80000ff077808 */ /* 0x000fca0000000000 */
[----:B0-----:R-:W-:Y:S01]  /*75b90*/  FFMA.FTZ R6, R6, 1.1920928955078125e-07, R7 ;  /* 0x3400000006067823 */ /* 0x001fe20000010007 */
[----:B----4-:R-:W-:Y:S04]  /*75ba0*/  STL [R1+0x34], R11 ;  /* 0x0000340b01007387 */ /* 0x010fe80000100800 */
[----:B------:R0:W-:Y:S04]  /*75bb0*/  STL [R1+0xcc], R9 ;  /* 0x0000cc0901007387 */ /* 0x0001e80000100800 */
[----:B------:R-:W-:Y:S04]  /*75bc0*/  STL [R1+0x7d0], R6 ;  /* 0x0007d00601007387 */ /* 0x000fe80000100800 */
[----:B------:R-:W4:Y:S01]  /*75bd0*/  LDL.LU R12, [R1+0xebc] ;  /* 0x000ebc00010c7983 */ /* 0x000f220000300800 */
[----:B------:R-:W1:Y:S01]  /*75be0*/  I2F R5, R24 ;  /* 0x0000001800057306 */ /* 0x000e620000201400 */
[----:B------:R-:W-:Y:S01]  /*75bf0*/  IADD3 R10, R2, -0x3f3504f3, RZ ;  /* 0xc0cafb0d020a7810 */ /* 0x000fe20007ffe0ff */
[----:B------:R-:W-:Y:S01]  /*75c00*/  FMUL R8, R11, 8388608 ;  /* 0x4b0000000b087820 */ /* 0x000fe20000400000 */
[----:B--2---:R-:W-:-:S02]  /*75c10*/  IADD3 R4, R3, -0x3f3504f3, RZ ;  /* 0xc0cafb0d03047810 */ /* 0x004fc40007ffe0ff */
[----:B------:R-:W-:-:S03]  /*75c20*/  FSETP.GEU.AND P0, PT, R11, 1.175494350822287508e-38, PT ;  /* 0x008000000b00780b */ /* 0x000fc60003f0e000 */
[----:B------:R-:W2:Y:S01]  /*75c30*/  I2F R0, R23 ;  /* 0x0000001700007306 */ /* 0x000ea20000201400 */
[----:B------:R-:W-:Y:S02]  /*75c40*/  LOP3.LUT R29, R10, 0xff800000, RZ, 0xc0, !PT ;  /* 0xff8000000a1d7812 */ /* 0x000fe400078ec0ff */
[----:B------:R-:W-:Y:S02]  /*75c50*/  LOP3.LUT R28, R4, 0xff800000, RZ, 0xc0, !PT ;  /* 0xff800000041c7812 */ /* 0x000fe400078ec0ff */
[----:B------:R-:W-:-:S03]  /*75c60*/  FSEL R8, R8, R11, !P0 ;  /* 0x0000000b08087208 */ /* 0x000fc60004000000 */
[----:B------:R-:W1:Y:S01]  /*75c70*/  I2F R2, R22 ;  /* 0x0000001600027306 */ /* 0x000e620000201400 */
[----:B------:R-:W-:Y:S01]  /*75c80*/  FSEL R10, RZ, -23, P1 ;  /* 0xc1b80000ff0a7808 */ /* 0x000fe20000800000 */
[----:B------:R2:W-:Y:S01]  /*75c90*/  STL [R1+0xc8], R8 ;  /* 0x0000c80801007387 */ /* 0x0005e20000100800 */
[----:B------:R-:W-:-:S05]  /*75ca0*/  FSEL R7, RZ, -23, P2 ;  /* 0xc1b80000ff077808 */ /* 0x000fca0001000000 */
[----:B---3--:R-:W-:Y:S01]  /*75cb0*/  I2F R3, R29 ;  /* 0x0000001d00037306 */ /* 0x008fe20000201400 */
[----:B0-----:R-:W-:Y:S02]  /*75cc0*/  IADD3 R9, R9, -0x3f3504f3, RZ ;  /* 0xc0cafb0d09097810 */ /* 0x001fe40007ffe0ff */
[----:B--2---:R-:W-:-:S05]  /*75cd0*/  IADD3 R8, R8, -0x3f3504f3, RZ ;  /* 0xc0cafb0d08087810 */ /* 0x004fca0007ffe0ff */
[----:B------:R-:W0:Y:S01]  /*75ce0*/  I2F R4, R28 ;  /* 0x0000001c00047306 */ /* 0x000e220000201400 */
[----:B-1----:R-:W-:Y:S01]  /*75cf0*/  FFMA.FTZ R5, R5, 1.1920928955078125e-07, R10 ;  /* 0x3400000005057823 */ /* 0x002fe2000001000a */
[----:B------:R-:W-:Y:S01]  /*75d00*/  LOP3.LUT R26, R8, 0xff800000, RZ, 0xc0, !PT ;  /* 0xff800000081a7812 */ /* 0x000fe200078ec0ff */
[----:B------:R-:W-:Y:S01]  /*75d10*/  FFMA.FTZ R0, R0, 1.1920928955078125e-07, R7 ;  /* 0x3400000000007823 */ /* 0x000fe20000010007 */
[----:B------:R-:W-:Y:S02]  /*75d20*/  FSEL R8, RZ, -23, P3 ;  /* 0xc1b80000ff087808 */ /* 0x000fe40001800000 */
[----:B------:R-:W-:Y:S02]  /*75d30*/  LOP3.LUT R27, R9, 0xff800000, RZ, 0xc0, !PT ;  /* 0xff800000091b7812 */ /* 0x000fe400078ec0ff */
[----:B------:R-:W-:Y:S01]  /*75d40*/  FSEL R9, RZ, -23, P4 ;  /* 0xc1b80000ff097808 */ /* 0x000fe20002000000 */
[----:B------:R-:W-:Y:S01]  /*75d50*/  STL [R1+0x7ac], R5 ;  /* 0x0007ac0501007387 */ /* 0x000fe20000100800 */
[----:B------:R-:W-:Y:S01]  /*75d60*/  FSEL R10, RZ, -23, P5 ;  /* 0xc1b80000ff0a7808 */ /* 0x000fe20002800000 */
[----:B------:R-:W-:-:S04]  /*75d70*/  FFMA.FTZ R7, R2, 1.1920928955078125e-07, R8 ;  /* 0x3400000002077823 */ /* 0x000fc80000010008 */
[----:B0-----:R-:W-:Y:S02]  /*75d80*/  FFMA.FTZ R2, R4, 1.1920928955078125e-07, R10 ;  /* 0x3400000004027823 */ /* 0x001fe4000001000a */
[C---:B----4-:R-:W-:Y:S01]  /*75d90*/  FMUL R6, R12.reuse, 8388608 ;  /* 0x4b0000000c067820 */ /* 0x050fe20000400000 */
[----:B------:R-:W-:Y:S01]  /*75da0*/  FSETP.GEU.AND P1, PT, R12, 1.175494350822287508e-38, PT ;  /* 0x008000000c00780b */ /* 0x000fe20003f2e000 */
[----:B------:R-:W-:Y:S03]  /*75db0*/  STL [R1+0x30], R12 ;  /* 0x0000300c01007387 */ /* 0x000fe60000100800 */
[----:B------:R-:W-:Y:S01]  /*75dc0*/  FSEL R6, R6, R12, !P1 ;  /* 0x0000000c06067208 */ /* 0x000fe20004800000 */
[----:B------:R0:W-:Y:S04]  /*75dd0*/  STL [R1+0x7a8], R0 ;  /* 0x0007a80001007387 */ /* 0x0001e80000100800 */
[----:B------:R-:W-:Y:S01]  /*75de0*/  STL [R1+0x7a4], R7 ;  /* 0x0007a40701007387 */ /* 0x000fe20000100800 */
[----:B0-----:R-:W-:-:S03]  /*75df0*/  FFMA.FTZ R0, R3, 1.1920928955078125e-07, R9 ;  /* 0x3400000003007823 */ /* 0x001fc60000010009 */
[----:B------:R-:W-:Y:S04]  /*75e00*/  STL [R1+0xc4], R6 ;  /* 0x0000c40601007387 */ /* 0x000fe80000100800 */
[----:B------:R0:W-:Y:S04]  /*75e10*/  STL [R1+0x7a0], R0 ;  /* 0x0007a00001007387 */ /* 0x0001e80000100800 */
[----:B------:R1:W-:Y:S01]  /*75e20*/  STL [R1+0x77c], R2 ;  /* 0x00077c0201007387 */ /* 0x0003e20000100800 */
[----:B0-----:R-:W-:-:S03]  /*75e30*/  IADD3 R0, R6, -0x3f3504f3, RZ ;  /* 0xc0cafb0d06007810 */ /* 0x001fc60007ffe0ff */
[----:B------:R-:W2:Y:S04]  /*75e40*/  LDL.LU R6, [R1+0xec0] ;  /* 0x000ec00001067983 */ /* 0x000ea80000300800 */
[----:B------:R-:W3:Y:S01]  /*75e50*/  LDL.LU R8, [R1+0xec4] ;  /* 0x000ec40001087983 */ /* 0x000ee20000300800 */
[----:B------:R-:W0:Y:S08]  /*75e60*/  I2F R5, R27 ;  /* 0x0000001b00057306 */ /* 0x000e300000201400 */
[----:B------:R-:W4:Y:S01]  /*75e70*/  I2F R11, R26 ;  /* 0x0000001a000b7306 */ /* 0x000f220000201400 */
[----:B-1----:R-:W-:-:S02]  /*75e80*/  FSEL R2, RZ, -23, P6 ;  /* 0xc1b80000ff027808 */ /* 0x002fc40003000000 */
[----:B------:R-:W-:Y:S02]  /*75e90*/  FSEL R3, RZ, -23, P0 ;  /* 0xc1b80000ff037808 */ /* 0x000fe40000000000 */
[----:B------:R-:W-:Y:S01]  /*75ea0*/  LOP3.LUT R0, R0, 0xff800000, RZ, 0xc0, !PT ;  /* 0xff80000000007812 */ /* 0x000fe200078ec0ff */
[----:B0-----:R-:W-:Y:S02]  /*75eb0*/  FFMA.FTZ R2, R5, 1.1920928955078125e-07, R2 ;  /* 0x3400000005027823 */ /* 0x001fe40000010002 */
[----:B----4-:R-:W-:Y:S02]  /*75ec0*/  FFMA.FTZ R3, R11, 1.1920928955078125e-07, R3 ;  /* 0x340000000b037823 */ /* 0x010fe40000010003 */
[C---:B--2---:R-:W-:Y:S01]  /*75ed0*/  FMUL R4, R6.reuse, 8388608 ;  /* 0x4b00000006047820 */ /* 0x044fe20000400000 */
[----:B------:R-:W-:Y:S01]  /*75ee0*/  FSETP.GEU.AND P2, PT, R6, 1.175494350822287508e-38, PT ;  /* 0x008000000600780b */ /* 0x000fe20003f4e000 */
[----:B------:R0:W-:Y:S03]  /*75ef0*/  STL [R1+0x2c], R6 ;  /* 0x00002c0601007387 */ /* 0x0001e60000100800 */
[----:B------:R-:W-:Y:S01]  /*75f00*/  FSEL R4, R4, R6, !P2 ;  /* 0x0000000604047208 */ /* 0x000fe20005000000 */
[----:B---3--:R-:W-:Y:S04]  /*75f10*/  STL [R1+0x28], R8 ;  /* 0x0000280801007387 */ /* 0x008fe80000100800 */
[----:B------:R-:W-:Y:S04]  /*75f20*/  STL [R1+0x104], R0 ;  /* 0x0001040001007387 */ /* 0x000fe80000100800 */
[----:B------:R1:W-:Y:S04]  /*75f30*/  STL [R1+0x774], R2 ;  /* 0x0007740201007387 */ /* 0x0003e80000100800 */
[----:B------:R2:W-:Y:S04]  /*75f40*/  STL [R1+0x770], R3 ;  /* 0x0007700301007387 */ /* 0x0005e80000100800 */
[----:B------:R-:W3:Y:S04]  /*75f50*/  LDL.LU R7, [R1+0xec8] ;  /* 0x000ec80001077983 */ /* 0x000ee80000300800 */
[----:B------:R4:W-:Y:S04]  /*75f60*/  STL [R1+0xb4], R4 ;  /* 0x0000b40401007387 */ /* 0x0009e80000100800 */
[----:B0-----:R-:W3:Y:S01]  /*75f70*/  LDL.LU R6, [R1+0xecc] ;  /* 0x000ecc0001067983 */ /* 0x001ee20000300800 */
[C---:B-1----:R-:W-:Y:S01]  /*75f80*/  FMUL R2, R8.reuse, 8388608 ;  /* 0x4b00000008027820 */ /* 0x042fe20000400000 */
[----:B------:R-:W-:-:S02]  /*75f90*/  FSETP.GEU.AND P5, PT, R8, 1.175494350822287508e-38, PT ;  /* 0x008000000800780b */ /* 0x000fc40003fae000 */
[----:B--2---:R-:W-:Y:S02]  /*75fa0*/  IADD3 R3, R4, -0x3f3504f3, RZ ;  /* 0xc0cafb0d04037810 */ /* 0x004fe40007ffe0ff */
[----:B------:R-:W-:Y:S02]  /*75fb0*/  FSEL R5, R2, R8, !P5 ;  /* 0x0000000802057208 */ /* 0x000fe40006800000 */
[----:B----4-:R-:W-:Y:S01]  /*75fc0*/  LOP3.LUT R4, R3, 0xff800000, RZ, 0xc0, !PT ;  /* 0xff80000003047812 */ /* 0x010fe200078ec0ff */
[----:B------:R-:W0:Y:S01]  /*75fd0*/  I2F R0, R0 ;  /* 0x0000000000007306 */ /* 0x000e220000201400 */
[----:B---3--:R-:W-:Y:S04]  /*75fe0*/  STL [R1+0x24], R7 ;  /* 0x0000240701007387 */ /* 0x008fe80000100800 */
[----:B------:R1:W-:Y:S04]  /*75ff0*/  STL [R1+0xb8], R5 ;  /* 0x0000b80501007387 */ /* 0x0003e80000100800 */
[----:B------:R-:W-:Y:S04]  /*76000*/  STL [R1+0x20], R6 ;  /* 0x0000200601007387 */ /* 0x000fe80000100800 */
[----:B------:R-:W-:Y:S04]  /*76010*/  STL [R1+0x100], R4 ;  /* 0x0001000401007387 */ /* 0x000fe80000100800 */
[----:B------:R-:W2:Y:S01]  /*76020*/  LDL.LU R8, [R1+0xed0] ;  /* 0x000ed00001087983 */ /* 0x000ea20000300800 */
[----:B------:R-:W-:Y:S01]  /*76030*/  FSEL R2, RZ, -23, P1 ;  /* 0xc1b80000ff027808 */ /* 0x000fe20000800000 */
[C---:B------:R-:W-:Y:S01]  /*76040*/  FMUL R3, R7.reuse, 8388608 ;  /* 0x4b00000007037820 */ /* 0x040fe20000400000 */
[----:B------:R-:W-:-:S02]  /*76050*/  FSETP.GEU.AND P0, PT, R7, 1.175494350822287508e-38, PT ;  /* 0x008000000700780b */ /* 0x000fc40003f0e000 */
[----:B-1----:R-:W-:Y:S01]  /*76060*/  IADD3 R5, R5, -0x3f3504f3, RZ ;  /* 0xc0cafb0d05057810 */ /* 0x002fe20007ffe0ff */
[----:B0-----:R-:W-:Y:S01]  /*76070*/  FFMA.FTZ R0, R0, 1.1920928955078125e-07, R2 ;  /* 0x3400000000007823 */ /* 0x001fe20000010002 */
[----:B------:R-:W-:Y:S02]  /*76080*/  FSEL R3, R3, R7, !P0 ;  /* 0x0000000703037208 */ /* 0x000fe40004000000 */
[----:B------:R-:W-:Y:S02]  /*76090*/  LOP3.LUT R2, R5, 0xff800000, RZ, 0xc0, !PT ;  /* 0xff80000005027812 */ /* 0x000fe400078ec0ff */
[----:B------:R0:W-:Y:S04]  /*760a0*/  STL [R1+0x75c], R0 ;  /* 0x00075c0001007387 */ /* 0x0001e80000100800 */
[----:B--2---:R-:W-:Y:S04]  /*760b0*/  STL [R1+0x1c], R8 ;  /* 0x00001c0801007387 */ /* 0x004fe80000100800 */
[----:B------:R1:W-:Y:S04]  /*760c0*/  STL [R1+0xb0], R3 ;  /* 0x0000b00301007387 */ /* 0x0003e80000100800 */
[----:B------:R-:W-:Y:S04]  /*760d0*/  STL [R1+0xfc], R2 ;  /* 0x0000fc0201007387 */ /* 0x000fe80000100800 */
[----:B------:R-:W2:Y:S01]  /*760e0*/  LDL.LU R9, [R1+0xed4] ;  /* 0x000ed40001097983 */ /* 0x000ea20000300800 */
[C---:B0-----:R-:W-:Y:S01]  /*760f0*/  FMUL R0, R6.reuse, 8388608 ;  /* 0x4b00000006007820 */ /* 0x041fe20000400000 */
[----:B------:R-:W-:-:S02]  /*76100*/  FSETP.GEU.AND P4, PT, R6, 1.175494350822287508e-38, PT ;  /* 0x008000000600780b */ /* 0x000fc40003f8e000 */
[----:B-1----:R-:W-:Y:S02]  /*76110*/  IADD3 R3, R3, -0x3f3504f3, RZ ;  /* 0xc0cafb0d03037810 */ /* 0x002fe40007ffe0ff */
[----:B------:R-:W-:Y:S02]  /*76120*/  FSEL R6, R0, R6, !P4 ;  /* 0x0000000600067208 */ /* 0x000fe40006000000 */
[----:B------:R-:W-:Y:S01]  /*76130*/  LOP3.LUT R3, R3, 0xff800000, RZ, 0xc0, !PT ;  /* 0xff80000003037812 */ /* 0x000fe200078ec0ff */
[----:B------:R-:W0:Y:S01]  /*76140*/  I2F R4, R4 ;  /* 0x0000000400047306 */ /* 0x000e220000201400 */
[----:B------:R-:W-:Y:S01]  /*76150*/  FSEL R0, RZ, -23, P2 ;  /* 0xc1b80000ff007808 */ /* 0x000fe20001000000 */
[----:B--2---:R-:W-:Y:S04]  /*76160*/  STL [R1+0x18], R9 ;  /* 0x0000180901007387 */ /* 0x004fe80000100800 */
[----:B------:R1:W-:Y:S04]  /*76170*/  STL [R1+0xac], R6 ;  /* 0x0000ac0601007387 */ /* 0x0003e80000100800 */
[----:B------:R-:W-:Y:S04]  /*76180*/  STL [R1+0xf8], R3 ;  /* 0x0000f80301007387 */ /* 0x000fe80000100800 */
[----:B------:R-:W2:Y:S01]  /*76190*/  LDL.LU R7, [R1+0xed8] ;  /* 0x000ed80001077983 */ /* 0x000ea20000300800 */
[----:B0-----:R-:W-:Y:S01]  /*761a0*/  FFMA.FTZ R0, R4, 1.1920928955078125e-07, R0 ;  /* 0x3400000004007823 */ /* 0x001fe20000010000 */
[C---:B------:R-:W-:Y:S01]  /*761b0*/  FSETP.GEU.AND P3, PT, R8.reuse, 1.175494350822287508e-38, PT ;  /* 0x008000000800780b */ /* 0x040fe20003f6e000 */
[----:B------:R-:W-:Y:S01]  /*761c0*/  FMUL R5, R8, 8388608 ;  /* 0x4b00000008057820 */ /* 0x000fe20000400000 */
[----:B-1----:R-:W-:-:S02]  /*761d0*/  IADD3 R6, R6, -0x3f3504f3, RZ ;  /* 0xc0cafb0d06067810 */ /* 0x002fc40007ffe0ff */
[----:B------:R0:W-:Y:S02]  /*761e0*/  STL [R1+0x758], R0 ;  /* 0x0007580001007387 */ /* 0x0001e40000100800 */
[----:B------:R-:W-:Y:S02]  /*761f0*/  LOP3.LUT R6, R6, 0xff800000, RZ, 0xc0, !PT ;  /* 0xff80000006067812 */ /* 0x000fe400078ec0ff */
[----:B0-----:R-:W-:Y:S01]  /*76200*/  FSEL R0, R5, R8, !P3 ;  /* 0x0000000805007208 */ /* 0x001fe20005800000 */
[----:B--2---:R-:W-:Y:S04]  /*76210*/  STL [R1+0x14], R7 ;  /* 0x0000140701007387 */ /* 0x004fe80000100800 */
[----:B------:R0:W-:Y:S04]  /*76220*/  STL [R1+0xa8], R0 ;  /* 0x0000a80001007387 */ /* 0x0001e80000100800 */
[----:B------:R1:W-:Y:S04]  /*76230*/  STL [R1+0x114], R6 ;  /* 0x0001140601007387 */ /* 0x0003e80000100800 */
[----:B------:R-:W2:Y:S01]  /*76240*/  LDL.LU R8, [R1+0xedc] ;  /* 0x000edc0001087983 */ /* 0x000ea20000300800 */
[----:B------:R-:W3:Y:S01]  /*76250*/  I2F R2, R2 ;  /* 0x0000000200027306 */ /* 0x000ee20000201400 */
[C---:B------:R-:W-:Y:S01]  /*76260*/  FMUL R4, R9.reuse, 8388608 ;  /* 0x4b00000009047820 */ /* 0x040fe20000400000 */
[----:B------:R-:W-:-:S02]  /*76270*/  FSETP.GEU.AND P6, PT, R9, 1.175494350822287508e-38, PT ;  /* 0x008000000900780b */ /* 0x000fc40003fce000 */
[----:B0-----:R-:W-:-:S04]  /*76280*/  IADD3 R0, R0, -0x3f3504f3, RZ ;  /* 0xc0cafb0d00007810 */ /* 0x001fc80007ffe0ff */
[----:B------:R1:W-:Y:S01]  /*76290*/  I2F R14, R6 ;  /* 0x00000006000e7306 */ /* 0x0003e20000201400 */
[----:B------:R-:W-:Y:S01]  /*762a0*/  LOP3.LUT R0, R0, 0xff800000, RZ, 0xc0, !PT ;  /* 0xff80000000007812 */ /* 0x000fe200078ec0ff */
[C---:B------:R-:W-:Y:S01]  /*762b0*/  FMUL R5, R7.reuse, 8388608 ;  /* 0x4b00000007057820 */ /* 0x040fe20000400000 */
[----:B-1----:R-:W-:Y:S02]  /*762c0*/  FSEL R6, R4, R9, !P6 ;  /* 0x0000000904067208 */ /* 0x002fe40007000000 */
[----:B------:R-:W-:Y:S02]  /*762d0*/  FSEL R4, RZ, -23, P5 ;  /* 0xc1b80000ff047808 */ /* 0x000fe40002800000 */
[----:B------:R-:W-:-:S03]  /*762e0*/  FSETP.GEU.AND P5, PT, R7, 1.175494350822287508e-38, PT ;  /* 0x008000000700780b */ /* 0x000fc60003fae000 */
[----:B---3--:R-:W-:Y:S01]  /*762f0*/  FFMA.FTZ R2, R2, 1.1920928955078125e-07, R4 ;  /* 0x3400000002027823 */ /* 0x008fe20000010004 */
[----:B------:R-:W-:Y:S01]  /*76300*/  FSEL R7, R5, R7, !P5 ;  /* 0x0000000705077208 */ /* 0x000fe20006800000 */
[----:B--2---:R-:W-:Y:S04]  /*76310*/  STL [R1+0x10], R8 ;  /* 0x0000100801007387 */ /* 0x004fe80000100800 */
[----:B------:R0:W-:Y:S04]  /*76320*/  STL [R1+0xa4], R6 ;  /* 0x0000a40601007387 */ /* 0x0001e80000100800 */
[----:B------:R-:W-:Y:S01]  /*76330*/  STL [R1+0x110], R0 ;  /* 0x0001100001007387 */ /* 0x000fe20000100800 */
[----:B0-----:R-:W-:-:S03]  /*76340*/  IADD3 R6, R6, -0x3f3504f3, RZ ;  /* 0xc0cafb0d06067810 */ /* 0x001fc60007ffe0ff */
[----:B------:R0:W-:Y:S04]  /*76350*/  STL [R1+0x750], R2 ;  /* 0x0007500201007387 */ /* 0x0001e80000100800 */
[----:B------:R1:W-:Y:S01]  /*76360*/  STL [R1+0xa0], R7 ;  /* 0x0000a00701007387 */ /* 0x0003e20000100800 */
[----:B0-----:R-:W-:Y:S02]  /*76370*/  LOP3.LUT R2, R6, 0xff800000, RZ, 0xc0, !PT ;  /* 0xff80000006027812 */ /* 0x001fe400078ec0ff */
[----:B------:R-:W-:-:S03]  /*76380*/  IADD3 R6, R7, -0x3f3504f3, RZ ;  /* 0xc0cafb0d07067810 */ /* 0x000fc60007ffe0ff */
[----:B------:R-:W-:Y:S04]  /*76390*/  STL [R1+0x10c], R2 ;  /* 0x00010c0201007387 */ /* 0x000fe80000100800 */
[----:B-1----:R-:W2:Y:S01]  /*763a0*/  LDL.LU R7, [R1+0xee0] ;  /* 0x000ee00001077983 */ /* 0x002ea20000300800 */
[----:B------:R-:W0:Y:S01]  /*763b0*/  I2F R3, R3 ;  /* 0x0000000300037306 */ /* 0x000e220000201400 */
[----:B------:R-:W-:Y:S01]  /*763c0*/  FSEL R4, RZ, -23, P0 ;  /* 0xc1b80000ff047808 */ /* 0x000fe20000000000 */
[C---:B------:R-:W-:Y:S01]  /*763d0*/  FMUL R5, R8.reuse, 8388608 ;  /* 0x4b00000008057820 */ /* 0x040fe20000400000 */
[----:B------:R-:W-:-:S04]  /*763e0*/  FSETP.GEU.AND P2, PT, R8, 1.175494350822287508e-38, PT ;  /* 0x008000000800780b */ /* 0x000fc80003f4e000 */
[----:B------:R-:W-:Y:S01]  /*763f0*/  FSEL R5, R5, R8, !P2 ;  /* 0x0000000805057208 */ /* 0x000fe20005000000 */
[----:B0-----:R-:W-:Y:S01]  /*76400*/  FFMA.FTZ R4, R3, 1.1920928955078125e-07, R4 ;  /* 0x3400000003047823 */ /* 0x001fe20000010004 */
[----:B------:R-:W-:-:S04]  /*76410*/  LOP3.LUT R3, R6, 0xff800000, RZ, 0xc0, !PT ;  /* 0xff80000006037812 */ /* 0x000fc800078ec0ff */
[----:B------:R0:W-:Y:S04]  /*76420*/  STL [R1+0x73c], R4 ;  /* 0x00073c0401007387 */ /* 0x0001e80000100800 */
[----:B--2---:R-:W-:Y:S04]  /*76430*/  STL [R1+0xc], R7 ;  /* 0x00000c0701007387 */ /* 0x004fe80000100800 */
[----:B------:R1:W-:Y:S04]  /*76440*/  STL [R1+0x90], R5 ;  /* 0x0000900501007387 */ /* 0x0003e80000100800 */
[----:B------:R-:W-:Y:S04]  /*76450*/  STL [R1+0x108], R3 ;  /* 0x0001080301007387 */ /* 0x000fe80000100800 */
[----:B------:R-:W2:Y:S04]  /*76460*/  LDL.LU R9, [R1+0xee4] ;  /* 0x000ee40001097983 */ /* 0x000ea80000300800 */
[----:B------:R-:W3:Y:S01]  /*76470*/  LDL.LU R8, [R1+0xee8] ;  /* 0x000ee80001087983 */ /* 0x000ee20000300800 */
[C---:B0-----:R-:W-:Y:S01]  /*76480*/  FMUL R4, R7.reuse, 8388608 ;  /* 0x4b00000007047820 */ /* 0x041fe20000400000 */
[----:B------:R-:W-:-:S02]  /*76490*/  FSETP.GEU.AND P1, PT, R7, 1.175494350822287508e-38, PT ;  /* 0x008000000700780b */ /* 0x000fc40003f2e000 */
[----:B-1----:R-:W-:Y:S02]  /*764a0*/  IADD3 R5, R5, -0x3f3504f3, RZ ;  /* 0xc0cafb0d05057810 */ /* 0x002fe40007ffe0ff */
[----:B------:R-:W-:Y:S02]  /*764b0*/  FSEL R4, R4, R7, !P1 ;  /* 0x0000000704047208 */ /* 0x000fe40004800000 */
[----:B------:R-:W-:Y:S01]  /*764c0*/  LOP3.LUT R6, R5, 0xff800000, RZ, 0xc0, !PT ;  /* 0xff80000005067812 */ /* 0x000fe200078ec0ff */
[----:B--2---:R0:W-:Y:S04]  /*764d0*/  STL [R1+0x8], R9 ;  /* 0x0000080901007387 */ /* 0x0041e80000100800 */
[----:B------:R1:W-:Y:S04]  /*764e0*/  STL [R1+0x74], R4 ;  /* 0x0000740401007387 */ /* 0x0003e80000100800 */
[----:B---3--:R-:W-:Y:S04]  /*764f0*/  STL [R1+0x4], R8 ;  /* 0x0000040801007387 */ /* 0x008fe80000100800 */
[----:B------:R2:W-:Y:S04]  /*76500*/  STL [R1+0x5c8], R6 ;  /* 0x0005c80601007387 */ /* 0x0005e80000100800 */
[----:B------:R-:W3:Y:S01]  /*76510*/  LDL.LU R11, [R1+0xeec] ;  /* 0x000eec00010b7983 */ /* 0x000ee20000300800 */
[C---:B------:R-:W-:Y:S01]  /*76520*/  FMUL R5, R9.reuse, 8388608 ;  /* 0x4b00000009057820 */ /* 0x040fe20000400000 */
[----:B------:R-:W-:-:S02]  /*76530*/  FSETP.GEU.AND P0, PT, R9, 1.175494350822287508e-38, PT ;  /* 0x008000000900780b */ /* 0x000fc40003f0e000 */
[----:B------:R-:W-:Y:S02]  /*76540*/  IADD3 R7, R4, -0x3f3504f3, RZ ;  /* 0xc0cafb0d04077810 */ /* 0x000fe40007ffe0ff */
[----:B------:R-:W-:Y:S02]  /*76550*/  FSEL R5, R5, R9, !P0 ;  /* 0x0000000905057208 */ /* 0x000fe40004000000 */
[----:B0-----:R-:W-:Y:S01]  /*76560*/  LOP3.LUT R9, R7, 0xff800000, RZ, 0xc0, !PT ;  /* 0xff80000007097812 */ /* 0x001fe200078ec0ff */
[----:B---3--:R-:W-:Y:S04]  /*76570*/  STL [R1], R11 ;  /* 0x0000000b01007387 */ /* 0x008fe80000100800 */
[----:B------:R0:W-:Y:S04]  /*76580*/  STL [R1+0x78], R5 ;  /* 0x0000780501007387 */ /* 0x0001e80000100800 */
[----:B------:R3:W-:Y:S04]  /*76590*/  STL [R1+0x5b8], R9 ;  /* 0x0005b80901007387 */ /* 0x0007e80000100800 */
[----:B------:R-:W4:Y:S01]  /*765a0*/  LDL.LU R12, [R1+0xef0] ;  /* 0x000ef000010c7983 */ /* 0x000f220000300800 */
[----:B-1----:R2:W-:Y:S01]  /*765b0*/  I2F R4, R6 ;  /* 0x0000000600047306 */ /* 0x0025e20000201400 */
[----:B------:R-:W-:-:S02]  /*765c0*/  FSEL R15, RZ, -23, P4 ;  /* 0xc1b80000ff0f7808 */ /* 0x000fc40002000000 */
[C---:B------:R-:W-:Y:S02]  /*765d0*/  FSETP.GEU.AND P4, PT, R8.reuse, 1.175494350822287508e-38, PT ;  /* 0x008000000800780b */ /* 0x040fe40003f8e000 */
[----:B------:R-:W-:Y:S01]  /*765e0*/  IADD3 R7, R5, -0x3f3504f3, RZ ;  /* 0xc0cafb0d05077810 */ /* 0x000fe20007ffe0ff */
[----:B--2---:R-:W-:Y:S02]  /*765f0*/  FMUL R6, R8, 8388608 ;  /* 0x4b00000008067820 */ /* 0x004fe40000400000 */
[----:B0-----:R3:W-:Y:S01]  /*76600*/  I2F R5, R9 ;  /* 0x0000000900057306 */ /* 0x0017e20000201400 */
[----:B------:R-:W-:Y:S02]  /*76610*/  LOP3.LUT R7, R7, 0xff800000, RZ, 0xc0, !PT ;  /* 0xff80000007077812 */ /* 0x000fe400078ec0ff */
[----:B---3--:R-:W-:Y:S01]  /*76620*/  FSEL R9, R6, R8, !P4 ;  /* 0x0000000806097208 */ /* 0x008fe20006000000 */
[----:B----4-:R-:W-:Y:S04]  /*76630*/  STL [R1+0x7c], R12 ;  /* 0x00007c0c01007387 */ /* 0x010fe80000100800 */
[----:B------:R0:W-:Y:S04]  /*76640*/  STL [R1+0x6c], R9 ;  /* 0x00006c0901007387 */ /* 0x0001e80000100800 */
[----:B------:R-:W-:Y:S04]  /*76650*/  STL [R1+0x5a4], R7 ;  /* 0x0005a40701007387 */ /* 0x000fe80000100800 */
[----:B------:R-:W2:Y:S01]  /*76660*/  LDL.LU R17, [R1+0xef4] ;  /* 0x000ef40001117983 */ /* 0x000ea20000300800 */
[----:B------:R-:W-:Y:S01]  /*76670*/  FSEL R6, RZ, -23, P3 ;  /* 0xc1b80000ff067808 */ /* 0x000fe20001800000 */
[C---:B------:R-:W-:Y:S01]  /*76680*/  FMUL R8, R11.reuse, 8388608 ;  /* 0x4b0000000b087820 */ /* 0x040fe20000400000 */
[----:B------:R-:W-:-:S02]  /*76690*/  FSETP.GEU.AND P3, PT, R11, 1.175494350822287508e-38, PT ;  /* 0x008000000b00780b */ /* 0x000fc40003f6e000 */
[----:B0-----:R-:W-:Y:S02]  /*766a0*/  IADD3 R9, R9, -0x3f3504f3, RZ ;  /* 0xc0cafb0d09097810 */ /* 0x001fe40007ffe0ff */
[----:B------:R-:W-:Y:S02]  /*766b0*/  FSEL R11, R8, R11, !P3 ;  /* 0x0000000b080b7208 */ /* 0x000fe40005800000 */
[----:B------:R-:W-:Y:S01]  /*766c0*/  LOP3.LUT R9, R9, 0xff800000, RZ, 0xc0, !PT ;  /* 0xff80000009097812 */ /* 0x000fe200078ec0ff */
[----:B--2---:R-:W-:Y:S04]  /*766d0*/  STL [R1+0x84], R17 ;  /* 0x0000841101007387 */ /* 0x004fe80000100800 */
[----:B------:R0:W-:Y:S04]  /*766e0*/  STL [R1+0x64], R11 ;  /* 0x0000640b01007387 */ /* 0x0001e80000100800 */
[----:B------:R-:W-:Y:S04]  /*766f0*/  STL [R1+0x130], R9 ;  /* 0x0001300901007387 */ /* 0x000fe80000100800 */
[----:B------:R-:W2:Y:S01]  /*76700*/  LDL.LU R16, [R1+0xef8] ;  /* 0x000ef80001107983 */ /* 0x000ea20000300800 */
[----:B------:R-:W-:Y:S01]  /*76710*/  FMUL R10, R12, 8388608 ;  /* 0x4b0000000c0a7820 */ /* 0x000fe20000400000 */
[----:B------:R-:W-:-:S02]  /*76720*/  FSEL R8, RZ, -23, P6 ;  /* 0xc1b80000ff087808 */ /* 0x000fc40003000000 */
[----:B------:R-:W-:-:S04]  /*76730*/  FSETP.GEU.AND P6, PT, R12, 1.175494350822287508e-38, PT ;  /* 0x008000000c00780b */ /* 0x000fc80003fce000 */
[----:B------:R-:W-:Y:S01]  /*76740*/  FSEL R13, R10, R12, !P6 ;  /* 0x0000000c0a0d7208 */ /* 0x000fe20007000000 */
[----:B------:R-:W-:Y:S01]  /*76750*/  FMUL R12, R17, 8388608 ;  /* 0x4b000000110c7820 */ /* 0x000fe20000400000 */
[----:B0-----:R-:W-:Y:S02]  /*76760*/  IADD3 R11, R11, -0x3f3504f3, RZ ;  /* 0xc0cafb0d0b0b7810 */ /* 0x001fe40007ffe0ff */
[----:B------:R-:W-:Y:S02]  /*76770*/  FSEL R10, RZ, -23, P5 ;  /* 0xc1b80000ff0a7808 */ /* 0x000fe40002800000 */
[----:B------:R-:W-:Y:S01]  /*76780*/  FSETP.GEU.AND P5, PT, R17, 1.175494350822287508e-38, PT ;  /* 0x008000001100780b */ /* 0x000fe20003fae000 */
[----:B------:R-:W-:Y:S01]  /*76790*/  FFMA.FTZ R15, R14, 1.1920928955078125e-07, R15 ;  /* 0x340000000e0f7823 */ /* 0x000fe2000001000f */
[----:B------:R-:W-:Y:S02]  /*767a0*/  LOP3.LUT R11, R11, 0xff800000, RZ, 0xc0, !PT ;  /* 0xff8000000b0b7812 */ /* 0x000fe400078ec0ff */
[----:B------:R-:W-:Y:S01]  /*767b0*/  FSEL R17, R12, R17, !P5 ;  /* 0x000000110c117208 */ /* 0x000fe20006800000 */
[----:B--2---:R-:W-:Y:S04]  /*767c0*/  STL [R1+0x80], R16 ;  /* 0x0000801001007387 */ /* 0x004fe80000100800 */
[----:B------:R0:W-:Y:S04]  /*767d0*/  STL [R1+0x94], R13 ;  /* 0x0000940d01007387 */ /* 0x0001e80000100800 */
[----:B------:R-:W-:Y:S01]  /*767e0*/  STL [R1+0x678], R11 ;  /* 0x0006780b01007387 */ /* 0x000fe20000100800 */
[----:B0-----:R-:W-:-:S03]  /*767f0*/  IADD3 R13, R13, -0x3f3504f3, RZ ;  /* 0xc0cafb0d0d0d7810 */ /* 0x001fc60007ffe0ff */
[----:B------:R0:W-:Y:S01]  /*76800*/  STL [R1+0x734], R15 ;  /* 0x0007340f01007387 */ /* 0x0001e20000100800 */
[----:B------:R-:W-:-:S03]  /*76810*/  LOP3.LUT R13, R13, 0xff800000, RZ, 0xc0, !PT ;  /* 0xff8000000d0d7812 */ /* 0x000fc600078ec0ff */
[----:B------:R1:W-:Y:S04]  /*76820*/  STL [R1+0x9c], R17 ;  /* 0x00009c1101007387 */ /* 0x0003e80000100800 */
[----:B------:R-:W-:Y:S04]  /*76830*/  STL [R1+0x674], R13 ;  /* 0x0006740d01007387 */ /* 0x000fe80000100800 */
[----:B------:R-:W2:Y:S01]  /*76840*/  LDL.LU R20, [R1+0xefc] ;  /* 0x000efc0001147983 */ /* 0x000ea20000300800 */
[----:B------:R-:W3:Y:S01]  /*76850*/  I2F R0, R0 ;  /* 0x0000000000007306 */ /* 0x000ee20000201400 */
[----:B------:R-:W-:Y:S01]  /*76860*/  FMUL R14, R16, 8388608 ;  /* 0x4b000000100e7820 */ /* 0x000fe20000400000 */
[----:B------:R-:W-:-:S02]  /*76870*/  FSEL R12, RZ, -23, P2 ;  /* 0xc1b80000ff0c7808 */ /* 0x000fc40001000000 */
[----:B------:R-:W-:Y:S02]  /*76880*/  FSETP.GEU.AND P2, PT, R16, 1.175494350822287508e-38, PT ;  /* 0x008000001000780b */ /* 0x000fe40003f4e000 */
[----:B0-----:R-:W-:Y:S02]  /*76890*/  IADD3 R15, R17, -0x3f3504f3, RZ ;  /* 0xc0cafb0d110f7810 */ /* 0x001fe40007ffe0ff */
[----:B------:R-:W-:Y:S02]  /*768a0*/  FSEL R16, R14, R16, !P2 ;  /* 0x000000100e107208 */ /* 0x000fe40005000000 */
[----:B-1----:R-:W-:Y:S01]  /*768b0*/  LOP3.LUT R17, R15, 0xff800000, RZ, 0xc0, !PT ;  /* 0xff8000000f117812 */ /* 0x002fe200078ec0ff */
[----:B---3--:R-:W-:Y:S01]  /*768c0*/  FFMA.FTZ R6, R0, 1.1920928955078125e-07, R6 ;  /* 0x3400000000067823 */ /* 0x008fe20000010006 */
[----:B------:R-:W0:Y:S01]  /*768d0*/  I2F R2, R2 ;  /* 0x0000000200027306 */ /* 0x000e220000201400 */
[----:B--2---:R-:W-:Y:S04]  /*768e0*/  STL [R1+0x8c], R20 ;  /* 0x00008c1401007387 */ /* 0x004fe80000100800 */
[----:B------:R-:W-:Y:S04]  /*768f0*/  STL [R1+0xbc], R16 ;  /* 0x0000bc1001007387 */ /* 0x000fe80000100800 */
[----:B------:R-:W-:Y:S04]  /*76900*/  STL [R1+0x670], R17 ;  /* 0x0006701101007387 */ /* 0x000fe80000100800 */
[----:B------:R-:W2:Y:S01]  /*76910*/  LDL R0, [R1+0x4d4] ;  /* 0x0004d40001007983 */ /* 0x000ea20000100800 */
[----:B------:R-:W1:Y:S01]  /*76920*/  I2F R3, R3 ;  /* 0x0000000300037306 */ /* 0x000e620000201400 */
[----:B0-----:R-:W-:Y:S01]  /*76930*/  FFMA.FTZ R2, R2, 1.1920928955078125e-07, R8 ;  /* 0x3400000002027823 */ /* 0x001fe20000010008 */
[----:B------:R-:W-:Y:S01]  /*76940*/  FSEL R14, RZ, -23, P1 ;  /* 0xc1b80000ff0e7808 */ /* 0x000fe20000800000 */
[C---:B------:R-:W-:Y:S01]  /*76950*/  FMUL R15, R20.reuse, 8388608 ;  /* 0x4b000000140f7820 */ /* 0x040fe20000400000 */
[----:B------:R-:W-:Y:S01]  /*76960*/  FSETP.GEU.AND P1, PT, R20, 1.175494350822287508e-38, PT ;  /* 0x008000001400780b */ /* 0x000fe20003f2e000 */
[----:B------:R0:W-:Y:S03]  /*76970*/  STL [R1+0x730], R6 ;  /* 0x0007300601007387 */ /* 0x0001e60000100800 */
[----:B------:R-:W-:Y:S01]  /*76980*/  I2F R7, R7 ;  /* 0x0000000700077306 */ /* 0x000fe20000201400 */
[----:B------:R-:W-:Y:S01]  /*76990*/  FFMA.FTZ R4, R4, 1.1920928955078125e-07, R12 ;  /* 0x3400000004047823 */ /* 0x000fe2000001000c */
[----:B0-----:R-:W3:Y:S01]  /*769a0*/  LDL R6, [R1+0x2c4] ;  /* 0x0002c40001067983 */ /* 0x001ee20000100800 */
[----:B-1----:R-:W-:-:S03]  /*769b0*/  FFMA.FTZ R3, R3, 1.1920928955078125e-07, R10 ;  /* 0x3400000003037823 */ /* 0x002fc6000001000a */
[----:B------:R0:W-:Y:S02]  /*769c0*/  STL [R1+0x71c], R2 ;  /* 0x00071c0201007387 */ /* 0x0001e40000100800 */
[----:B------:R-:W-:Y:S01]  /*769d0*/  I2F R9, R9 ;  /* 0x0000000900097306 */ /* 0x000fe20000201400 */
[----:B0-----:R-:W-:Y:S02]  /*769e0*/  FSEL R2, R15, R20, !P1 ;  /* 0x000000140f027208 */ /* 0x001fe40004800000 */
[----:B------:R-:W4:Y:S04]  /*769f0*/  LDL.LU R20, [R1+0x1dc8] ;  /* 0x001dc80001147983 */ /* 0x000f280000300800 */
[----:B------:R0:W-:Y:S01]  /*76a00*/  STL [R1+0xc0], R2 ;  /* 0x0000c00201007387 */ /* 0x0001e20000100800 */
[----:B------:R-:W1:Y:S03]  /*76a10*/  I2F R11, R11 ;  /* 0x0000000b000b7306 */ /* 0x000e660000201400 */
[----:B------:R-:W-:Y:S04]  /*76a20*/  STL [R1+0x718], R3 ;  /* 0x0007180301007387 */ /* 0x000fe80000100800 */
[----:B------:R-:W3:Y:S01]  /*76a30*/  LDL R12, [R1+0xf0] ;  /* 0x0000f000010c7983 */ /* 0x000ee20000100800 */
[----:B------:R-:W1:Y:S03]  /*76a40*/  I2F R13, R13 ;  /* 0x0000000d000d7306 */ /* 0x000e660000201400 */
[----:B------:R-:W3:Y:S04]  /*76a50*/  LDL R10, [R1+0xe8] ;  /* 0x0000e800010a7983 */ /* 0x000ee80000100800 */
[----:B------:R1:W-:Y:S01]  /*76a60*/  STL [R1+0x714], R4 ;  /* 0x0007140401007387 */ /* 0x0003e20000100800 */
[----:B0-----:R-:W-:Y:S01]  /*76a70*/  IADD3 R2, R2, -0x3f3504f3, RZ ;  /* 0xc0cafb0d02027810 */ /* 0x001fe20007ffe0ff */
[----:B-1----:R-:W-:-:S02]  /*76a80*/  FFMA.FTZ R4, R5, 1.1920928955078125e-07, R14 ;  /* 0x3400000005047823 */ /* 0x002fc4000001000e */
[----:B------:R-:W4:Y:S04]  /*76a90*/  LDL R14, [R1+0xf4] ;  /* 0x0000f400010e7983 */ /* 0x000f280000100800 */
[----:B------:R0:W-:Y:S01]  /*76aa0*/  STL [R1+0x710], R4 ;  /* 0x0007100401007387 */ /* 0x0001e20000100800 */
[----:B------:R-:W-:Y:S02]  /*76ab0*/  LOP3.LUT R5, R2, 0xff800000, RZ, 0xc0, !PT ;  /* 0xff80000002057812 */ /* 0x000fe400078ec0ff */
[----:B------:R-:W-:-:S05]  /*76ac0*/  FSEL R2, RZ, -23, P3 ;  /* 0xc1b80000ff027808 */ /* 0x000fca0001800000 */
[----:B------:R-:W-:Y:S01]  /*76ad0*/  FFMA.FTZ R2, R11, 1.1920928955078125e-07, R2 ;  /* 0x340000000b027823 */ /* 0x000fe20000010002 */
[----:B--2---:R-:W-:Y:S02]  /*76ae0*/  MOV R8, R0 ;  /* 0x0000000000087202 */ /* 0x004fe40000000f00 */
[----:B------:R-:W-:-:S05]  /*76af0*/  FSEL R0, RZ, -23, P0 ;  /* 0xc1b80000ff007808 */ /* 0x000fca0000000000 */
[----:B0-----:R-:W-:Y:S01]  /*76b00*/  FFMA.FTZ R4, R7, 1.1920928955078125e-07, R0 ;  /* 0x3400000007047823 */ /* 0x001fe20000010000 */
[----:B------:R-:W-:-:S04]  /*76b10*/  FSEL R0, RZ, -23, P4 ;  /* 0xc1b80000ff007808 */ /* 0x000fc80002000000 */
[----:B------:R0:W-:Y:S01]  /*76b20*/  STL [R1+0x6fc], R4 ;  /* 0x0006fc0401007387 */ /* 0x0001e20000100800 */
[----:B------:R-:W-:-:S03]  /*76b30*/  FFMA.FTZ R7, R9, 1.1920928955078125e-07, R0 ;  /* 0x3400000009077823 */ /* 0x000fc60000010000 */
[----:B------:R-:W-:Y:S01]  /*76b40*/  STL [R1+0x688], R5 ;  /* 0x0006880501007387 */ /* 0x000fe20000100800 */
[----:B0-----:R-:W-:-:S03]  /*76b50*/  FSEL R4, RZ, -23, P6 ;  /* 0xc1b80000ff047808 */ /* 0x001fc60003000000 */
[----:B------:R0:W-:Y:S02]  /*76b60*/  STL [R1+0x6f8], R7 ;  /* 0x0006f80701007387 */ /* 0x0001e40000100800 */
[----:B------:R-:W-:Y:S02]  /*76b70*/  FFMA.FTZ R0, R13, 1.1920928955078125e-07, R4 ;  /* 0x340000000d007823 */ /* 0x000fe40000010004 */
[----:B------:R-:W2:Y:S04]  /*76b80*/  LDL.LU R9, [R1+0xf00] ;  /* 0x000f000001097983 */ /* 0x000ea80000300800 */
[----:B------:R-:W-:Y:S04]  /*76b90*/  STL [R1+0x6f4], R2 ;  /* 0x0006f40201007387 */ /* 0x000fe80000100800 */
[----:B------:R1:W-:Y:S04]  /*76ba0*/  STL [R1+0x6f0], R0 ;  /* 0x0006f00001007387 */ /* 0x0003e80000100800 */
[----:B0-----:R-:W4:Y:S01]  /*76bb0*/  LDL.LU R7, [R1+0xf04] ;  /* 0x000f040001077983 */ /* 0x001f220000300800 */
[----:B------:R-:W-:Y:S01]  /*76bc0*/  IADD3 R16, R16, -0x3f3504f3, RZ ;  /* 0xc0cafb0d10107810 */ /* 0x000fe20007ffe0ff */
[----:B------:R-:W0:Y:S03]  /*76bd0*/  I2F R17, R17 ;  /* 0x0000001100117306 */ /* 0x000e260000201400 */
[----:B------:R-:W-:-:S05]  /*76be0*/  LOP3.LUT R16, R16, 0xff800000, RZ, 0xc0, !PT ;  /* 0xff80000010107812 */ /* 0x000fca00078ec0ff */
[----:B------:R-:W0:Y:S01]  /*76bf0*/  I2F R3, R16 ;  /* 0x0000001000037306 */ /* 0x000e220000201400 */
[----:B------:R-:W-:Y:S01]  /*76c00*/  IMAD.MOV.U32 R15, RZ, RZ, R8 ;  /* 0x000000ffff0f7224 */ /* 0x000fe200078e0008 */
[----:B---3--:R-:W-:Y:S02]  /*76c10*/  MOV R8, R6 ;  /* 0x0000000600087202 */ /* 0x008fe40000000f00 */
[----:B------:R-:W-:-:S04]  /*76c20*/  FSEL R6, RZ, -23, P5 ;  /* 0xc1b80000ff067808 */ /* 0x000fc80002800000 */
[----:B------:R-:W3:Y:S01]  /*76c30*/  I2F R5, R5 ;  /* 0x0000000500057306 */ /* 0x000ee20000201400 */
[----:B-1----:R-:W-:Y:S01]  /*76c40*/  FSEL R0, RZ, -23, P2 ;  /* 0xc1b80000ff007808 */ /* 0x002fe20001000000 */
[----:B0-----:R-:W-:Y:S01]  /*76c50*/  FFMA.FTZ R2, R17, 1.1920928955078125e-07, R6 ;  /* 0x3400000011027823 */ /* 0x001fe20000010006 */
[----:B------:R-:W-:-:S04]  /*76c60*/  FSEL R4, RZ, -23, P1 ;  /* 0xc1b80000ff047808 */ /* 0x000fc80000800000 */
[----:B------:R2:W-:Y:S01]  /*76c70*/  STL [R1+0x6dc], R2 ;  /* 0x0006dc0201007387 */ /* 0x0005e20000100800 */
[----:B------:R-:W-:Y:S02]  /*76c80*/  FFMA.FTZ R3, R3, 1.1920928955078125e-07, R0 ;  /* 0x3400000003037823 */ /* 0x000fe40000010000 */
[C---:B--2---:R-:W-:Y:S01]  /*76c90*/  FMUL R2, R9.reuse, 8388608 ;  /* 0x4b00000009027820 */ /* 0x044fe20000400000 */
[----:B------:R-:W-:Y:S01]  /*76ca0*/  STL [R1+0x88], R9 ;  /* 0x0000880901007387 */ /* 0x000fe20000100800 */
[----:B------:R-:W-:-:S04]  /*76cb0*/  FSETP.GEU.AND P0, PT, R9, 1.175494350822287508e-38, PT ;  /* 0x008000000900780b */ /* 0x000fc80003f0e000 */
[----:B------:R-:W-:Y:S01]  /*76cc0*/  FSEL R2, R2, R9, !P0 ;  /* 0x0000000902027208 */ /* 0x000fe20004000000 */
[----:B----4-:R-:W-:Y:S04]  /*76cd0*/  STL [R1+0x98], R7 ;  /* 0x0000980701007387 */ /* 0x010fe80000100800 */
[----:B------:R3:W-:Y:S02]  /*76ce0*/  STL [R1+0x6d8], R3 ;  /* 0x0006d80301007387 */ /* 0x0007e40000100800 */
[----:B---3--:R-:W-:-:S05]  /*76cf0*/  FFMA.FTZ R3, R5, 1.1920928955078125e-07, R4 ;  /* 0x3400000005037823 */ /* 0x008fca0000010004 */
[----:B------:R0:W-:Y:S04]  /*76d00*/  STL [R1+0x778], R3 ;  /* 0x0007780301007387 */ /* 0x0001e80000100800 */
[----:B------:R1:W-:Y:S01]  /*76d10*/  STL [R1+0x5c], R2 ;  /* 0x00005c0201007387 */ /* 0x0003e20000100800 */
[----:B0-----:R-:W-:-:S03]  /*76d20*/  IADD3 R3, R12, -R19, RZ ;  /* 0x800000130c037210 */ /* 0x001fc60007ffe0ff */
[----:B------:R-:W2:Y:S01]  /*76d30*/  LDL R12, [R1+0xec] ;  /* 0x0000ec00010c7983 */ /* 0x000ea20000100800 */
[C---:B------:R-:W-:Y:S01]  /*76d40*/  FMUL R0, R7.reuse, 8388608 ;  /* 0x4b00000007007820 */ /* 0x040fe20000400000 */
[----:B------:R-:W-:-:S04]  /*76d50*/  FSETP.GEU.AND P1, PT, R7, 1.175494350822287508e-38, PT ;  /* 0x008000000700780b */ /* 0x000fc80003f2e000 */
[----:B------:R-:W-:Y:S02]  /*76d60*/  FSEL R6, R0, R7, !P1 ;  /* 0x0000000700067208 */ /* 0x000fe40004800000 */
[----:B------:R-:W-:-:S04]  /*76d70*/  IADD3 R0, R2, -0x3f3504f3, RZ ;  /* 0xc0cafb0d02007810 */ /* 0x000fc80007ffe0ff */
[----:B------:R-:W-:Y:S01]  /*76d80*/  LOP3.LUT R5, R0, 0xff800000, RZ, 0xc0, !PT ;  /* 0xff80000000057812 */ /* 0x000fe200078ec0ff */
[----:B------:R-:W-:-:S03]  /*76d90*/  IMAD.IADD R4, R14, 0x1, -R20 ;  /* 0x000000010e047824 */ /* 0x000fc600078e0a14 */
[----:B------:R0:W3:Y:S01]  /*76da0*/  I2F R7, R5 ;  /* 0x0000000500077306 */ /* 0x0000e20000201400 */
[----:B------:R-:W-:Y:S01]  /*76db0*/  MOV R11, 0x3dc6b27f ;  /* 0x3dc6b27f000b7802 */ /* 0x000fe20000000f00 */
[----:B------:R-:W-:Y:S01]  /*76dc0*/  FADD R0, R4, -1 ;  /* 0xbf80000004007421 */ /* 0x000fe20000000000 */
[----:B-1----:R-:W-:Y:S01]  /*76dd0*/  IADD3 R2, R10, -R18, RZ ;  /* 0x800000120a027210 */ /* 0x002fe20007ffe0ff */
[----:B------:R-:W-:Y:S01]  /*76de0*/  IMAD.MOV.U32 R18, RZ, RZ, R6 ;  /* 0x000000ffff127224 */ /* 0x000fe200078e0006 */
[----:B------:R0:W-:Y:S01]  /*76df0*/  STL [R1+0x684], R5 ;  /* 0x0006840501007387 */ /* 0x0001e20000100800 */
[----:B------:R-:W-:-:S03]  /*76e00*/  FSEL R6, RZ, -23, P0 ;  /* 0xc1b80000ff067808 */ /* 0x000fc60000000000 */
[----:B------:R-:W-:Y:S01]  /*76e10*/  IADD3 R4, R18, -0x3f3504f3, RZ ;  /* 0xc0cafb0d12047810 */ /* 0x000fe20007ffe0ff */
[----:B0-----:R-:W-:-:S03]  /*76e20*/  FFMA.FTZ R5, R0, R11, -0.16845393180847167969 ;  /* 0xbe2c7f3000057423 */ /* 0x001fc6000001000b */
[----:B------:R-:W-:Y:S01]  /*76e30*/  LOP3.LUT R13, R4, 0xff800000, RZ, 0xc0, !PT ;  /* 0xff800000040d7812 */ /* 0x000fe200078ec0ff */
[C---:B------:R-:W-:Y:S02]  /*76e40*/  FFMA.FTZ R5, R0.reuse, R5, 0.1716887056827545166 ;  /* 0x3e2fcf2a00057423 */ /* 0x040fe40000010005 */
[----:B---3--:R-:W-:Y:S02]  /*76e50*/  FFMA.FTZ R6, R7, 1.1920928955078125e-07, R6 ;  /* 0x3400000007067823 */ /* 0x008fe40000010006 */
[----:B------:R0:W-:Y:S01]  /*76e60*/  STL [R1+0x67c], R13 ;  /* 0x00067c0d01007387 */ /* 0x0001e20000100800 */
[----:B------:R-:W-:Y:S02]  /*76e70*/  FFMA.FTZ R4, R0, R5, -0.17900948226451873779 ;  /* 0xbe374e4300047423 */ /* 0x000fe40000010005 */
[----:B------:R0:W1:Y:S01]  /*76e80*/  I2F R5, R13 ;  /* 0x0000000d00057306 */ /* 0x0000620000201400 */
[----:B------:R-:W3:Y:S04]  /*76e90*/  LDL R17, [R1+0xe4] ;  /* 0x0000e40001117983 */ /* 0x000ee80000100800 */
[----:B0-----:R-:W4:Y:S04]  /*76ea0*/  LDL R13, [R1+0xdc] ;  /* 0x0000dc00010d7983 */ /* 0x001f280000100800 */
[----:B------:R0:W-:Y:S01]  /*76eb0*/  STL [R1+0x754], R6 ;  /* 0x0007540601007387 */ /* 0x0001e20000100800 */
[----:B------:R-:W-:-:S02]  /*76ec0*/  FADD R3, R3, -1 ;  /* 0xbf80000003037421 */ /* 0x000fc40000000000 */
[----:B------:R-:W-:Y:S01]  /*76ed0*/  FADD R2, R2, -1 ;  /* 0xbf80000002027421 */ /* 0x000fe20000000000 */
[----:B------:R-:W3:Y:S01]  /*76ee0*/  LDL R14, [R1+0xe0] ;  /* 0x0000e000010e7983 */ /* 0x000ee20000100800 */
[----:B--2---:R-:W-:-:S03]  /*76ef0*/  IMAD.IADD R7, R12, 0x1, -R21 ;  /* 0x000000010c077824 */ /* 0x004fc600078e0a15 */
[----:B------:R-:W2:Y:S01]  /*76f00*/  LDL R12, [R1+0xd8] ;  /* 0x0000d800010c7983 */ /* 0x000ea20000100800 */
[----:B0-----:R-:W-:-:S05]  /*76f10*/  FSEL R6, RZ, -23, P1 ;  /* 0xc1b80000ff067808 */ /* 0x001fca0000800000 */
[----:B-1----:R-:W-:Y:S01]  /*76f20*/  FFMA.FTZ R5, R5, 1.1920928955078125e-07, R6 ;  /* 0x3400000005057823 */ /* 0x002fe20000010006 */
[----:B------:R-:W-:Y:S01]  /*76f30*/  MOV R10, R15 ;  /* 0x0000000f000a7202 */ /* 0x000fe20000000f00 */
[CC--:B------:R-:W-:Y:S01]  /*76f40*/  FFMA.FTZ R9, R3.reuse, R11.reuse, -0.16845393180847167969 ;  /* 0xbe2c7f3003097423 */ /* 0x0c0fe2000001000b */
[----:B------:R-:W-:Y:S02]  /*76f50*/  MOV R15, R8 ;  /* 0x00000008000f7202 */ /* 0x000fe40000000f00 */
[----:B------:R0:W-:Y:S01]  /*76f60*/  STL [R1+0x738], R5 ;  /* 0x0007380501007387 */ /* 0x0001e20000100800 */
[----:B------:R-:W-:Y:S02]  /*76f70*/  FFMA.FTZ R8, R2, R11, -0.16845393180847167969 ;  /* 0xbe2c7f3002087423 */ /* 0x000fe4000001000b */
[----:B------:R-:W-:Y:S02]  /*76f80*/  FFMA.FTZ R9, R3, R9, 0.1716887056827545166 ;  /* 0x3e2fcf2a03097423 */ /* 0x000fe40000010009 */
[----:B0-----:R-:W-:-:S02]  /*76f90*/  FADD R5, R7, -1 ;  /* 0xbf80000007057421 */ /* 0x001fc40000000000 */
[C---:B------:R-:W-:Y:S02]  /*76fa0*/  FFMA.FTZ R8, R2.reuse, R8, 0.1716887056827545166 ;  /* 0x3e2fcf2a02087423 */ /* 0x040fe40000010008 */
[----:B------:R-:W-:Y:S02]  /*76fb0*/  FFMA.FTZ R6, R5, R11, -0.16845393180847167969 ;  /* 0xbe2c7f3005067423 */ /* 0x000fe4000001000b */
[----:B------:R-:W-:Y:S02]  /*76fc0*/  FFMA.FTZ R9, R3, R9, -0.17900948226451873779 ;  /* 0xbe374e4303097423 */ /* 0x000fe40000010009 */
[----:B------:R-:W-:Y:S02]  /*76fd0*/  FFMA.FTZ R6, R5, R6, 0.1716887056827545166 ;  /* 0x3e2fcf2a05067423 */ /* 0x000fe40000010006 */
[----:B------:R-:W-:Y:S02]  /*76fe0*/  FFMA.FTZ R8, R2, R8, -0.17900948226451873779 ;  /* 0xbe374e4302087423 */ /* 0x000fe40000010008 */
[----:B------:R-:W-:-:S02]  /*76ff0*/  FFMA.FTZ R4, R0, R4, 0.20512372255325317383 ;  /* 0x3e520bf400047423 */ /* 0x000fc40000010004 */
[----:B------:R-:W-:Y:S02]  /*77000*/  FFMA.FTZ R6, R5, R6, -0.17900948226451873779 ;  /* 0xbe374e4305067423 */ /* 0x000fe40000010006 */
[----:B------:R-:W-:Y:S02]  /*77010*/  FFMA.FTZ R9, R3, R9, 0.20512372255325317383 ;  /* 0x3e520bf403097423 */ /* 0x000fe40000010009 */
[----:B------:R-:W-:Y:S02]  /*77020*/  FFMA.FTZ R8, R2, R8, 0.20512372255325317383 ;  /* 0x3e520bf402087423 */ /* 0x000fe40000010008 */
[----:B------:R-:W-:Y:S02]  /*77030*/  FFMA.FTZ R4, R0, R4, -0.24046532809734344482 ;  /* 0xbe763c8b00047423 */ /* 0x000fe40000010004 */
[----:B------:R-:W-:Y:S02]  /*77040*/  FFMA.FTZ R6, R5, R6, 0.20512372255325317383 ;  /* 0x3e520bf405067423 */ /* 0x000fe40000010006 */
[----:B------:R-:W-:-:S02]  /*77050*/  FFMA.FTZ R9, R3, R9, -0.24046532809734344482 ;  /* 0xbe763c8b03097423 */ /* 0x000fc40000010009 */
[----:B------:R-:W-:Y:S02]  /*77060*/  FFMA.FTZ R8, R2, R8, -0.24046532809734344482 ;  /* 0xbe763c8b02087423 */ /* 0x000fe40000010008 */
[----:B------:R-:W-:Y:S02]  /*77070*/  FFMA.FTZ R4, R0, R4, 0.28857114911079406738 ;  /* 0x3e93bf9900047423 */ /* 0x000fe40000010004 */
[----:B------:R-:W-:Y:S02]  /*77080*/  FFMA.FTZ R7, R5, R6, -0.24046532809734344482 ;  /* 0xbe763c8b05077423 */ /* 0x000fe40000010006 */
[----:B------:R-:W-:Y:S02]  /*77090*/  FFMA.FTZ R9, R3, R9, 0.28857114911079406738 ;  /* 0x3e93bf9903097423 */ /* 0x000fe40000010009 */
[----:B------:R-:W-:Y:S02]  /*770a0*/  FFMA.FTZ R8, R2, R8, 0.28857114911079406738 ;  /* 0x3e93bf9902087423 */ /* 0x000fe40000010008 */
[----:B------:R-:W-:-:S02]  /*770b0*/  FFMA.FTZ R4, R0, R4, -0.36067417263984680176 ;  /* 0xbeb8aa4900047423 */ /* 0x000fc40000010004 */
[----:B------:R-:W-:Y:S02]  /*770c0*/  FFMA.FTZ R7, R5, R7, 0.28857114911079406738 ;  /* 0x3e93bf9905077423 */ /* 0x000fe40000010007 */
[----:B------:R-:W-:Y:S02]  /*770d0*/  FFMA.FTZ R9, R3, R9, -0.36067417263984680176 ;  /* 0xbeb8aa4903097423 */ /* 0x000fe40000010009 */
[----:B------:R-:W-:Y:S02]  /*770e0*/  FFMA.FTZ R8, R2, R8, -0.36067417263984680176 ;  /* 0xbeb8aa4902087423 */ /* 0x000fe40000010008 */
[----:B------:R-:W-:Y:S02]  /*770f0*/  FFMA.FTZ R4, R0, R4, 0.48089820146560668945 ;  /* 0x3ef6384a00047423 */ /* 0x000fe40000010004 */
[----:B------:R-:W-:Y:S02]  /*77100*/  FFMA.FTZ R7, R5, R7, -0.36067417263984680176 ;  /* 0xbeb8aa4905077423 */ /* 0x000fe40000010007 */
[----:B------:R-:W-:-:S02]  /*77110*/  FFMA.FTZ R9, R3, R9, 0.48089820146560668945 ;  /* 0x3ef6384a03097423 */ /* 0x000fc40000010009 */
[----:B------:R-:W-:Y:S02]  /*77120*/  FFMA.FTZ R8, R2, R8, 0.48089820146560668945 ;  /* 0x3ef6384a02087423 */ /* 0x000fe40000010008 */
[----:B------:R-:W-:Y:S02]  /*77130*/  FFMA.FTZ R4, R0, R4, -0.72134751081466674805 ;  /* 0xbf38aa3b00047423 */ /* 0x000fe40000010004 */
[----:B------:R-:W-:Y:S02]  /*77140*/  FFMA.FTZ R7, R5, R7, 0.48089820146560668945 ;  /* 0x3ef6384a05077423 */ /* 0x000fe40000010007 */
[----:B------:R-:W-:Y:S02]  /*77150*/  FFMA.FTZ R9, R3, R9, -0.72134751081466674805 ;  /* 0xbf38aa3b03097423 */ /* 0x000fe40000010009 */
[----:B------:R-:W-:Y:S02]  /*77160*/  FFMA.FTZ R8, R2, R8, -0.72134751081466674805 ;  /* 0xbf38aa3b02087423 */ /* 0x000fe40000010008 */
[----:B------:R-:W-:-:S02]  /*77170*/  FMUL R4, R0, R4 ;  /* 0x0000000400047220 */ /* 0x000fc40000400000 */
[----:B------:R-:W-:Y:S02]  /*77180*/  FFMA.FTZ R7, R5, R7, -0.72134751081466674805 ;  /* 0xbf38aa3b05077423 */ /* 0x000fe40000010007 */
[----:B------:R-:W-:Y:S02]  /*77190*/  FMUL R9, R3, R9 ;  /* 0x0000000903097220 */ /* 0x000fe40000400000 */
[----:B------:R-:W-:Y:S02]  /*771a0*/  FMUL R8, R2, R8 ;  /* 0x0000000802087220 */ /* 0x000fe40000400000 */
[----:B------:R-:W-:Y:S02]  /*771b0*/  FMUL R4, R0, R4 ;  /* 0x0000000400047220 */ /* 0x000fe40000400000 */
[----:B------:R-:W-:Y:S02]  /*771c0*/  FMUL R7, R5, R7 ;  /* 0x0000000705077220 */ /* 0x000fe40000400000 */
[----:B------:R-:W-:-:S02]  /*771d0*/  FMUL R9, R3, R9 ;  /* 0x0000000903097220 */ /* 0x000fc40000400000 */
[----:B------:R-:W-:Y:S02]  /*771e0*/  FMUL R8, R2, R8 ;  /* 0x0000000802087220 */ /* 0x000fe40000400000 */
[----:B------:R-:W-:Y:S02]  /*771f0*/  FFMA.FTZ R4, R0, 1.4426950216293334961, R4 ;  /* 0x3fb8aa3b00047823 */ /* 0x000fe40000010004 */
[----:B------:R-:W-:Y:S02]  /*77200*/  FMUL R7, R5, R7 ;  /* 0x0000000705077220 */ /* 0x000fe40000400000 */
[----:B------:R-:W-:Y:S02]  /*77210*/  FFMA.FTZ R3, R3, 1.4426950216293334961, R9 ;  /* 0x3fb8aa3b03037823 */ /* 0x000fe40000010009 */
[----:B------:R-:W-:Y:S01]  /*77220*/  FFMA.FTZ R0, R2, 1.4426950216293334961, R8 ;  /* 0x3fb8aa3b02007823 */ /* 0x000fe20000010008 */
[----:B------:R4:W-:Y:S01]  /*77230*/  STL [R1+0x6d4], R4 ;  /* 0x0006d40401007387 */ /* 0x0009e20000100800 */
[----:B------:R-:W-:Y:S01]  /*77240*/  FFMA.FTZ R5, R5, 1.4426950216293334961, R7 ;  /* 0x3fb8aa3b05057823 */ /* 0x000fe20000010007 */
[----:B---3--:R-:W-:-:S02]  /*77250*/  IADD3 R2, R17, -R25, RZ ;  /* 0x8000001911027210 */ /* 0x008fc40007ffe0ff */
[----:B------:R-:W-:Y:S04]  /*77260*/  STL [R1+0x6d0], R3 ;  /* 0x0006d00301007387 */ /* 0x000fe80000100800 */
[----:B------:R2:W-:Y:S01]  /*77270*/  STL [R1+0x6bc], R0 ;  /* 0x0006bc0001007387 */ /* 0x0005e20000100800 */
[----:B----4-:R-:W-:-:S03]  /*77280*/  IADD3 R4, R13, -R24, RZ ;  /* 0x800000180d047210 */ /* 0x010fc60007ffe0ff */
[----:B------:R-:W3:Y:S04]  /*77290*/  LDL R17, [R1+0xd4] ;  /* 0x0000d40001117983 */ /* 0x000ee80000100800 */
[----:B------:R-:W4:Y:S04]  /*772a0*/  LDL R13, [R1+0xd0] ;  /* 0x0000d000010d7983 */ /* 0x000f280000100800 */
[----:B------:R0:W-:Y:S01]  /*772b0*/  STL [R1+0x6b8], R5 ;  /* 0x0006b80501007387 */ /* 0x0001e20000100800 */
[----:B--2---:R-:W-:-:S03]  /*772c0*/  IADD3 R0, R12, -R22, RZ ;  /* 0x800000160c007210 */ /* 0x004fc60007ffe0ff */
[----:B------:R-:W2:Y:S01]  /*772d0*/  LDL R12, [R1+0xc8] ;  /* 0x0000c800010c7983 */ /* 0x000ea20000100800 */
[----:B------:R-:W-:-:S04]  /*772e0*/  FADD R4, R4, -1 ;  /* 0xbf80000004047421 */ /* 0x000fc80000000000 */
[----:B------:R-:W-:-:S04]  /*772f0*/  FFMA.FTZ R6, R4, R11, -0.16845393180847167969 ;  /* 0xbe2c7f3004067423 */ /* 0x000fc8000001000b */
[----:B------:R-:W-:-:S04]  /*77300*/  FFMA.FTZ R6, R4, R6, 0.1716887056827545166 ;  /* 0x3e2fcf2a04067423 */ /* 0x000fc80000010006 */
[----:B------:R-:W-:-:S04]  /*77310*/  FFMA.FTZ R6, R4, R6, -0.17900948226451873779 ;  /* 0xbe374e4304067423 */ /* 0x000fc80000010006 */
[----:B------:R-:W-:Y:S02]  /*77320*/  FFMA.FTZ R6, R4, R6, 0.20512372255325317383 ;  /* 0x3e520bf404067423 */ /* 0x000fe40000010006 */
[----:B------:R-:W-:Y:S02]  /*77330*/  FADD R2, R2, -1 ;  /* 0xbf80000002027421 */ /* 0x000fe40000000000 */
[----:B------:R-:W-:Y:S02]  /*77340*/  FFMA.FTZ R6, R4, R6, -0.24046532809734344482 ;  /* 0xbe763c8b04067423 */ /* 0x000fe40000010006 */
[----:B------:R-:W-:Y:S02]  /*77350*/  IMAD.IADD R3, R14, 0x1, -R23 ;  /* 0x000000010e037824 */ /* 0x000fe400078e0a17 */
[----:B------:R-:W4:Y:S01]  /*77360*/  LDL R14, [R1+0xcc] ;  /* 0x0000cc00010e7983 */ /* 0x000f220000100800 */
[----:B------:R-:W-:Y:S02]  /*77370*/  FFMA.FTZ R9, R2, R11, -0.16845393180847167969 ;  /* 0xbe2c7f3002097423 */ /* 0x000fe4000001000b */
[----:B------:R-:W-:-:S02]  /*77380*/  FFMA.FTZ R6, R4, R6, 0.28857114911079406738 ;  /* 0x3e93bf9904067423 */ /* 0x000fc40000010006 */
[----:B------:R-:W-:Y:S02]  /*77390*/  FADD R3, R3, -1 ;  /* 0xbf80000003037421 */ /* 0x000fe40000000000 */
[----:B------:R-:W-:Y:S02]  /*773a0*/  FFMA.FTZ R9, R2, R9, 0.1716887056827545166 ;  /* 0x3e2fcf2a02097423 */ /* 0x000fe40000010009 */
[----:B------:R-:W-:Y:S02]  /*773b0*/  FFMA.FTZ R6, R4, R6, -0.36067417263984680176 ;  /* 0xbeb8aa4904067423 */ /* 0x000fe40000010006 */
[----:B------:R-:W-:Y:S02]  /*773c0*/  FADD R0, R0, -1 ;  /* 0xbf80000000007421 */ /* 0x000fe40000000000 */
[----:B------:R-:W-:Y:S02]  /*773d0*/  FFMA.FTZ R8, R3, R11, -0.16845393180847167969 ;  /* 0xbe2c7f3003087423 */ /* 0x000fe4000001000b */
[----:B------:R-:W-:-:S02]  /*773e0*/  FFMA.FTZ R9, R2, R9, -0.17900948226451873779 ;  /* 0xbe374e4302097423 */ /* 0x000fc40000010009 */
[----:B------:R-:W-:Y:S02]  /*773f0*/  FFMA.FTZ R6, R4, R6, 0.48089820146560668945 ;  /* 0x3ef6384a04067423 */ /* 0x000fe40000010006 */
[----:B0-----:R-:W-:Y:S02]  /*77400*/  FFMA.FTZ R5, R0, R11, -0.16845393180847167969 ;  /* 0xbe2c7f3000057423 */ /* 0x001fe4000001000b */
[----:B------:R-:W-:Y:S02]  /*77410*/  FFMA.FTZ R8, R3, R8, 0.1716887056827545166 ;  /* 0x3e2fcf2a03087423 */ /* 0x000fe40000010008 */
[----:B------:R-:W-:Y:S02]  /*77420*/  FFMA.FTZ R9, R2, R9, 0.20512372255325317383 ;  /* 0x3e520bf402097423 */ /* 0x000fe40000010009 */
[----:B------:R-:W-:Y:S02]  /*77430*/  FFMA.FTZ R6, R4, R6, -0.72134751081466674805 ;  /* 0xbf38aa3b04067423 */ /* 0x000fe40000010006 */
[----:B------:R-:W-:-:S02]  /*77440*/  FFMA.FTZ R5, R0, R5, 0.1716887056827545166 ;  /* 0x3e2fcf2a00057423 */ /* 0x000fc40000010005 */
[C---:B------:R-:W-:Y:S02]  /*77450*/  FFMA.FTZ R8, R3.reuse, R8, -0.17900948226451873779 ;  /* 0xbe374e4303087423 */ /* 0x040fe40000010008 */
[----:B------:R-:W-:Y:S02]  /*77460*/  FFMA.FTZ R9, R2, R9, -0.24046532809734344482 ;  /* 0xbe763c8b02097423 */ /* 0x000fe40000010009 */
[----:B------:R-:W-:Y:S02]  /*77470*/  FMUL R6, R4, R6 ;  /* 0x0000000604067220 */ /* 0x000fe40000400000 */
[----:B------:R-:W-:Y:S02]  /*77480*/  FFMA.FTZ R5, R0, R5, -0.17900948226451873779 ;  /* 0xbe374e4300057423 */ /* 0x000fe40000010005 */
[----:B------:R-:W-:Y:S02]  /*77490*/  FFMA.FTZ R8, R3, R8, 0.20512372255325317383 ;  /* 0x3e520bf403087423 */ /* 0x000fe40000010008 */
[----:B------:R-:W-:-:S02]  /*774a0*/  FFMA.FTZ R9, R2, R9, 0.28857114911079406738 ;  /* 0x3e93bf9902097423 */ /* 0x000fc40000010009 */
[----:B------:R-:W-:Y:S02]  /*774b0*/  FMUL R6, R4, R6 ;  /* 0x0000000604067220 */ /* 0x000fe40000400000 */
[----:B------:R-:W-:Y:S02]  /*774c0*/  FFMA.FTZ R5, R0, R5, 0.20512372255325317383 ;  /* 0x3e520bf400057423 */ /* 0x000fe40000010005 */
[----:B------:R-:W-:Y:S02]  /*774d0*/  FFMA.FTZ R8, R3, R8, -0.24046532809734344482 ;  /* 0xbe763c8b03087423 */ /* 0x000fe40000010008 */
[----:B------:R-:W-:Y:S02]  /*774e0*/  FFMA.FTZ R9, R2, R9, -0.36067417263984680176 ;  /* 0xbeb8aa4902097423 */ /* 0x000fe40000010009 */
[----:B------:R-:W-:Y:S02]  /*774f0*/  FFMA.FTZ R6, R4, 1.4426950216293334961, R6 ;  /* 0x3fb8aa3b04067823 */ /* 0x000fe40000010006 */
[----:B------:R-:W-:-:S02]  /*77500*/  FFMA.FTZ R4, R0, R5, -0.24046532809734344482 ;  /* 0xbe763c8b00047423 */ /* 0x000fc40000010005 */
[C---:B------:R-:W-:Y:S02]  /*77510*/  FFMA.FTZ R8, R3.reuse, R8, 0.28857114911079406738 ;  /* 0x3e93bf9903087423 */ /* 0x040fe40000010008 */
[----:B------:R-:W-:Y:S02]  /*77520*/  FFMA.FTZ R9, R2, R9, 0.48089820146560668945 ;  /* 0x3ef6384a02097423 */ /* 0x000fe40000010009 */
[----:B------:R-:W-:Y:S02]  /*77530*/  FFMA.FTZ R4, R0, R4, 0.28857114911079406738 ;  /* 0x3e93bf9900047423 */ /* 0x000fe40000010004 */
[----:B------:R-:W-:Y:S02]  /*77540*/  FFMA.FTZ R8, R3, R8, -0.36067417263984680176 ;  /* 0xbeb8aa4903087423 */ /* 0x000fe40000010008 */
[----:B------:R-:W-:Y:S02]  /*77550*/  FFMA.FTZ R9, R2, R9, -0.72134751081466674805 ;  /* 0xbf38aa3b02097423 */ /* 0x000fe40000010009 */
[----:B------:R-:W-:-:S02]  /*77560*/  FFMA.FTZ R4, R0, R4, -0.36067417263984680176 ;  /* 0xbeb8aa4900047423 */ /* 0x000fc40000010004 */
[C---:B------:R-:W-:Y:S02]  /*77570*/  FFMA.FTZ R8, R3.reuse, R8, 0.48089820146560668945 ;  /* 0x3ef6384a03087423 */ /* 0x040fe40000010008 */
[----:B------:R-:W-:Y:S02]  /*77580*/  FMUL R9, R2, R9 ;  /* 0x0000000902097220 */ /* 0x000fe40000400000 */
[----:B------:R-:W-:Y:S02]  /*77590*/  FFMA.FTZ R4, R0, R4, 0.48089820146560668945 ;  /* 0x3ef6384a00047423 */ /* 0x000fe40000010004 */
[----:B------:R-:W-:Y:S02]  /*775a0*/  FFMA.FTZ R8, R3, R8, -0.72134751081466674805 ;  /* 0xbf38aa3b03087423 */ /* 0x000fe40000010008 */
[----:B------:R-:W-:Y:S02]  /*775b0*/  FMUL R9, R2, R9 ;  /* 0x0000000902097220 */ /* 0x000fe40000400000 */
[----:B------:R-:W-:-:S02]  /*775c0*/  FFMA.FTZ R4, R0, R4, -0.72134751081466674805 ;  /* 0xbf38aa3b00047423 */ /* 0x000fc40000010004 */
[C---:B------:R-:W-:Y:S02]  /*775d0*/  FMUL R8, R3.reuse, R8 ;  /* 0x0000000803087220 */ /* 0x040fe40000400000 */
[----:B------:R-:W-:Y:S02]  /*775e0*/  FFMA.FTZ R2, R2, 1.4426950216293334961, R9 ;  /* 0x3fb8aa3b02027823 */ /* 0x000fe40000010009 */
[C---:B------:R-:W-:Y:S02]  /*775f0*/  FMUL R4, R0.reuse, R4 ;  /* 0x0000000400047220 */ /* 0x040fe40000400000 */
[----:B------:R-:W-:Y:S01]  /*77600*/  FMUL R8, R3, R8 ;  /* 0x0000000803087220 */ /* 0x000fe20000400000 */
[----:B------:R0:W-:Y:S01]  /*77610*/  STL [R1+0x6b4], R2 ;  /* 0x0006b40201007387 */ /* 0x0001e20000100800 */
[----:B------:R-:W-:-:S03]  /*77620*/  FMUL R4, R0, R4 ;  /* 0x0000000400047220 */ /* 0x000fc60000400000 */
[----:B------:R1:W-:Y:S01]  /*77630*/  STL [R1+0x6b0], R6 ;  /* 0x0006b00601007387 */ /* 0x0003e20000100800 */
[----:B0-----:R-:W-:-:S05]  /*77640*/  FFMA.FTZ R2, R3, 1.4426950216293334961, R8 ;  /* 0x3fb8aa3b03027823 */ /* 0x001fca0000010008 */
[----:B------:R0:W-:Y:S01]  /*77650*/  STL [R1+0x68c], R2 ;  /* 0x00068c0201007387 */ /* 0x0001e20000100800 */
[----:B--2---:R-:W-:Y:S01]  /*77660*/  IADD3 R3, R12, -R26, RZ ;  /* 0x8000001a0c037210 */ /* 0x004fe20007ffe0ff */
[----:B------:R-:W-:Y:S02]  /*77670*/  IMAD.MOV.U32 R12, RZ, RZ, R10 ;  /* 0x000000ffff0c7224 */ /* 0x000fe400078e000a */
[----:B------:R-:W-:-:S05]  /*77680*/  FFMA.FTZ R10, R0, 1.4426950216293334961, R4 ;  /* 0x3fb8aa3b000a7823 */ /* 0x000fca0000010004 */
[----:B------:R-:W-:Y:S04]  /*77690*/  STL [R1+0x1dbc], R10 ;  /* 0x001dbc0a01007387 */ /* 0x000fe80000100800 */
[----:B------:R-:W2:Y:S04]  /*776a0*/  LDL.LU R22, [R1+0x104] ;  /* 0x0001040001167983 */ /* 0x000ea80000300800 */
[----:B------:R-:W2:Y:S01]  /*776b0*/  LDL R23, [R1+0xc4] ;  /* 0x0000c40001177983 */ /* 0x000ea20000100800 */
[----:B---3--:R-:W-:Y:S01]  /*776c0*/  IADD3 R5, R17, -R29, RZ ;  /* 0x8000001d11057210 */ /* 0x008fe20007ffe0ff */
[----:B----4-:R-:W-:-:S02]  /*776d0*/  IMAD.IADD R7, R13, 0x1, -R28 ;  /* 0x000000010d077824 */ /* 0x010fc400078e0a1c */
[----:B------:R-:W3:Y:S02]  /*776e0*/  LDL.LU R24, [R1+0x100] ;  /* 0x0001000001187983 */ /* 0x000ee40000300800 */
[----:B------:R-:W-:Y:S02]  /*776f0*/  FADD R5, R5, -1 ;  /* 0xbf80000005057421 */ /* 0x000fe40000000000 */
[----:B------:R-:W3:Y:S01]  /*77700*/  LDL R25, [R1+0xb4] ;  /* 0x0000b40001197983 */ /* 0x000ee20000100800 */
[----:B-1----:R-:W-:Y:S01]  /*77710*/  IADD3 R6, R14, -R27, RZ ;  /* 0x8000001b0e067210 */ /* 0x002fe20007ffe0ff */
[----:B------:R-:W-:Y:S02]  /*77720*/  FADD R7, R7, -1 ;  /* 0xbf80000007077421 */ /* 0x000fe40000000000 */
[----:B0-----:R-:W-:Y:S01]  /*77730*/  FFMA.FTZ R2, R5, R11, -0.16845393180847167969 ;  /* 0xbe2c7f3005027423 */ /* 0x001fe2000001000b */
[----:B------:R-:W4:Y:S01]  /*77740*/  LDL.LU R21, [R1+0xfc] ;  /* 0x0000fc0001157983 */ /* 0x000f220000300800 */
[----:B------:R-:W-:-:S02]  /*77750*/  FADD R6, R6, -1 ;  /* 0xbf80000006067421 */ /* 0x000fc40000000000 */
[-C--:B------:R-:W-:Y:S01]  /*77760*/  FFMA.FTZ R9, R7, R11.reuse, -0.16845393180847167969 ;  /* 0xbe2c7f3007097423 */ /* 0x080fe2000001000b */
[----:B------:R-:W4:Y:S01]  /*77770*/  LDL R19, [R1+0xb8] ;  /* 0x0000b80001137983 */ /* 0x000f220000100800 */
[C---:B------:R-:W-:Y:S02]  /*77780*/  FFMA.FTZ R8, R6.reuse, R11, -0.16845393180847167969 ;  /* 0xbe2c7f3006087423 */ /* 0x040fe4000001000b */
[----:B------:R-:W-:Y:S01]  /*77790*/  FFMA.FTZ R2, R5, R2, 0.1716887056827545166 ;  /* 0x3e2fcf2a05027423 */ /* 0x000fe20000010002 */
[----:B------:R-:W3:Y:S01]  /*777a0*/  LDL.LU R20, [R1+0xf8] ;  /* 0x0000f80001147983 */ /* 0x000ee20000300800 */
[----:B------:R-:W-:Y:S02]  /*777b0*/  FFMA.FTZ R9, R7, R9, 0.1716887056827545166 ;  /* 0x3e2fcf2a07097423 */ /* 0x000fe40000010009 */
[----:B------:R-:W-:Y:S01]  /*777c0*/  FFMA.FTZ R8, R6, R8, 0.1716887056827545166 ;  /* 0x3e2fcf2a06087423 */ /* 0x000fe20000010008 */
[----:B------:R-:W3:Y:S01]  /*777d0*/  LDL R17, [R1+0xb0] ;  /* 0x0000b00001117983 */ /* 0x000ee20000100800 */
[----:B------:R-:W-:-:S02]  /*777e0*/  FFMA.FTZ R2, R5, R2, -0.17900948226451873779 ;  /* 0xbe374e4305027423 */ /* 0x000fc40000010002 */
[----:B------:R-:W-:Y:S02]  /*777f0*/  FFMA.FTZ R9, R7, R9, -0.17900948226451873779 ;  /* 0xbe374e4307097423 */ /* 0x000fe40000010009 */
[C---:B------:R-:W-:Y:S02]  /*77800*/  FFMA.FTZ R8, R6.reuse, R8, -0.17900948226451873779 ;  /* 0xbe374e4306087423 */ /* 0x040fe40000010008 */
[----:B------:R-:W-:Y:S02]  /*77810*/  FFMA.FTZ R2, R5, R2, 0.20512372255325317383 ;  /* 0x3e520bf405027423 */ /* 0x000fe40000010002 */
[----:B------:R-:W-:Y:S02]  /*77820*/  FFMA.FTZ R9, R7, R9, 0.20512372255325317383 ;  /* 0x3e520bf407097423 */ /* 0x000fe40000010009 */
[----:B------:R-:W-:Y:S02]  /*77830*/  FFMA.FTZ R8, R6, R8, 0.20512372255325317383 ;  /* 0x3e520bf406087423 */ /* 0x000fe40000010008 */
[----:B------:R-:W-:-:S02]  /*77840*/  FFMA.FTZ R2, R5, R2, -0.24046532809734344482 ;  /* 0xbe763c8b05027423 */ /* 0x000fc40000010002 */
[----:B------:R-:W-:Y:S02]  /*77850*/  FFMA.FTZ R9, R7, R9, -0.24046532809734344482 ;  /* 0xbe763c8b07097423 */ /* 0x000fe40000010009 */
[C---:B------:R-:W-:Y:S02]  /*77860*/  FFMA.FTZ R8, R6.reuse, R8, -0.24046532809734344482 ;  /* 0xbe763c8b06087423 */ /* 0x040fe40000010008 */
[----:B------:R-:W-:Y:S02]  /*77870*/  FFMA.FTZ R2, R5, R2, 0.28857114911079406738 ;  /* 0x3e93bf9905027423 */ /* 0x000fe40000010002 */
[----:B------:R-:W-:Y:S02]  /*77880*/  FFMA.FTZ R9, R7, R9, 0.28857114911079406738 ;  /* 0x3e93bf9907097423 */ /* 0x000fe40000010009 */
[----:B------:R-:W-:Y:S02]  /*77890*/  FFMA.FTZ R8, R6, R8, 0.28857114911079406738 ;  /* 0x3e93bf9906087423 */ /* 0x000fe40000010008 */
[----:B------:R-:W-:-:S02]  /*778a0*/  FFMA.FTZ R2, R5, R2, -0.36067417263984680176 ;  /* 0xbeb8aa4905027423 */ /* 0x000fc40000010002 */
[----:B------:R-:W-:Y:S02]  /*778b0*/  FFMA.FTZ R9, R7, R9, -0.36067417263984680176 ;  /* 0xbeb8aa4907097423 */ /* 0x000fe40000010009 */
[C---:B------:R-:W-:Y:S02]  /*778c0*/  FFMA.FTZ R8, R6.reuse, R8, -0.36067417263984680176 ;  /* 0xbeb8aa4906087423 */ /* 0x040fe40000010008 */
[----:B------:R-:W-:Y:S02]  /*778d0*/  FFMA.FTZ R2, R5, R2, 0.48089820146560668945 ;  /* 0x3ef6384a05027423 */ /* 0x000fe40000010002 */
[----:B------:R-:W-:Y:S02]  /*778e0*/  FFMA.FTZ R9, R7, R9, 0.48089820146560668945 ;  /* 0x3ef6384a07097423 */ /* 0x000fe40000010009 */
[----:B------:R-:W-:Y:S02]  /*778f0*/  FFMA.FTZ R8, R6, R8, 0.48089820146560668945 ;  /* 0x3ef6384a06087423 */ /* 0x000fe40000010008 */
[----:B------:R-:W-:-:S02]  /*77900*/  FFMA.FTZ R2, R5, R2, -0.72134751081466674805 ;  /* 0xbf38aa3b05027423 */ /* 0x000fc40000010002 */
[----:B------:R-:W-:Y:S02]  /*77910*/  FFMA.FTZ R9, R7, R9, -0.72134751081466674805 ;  /* 0xbf38aa3b07097423 */ /* 0x000fe40000010009 */
[C---:B------:R-:W-:Y:S02]  /*77920*/  FFMA.FTZ R8, R6.reuse, R8, -0.72134751081466674805 ;  /* 0xbf38aa3b06087423 */ /* 0x040fe40000010008 */
[----:B------:R-:W-:Y:S02]  /*77930*/  FMUL R2, R5, R2 ;  /* 0x0000000205027220 */ /* 0x000fe40000400000 */
[----:B------:R-:W-:Y:S02]  /*77940*/  FMUL R9, R7, R9 ;  /* 0x0000000907097220 */ /* 0x000fe40000400000 */
[----:B------:R-:W-:Y:S02]  /*77950*/  FMUL R8, R6, R8 ;  /* 0x0000000806087220 */ /* 0x000fe40000400000 */
[----:B------:R-:W-:-:S02]  /*77960*/  FADD R3, R3, -1 ;  /* 0xbf80000003037421 */ /* 0x000fc40000000000 */
[----:B------:R-:W-:Y:S02]  /*77970*/  FMUL R2, R5, R2 ;  /* 0x0000000205027220 */ /* 0x000fe40000400000 */
[----:B------:R-:W-:Y:S02]  /*77980*/  FMUL R9, R7, R9 ;  /* 0x0000000907097220 */ /* 0x000fe40000400000 */
[----:B------:R-:W-:Y:S01]  /*77990*/  FMUL R8, R6, R8 ;  /* 0x0000000806087220 */ /* 0x000fe20000400000 */
[----:B------:R-:W-:Y:S01]  /*779a0*/  MOV R14, R12 ;  /* 0x0000000c000e7202 */ /* 0x000fe20000000f00 */
[----:B------:R-:W-:Y:S02]  /*779b0*/  FFMA.FTZ R0, R3, R11, -0.16845393180847167969 ;  /* 0xbe2c7f3003007423 */ /* 0x000fe4000001000b */
[----:B------:R-:W-:Y:S02]  /*779c0*/  FFMA.FTZ R11, R5, 1.4426950216293334961, R2 ;  /* 0x3fb8aa3b050b7823 */ /* 0x000fe40000010002 */
[----:B------:R-:W-:-:S02]  /*779d0*/  FFMA.FTZ R12, R7, 1.4426950216293334961, R9 ;  /* 0x3fb8aa3b070c7823 */ /* 0x000fc40000010009 */
[----:B------:R-:W-:Y:S01]  /*779e0*/  FFMA.FTZ R13, R6, 1.4426950216293334961, R8 ;  /* 0x3fb8aa3b060d7823 */ /* 0x000fe20000010008 */
[----:B------:R-:W-:Y:S04]  /*779f0*/  STL [R1+0x1db8], R11 ;  /* 0x001db80b01007387 */ /* 0x000fe80000100800 */
[----:B------:R-:W-:Y:S04]  /*77a00*/  STL [R1+0x1db4], R12 ;  /* 0x001db40c01007387 */ /* 0x000fe80000100800 */
[----:B------:R0:W-:Y:S04]  /*77a10*/  STL [R1+0x1dc0], R13 ;  /* 0x001dc00d01007387 */ /* 0x0001e80000100800 */
[----:B------:R-:W4:Y:S04]  /*77a20*/  LDL.LU R26, [R1+0x114] ;  /* 0x00011400011a7983 */ /* 0x000f280000300800 */
[----:B------:R-:W4:Y:S04]  /*77a30*/  LDL R28, [R1+0xac] ;  /* 0x0000ac00011c7983 */ /* 0x000f280000100800 */
[----:B------:R-:W4:Y:S01]  /*77a40*/  LDL.LU R29, [R1+0x110] ;  /* 0x00011000011d7983 */ /* 0x000f220000300800 */
[----:B--2---:R-:W-:-:S03]  /*77a50*/  IADD3 R5, R23, -R22, RZ ;  /* 0x8000001617057210 */ /* 0x004fc60007ffe0ff */
[----:B------:R-:W2:Y:S01]  /*77a60*/  LDL R22, [R1+0xa8] ;  /* 0x0000a80001167983 */ /* 0x000ea20000100800 */
[C---:B------:R-:W-:Y:S01]  /*77a70*/  FFMA.FTZ R0, R3.reuse, R0, 0.1716887056827545166 ;  /* 0x3e2fcf2a03007423 */ /* 0x040fe20000010000 */
[----:B0-----:R-:W-:Y:S02]  /*77a80*/  MOV R13, 0x3dc6b27f ;  /* 0x3dc6b27f000d7802 */ /* 0x001fe40000000f00 */
[----:B------:R-:W2:Y:S01]  /*77a90*/  LDL.LU R23, [R1+0x10c] ;  /* 0x00010c0001177983 */ /* 0x000ea20000300800 */
[----:B------:R-:W-:-:S04]  /*77aa0*/  FFMA.FTZ R0, R3, R0, -0.17900948226451873779 ;  /* 0xbe374e4303007423 */ /* 0x000fc80000010000 */
[----:B------:R-:W-:-:S04]  /*77ab0*/  FFMA.FTZ R0, R3, R0, 0.20512372255325317383 ;  /* 0x3e520bf403007423 */ /* 0x000fc80000010000 */
[----:B------:R-:W-:-:S04]  /*77ac0*/  FFMA.FTZ R0, R3, R0, -0.24046532809734344482 ;  /* 0xbe763c8b03007423 */ /* 0x000fc80000010000 */
[----:B------:R-:W-:-:S04]  /*77ad0*/  FFMA.FTZ R0, R3, R0, 0.28857114911079406738 ;  /* 0x3e93bf9903007423 */ /* 0x000fc80000010000 */
[----:B------:R-:W-:Y:S02]  /*77ae0*/  FFMA.FTZ R0, R3, R0, -0.36067417263984680176 ;  /* 0xbeb8aa4903007423 */ /* 0x000fe40000010000 */
[----:B---3--:R-:W-:Y:S02]  /*77af0*/  IMAD.IADD R7, R25, 0x1, -R24 ;  /* 0x0000000119077824 */ /* 0x008fe400078e0a18 */
[----:B------:R-:W-:Y:S01]  /*77b00*/  FFMA.FTZ R6, R3, R0, 0.48089820146560668945 ;  /* 0x3ef6384a03067423 */ /* 0x000fe20000010000 */
[----:B------:R-:W3:Y:S01]  /*77b10*/  LDL R24, [R1+0xa4] ;  /* 0x0000a40001187983 */ /* 0x000ee20000100800 */
[----:B------:R-:W-:Y:S02]  /*77b20*/  FADD R0, R5, -1 ;  /* 0xbf80000005007421 */ /* 0x000fe40000000000 */
[----:B------:R-:W-:Y:S01]  /*77b30*/  FADD R5, R7, -1 ;  /* 0xbf80000007057421 */ /* 0x000fe20000000000 */
[----:B------:R-:W-:Y:S01]  /*77b40*/  IADD3 R2, R17, -R20, RZ ;  /* 0x8000001411027210 */ /* 0x000fe20007ffe0ff */
[C---:B------:R-:W-:Y:S01]  /*77b50*/  FFMA.FTZ R7, R0.reuse, R13, -0.16845393180847167969 ;  /* 0xbe2c7f3000077423 */ /* 0x040fe2000001000d */
[----:B----4-:R-:W-:Y:S01]  /*77b60*/  IADD3 R4, R19, -R21, RZ ;  /* 0x8000001513047210 */ /* 0x010fe20007ffe0ff */
[----:B------:R-:W-:Y:S01]  /*77b70*/  FFMA.FTZ R6, R3, R6, -0.72134751081466674805 ;  /* 0xbf38aa3b03067423 */ /* 0x000fe20000010006 */
[----:B------:R-:W4:Y:S01]  /*77b80*/  LDL.LU R25, [R1+0x108] ;  /* 0x0001080001197983 */ /* 0x000f220000300800 */
[----:B------:R-:W-:-:S02]  /*77b90*/  FFMA.FTZ R7, R0, R7, 0.1716887056827545166 ;  /* 0x3e2fcf2a00077423 */ /* 0x000fc40000010007 */
[C---:B------:R-:W-:Y:S01]  /*77ba0*/  FFMA.FTZ R8, R5.reuse, R13, -0.16845393180847167969 ;  /* 0xbe2c7f3005087423 */ /* 0x040fe2000001000d */
[----:B------:R-:W-:Y:S01]  /*77bb0*/  MOV R19, R15 ;  /* 0x0000000f00137202 */ /* 0x000fe20000000f00 */
[C---:B------:R-:W-:Y:S01]  /*77bc0*/  FFMA.FTZ R7, R0.reuse, R7, -0.17900948226451873779 ;  /* 0xbe374e4300077423 */ /* 0x040fe20000010007 */
[----:B------:R-:W4:Y:S01]  /*77bd0*/  LDL R21, [R1+0xa0] ;  /* 0x0000a00001157983 */ /* 0x000f220000100800 */
[C---:B------:R-:W-:Y:S02]  /*77be0*/  FFMA.FTZ R8, R5.reuse, R8, 0.1716887056827545166 ;  /* 0x3e2fcf2a05087423 */ /* 0x040fe40000010008 */
[C---:B------:R-:W-:Y:S02]  /*77bf0*/  FFMA.FTZ R7, R0.reuse, R7, 0.20512372255325317383 ;  /* 0x3e520bf400077423 */ /* 0x040fe40000010007 */
[----:B------:R-:W-:Y:S02]  /*77c00*/  FFMA.FTZ R8, R5, R8, -0.17900948226451873779 ;  /* 0xbe374e4305087423 */ /* 0x000fe40000010008 */
[----:B------:R-:W-:-:S02]  /*77c10*/  FFMA.FTZ R7, R0, R7, -0.24046532809734344482 ;  /* 0xbe763c8b00077423 */ /* 0x000fc40000010007 */
[C---:B------:R-:W-:Y:S02]  /*77c20*/  FFMA.FTZ R8, R5.reuse, R8, 0.20512372255325317383 ;  /* 0x3e520bf405087423 */ /* 0x040fe40000010008 */
[C---:B------:R-:W-:Y:S02]  /*77c30*/  FFMA.FTZ R7, R0.reuse, R7, 0.28857114911079406738 ;  /* 0x3e93bf9900077423 */ /* 0x040fe40000010007 */
[C---:B------:R-:W-:Y:S02]  /*77c40*/  FFMA.FTZ R8, R5.reuse, R8, -0.24046532809734344482 ;  /* 0xbe763c8b05087423 */ /* 0x040fe40000010008 */
[C---:B------:R-:W-:Y:S02]  /*77c50*/  FFMA.FTZ R7, R0.reuse, R7, -0.36067417263984680176 ;  /* 0xbeb8aa4900077423 */ /* 0x040fe40000010007 */
[----:B------:R-:W-:Y:S02]  /*77c60*/  FFMA.FTZ R8, R5, R8, 0.28857114911079406738 ;  /* 0x3e93bf9905087423 */ /* 0x000fe40000010008 */
[----:B------:R-:W-:-:S02]  /*77c70*/  FFMA.FTZ R7, R0, R7, 0.48089820146560668945 ;  /* 0x3ef6384a00077423 */ /* 0x000fc40000010007 */
[----:B------:R-:W-:Y:S02]  /*77c80*/  FFMA.FTZ R8, R5, R8, -0.36067417263984680176 ;  /* 0xbeb8aa4905087423 */ /* 0x000fe40000010008 */
[C---:B------:R-:W-:Y:S02]  /*77c90*/  FFMA.FTZ R7, R0.reuse, R7, -0.72134751081466674805 ;  /* 0xbf38aa3b00077423 */ /* 0x040fe40000010007 */
[----:B------:R-:W-:Y:S02]  /*77ca0*/  FMUL R6, R3, R6 ;  /* 0x0000000603067220 */ /* 0x000fe40000400000 */
[----:B------:R-:W-:Y:S02]  /*77cb0*/  FMUL R7, R0, R7 ;  /* 0x0000000700077220 */ /* 0x000fe40000400000 */
[----:B------:R-:W-:Y:S02]  /*77cc0*/  FFMA.FTZ R8, R5, R8, 0.48089820146560668945 ;  /* 0x3ef6384a05087423 */ /* 0x000fe40000010008 */
[----:B------:R-:W-:-:S02]  /*77cd0*/  FMUL R6, R3, R6 ;  /* 0x0000000603067220 */ /* 0x000fc40000400000 */
[C---:B------:R-:W-:Y:S02]  /*77ce0*/  FMUL R7, R0.reuse, R7 ;  /* 0x0000000700077220 */ /* 0x040fe40000400000 */
[----:B------:R-:W-:Y:S02]  /*77cf0*/  IMAD.MOV.U32 R20, RZ, RZ, R14 ;  /* 0x000000ffff147224 */ /* 0x000fe400078e000e */
[----:B------:R-:W-:Y:S02]  /*77d00*/  FFMA.FTZ R8, R5, R8, -0.72134751081466674805 ;  /* 0xbf38aa3b05087423 */ /* 0x000fe40000010008 */
[----:B------:R-:W-:Y:S02]  /*77d10*/  FFMA.FTZ R14, R3, 1.4426950216293334961, R6 ;  /* 0x3fb8aa3b030e7823 */ /* 0x000fe40000010006 */
[----:B------:R-:W-:Y:S02]  /*77d20*/  FFMA.FTZ R15, R0, 1.4426950216293334961, R7 ;  /* 0x3fb8aa3b000f7823 */ /* 0x000fe40000010007 */
[C---:B------:R-:W-:Y:S01]  /*77d30*/  FMUL R8, R5.reuse, R8 ;  /* 0x0000000805087220 */ /* 0x040fe20000400000 */
[----:B------:R0:W-:Y:S03]  /*77d40*/  STL [R1+0x1db0], R14 ;  /* 0x001db00e01007387 */ /* 0x0001e60000100800 */
[C---:B------:R-:W-:Y:S01]  /*77d50*/  FMUL R8, R5.reuse, R8 ;  /* 0x0000000805087220 */ /* 0x040fe20000400000 */
[----:B------:R-:W-:Y:S04]  /*77d60*/  STL [R1+0x1dc4], R15 ;  /* 0x001dc40f01007387 */ /* 0x000fe80000100800 */
[----:B0-----:R-:W4:Y:S01]  /*77d70*/  LDL.LU R14, [R1+0x5c8] ;  /* 0x0005c800010e7983 */ /* 0x001f220000300800 */
[----:B------:R-:W-:-:S03]  /*77d80*/  FFMA.FTZ R27, R5, 1.4426950216293334961, R8 ;  /* 0x3fb8aa3b051b7823 */ /* 0x000fc60000010008 */
[----:B------:R-:W4:Y:S04]  /*77d90*/  LDL R12, [R1+0x90] ;  /* 0x00009000010c7983 */ /* 0x000f280000100800 */
[----:B------:R-:W4:Y:S01]  /*77da0*/  LDL.LU R11, [R1+0x5b8] ;  /* 0x0005b800010b7983 */ /* 0x000f220000300800 */
[----:B------:R-:W-:-:S03]  /*77db0*/  IMAD.IADD R0, R28, 0x1, -R26 ;  /* 0x000000011c007824 */ /* 0x000fc600078e0a1a */
[----:B------:R-:W4:Y:S04]  /*77dc0*/  LDL R10, [R1+0x74] ;  /* 0x00007400010a7983 */ /* 0x000f280000100800 */
[----:B------:R-:W4:Y:S04]  /*77dd0*/  LDL.LU R26, [R1+0x5a4] ;  /* 0x0005a400011a7983 */ /* 0x000f280000300800 */
[----:B------:R-:W4:Y:S01]  /*77de0*/  LDL R28, [R1+0x78] ;  /* 0x00007800011c7983 */ /* 0x000f220000100800 */
[----:B--2---:R-:W-:-:S03]  /*77df0*/  IADD3 R5, R22, -R29, RZ ;  /* 0x8000001d16057210 */ /* 0x004fc60007ffe0ff */
[----:B------:R-:W2:Y:S04]  /*77e00*/  LDL.LU R29, [R1+0x130] ;  /* 0x00013000011d7983 */ /* 0x000ea80000300800 */
[----:B------:R-:W2:Y:S01]  /*77e10*/  LDL R22, [R1+0x6c] ;  /* 0x00006c0001167983 */ /* 0x000ea20000100800 */
[----:B------:R-:W-:-:S04]  /*77e20*/  FADD R4, R4, -1 ;  /* 0xbf80000004047421 */ /* 0x000fc80000000000 */
[----:B------:R-:W-:-:S04]  /*77e30*/  FFMA.FTZ R9, R4, R13, -0.16845393180847167969 ;  /* 0xbe2c7f3004097423 */ /* 0x000fc8000001000d */
[----:B------:R-:W-:-:S04]  /*77e40*/  FFMA.FTZ R9, R4, R9, 0.1716887056827545166 ;  /* 0x3e2fcf2a04097423 */ /* 0x000fc80000010009 */
[----:B------:R-:W-:-:S04]  /*77e50*/  FFMA.FTZ R9, R4, R9, -0.17900948226451873779 ;  /* 0xbe374e4304097423 */ /* 0x000fc80000010009 */
[----:B------:R-:W-:-:S04]  /*77e60*/  FFMA.FTZ R9, R4, R9, 0.20512372255325317383 ;  /* 0x3e520bf404097423 */ /* 0x000fc80000010009 */
[----:B------:R-:W-:-:S04]  /*77e70*/  FFMA.FTZ R9, R4, R9, -0.24046532809734344482 ;  /* 0xbe763c8b04097423 */ /* 0x000fc80000010009 */
[----:B------:R-:W-:-:S04]  /*77e80*/  FFMA.FTZ R9, R4, R9, 0.28857114911079406738 ;  /* 0x3e93bf9904097423 */ /* 0x000fc80000010009 */
[----:B------:R-:W-:-:S04]  /*77e90*/  FFMA.FTZ R9, R4, R9, -0.36067417263984680176 ;  /* 0xbeb8aa4904097423 */ /* 0x000fc80000010009 */
[----:B------:R-:W-:-:S04]  /*77ea0*/  FFMA.FTZ R9, R4, R9, 0.48089820146560668945 ;  /* 0x3ef6384a04097423 */ /* 0x000fc80000010009 */
[----:B------:R-:W-:-:S04]  /*77eb0*/  FFMA.FTZ R9, R4, R9, -0.72134751081466674805 ;  /* 0xbf38aa3b04097423 */ /* 0x000fc80000010009 */
[----:B------:R-:W-:Y:S02]  /*77ec0*/  FMUL R9, R4, R9 ;  /* 0x0000000904097220 */ /* 0x000fe40000400000 */
[----:B------:R-:W-:Y:S02]  /*77ed0*/  FADD R2, R2, -1 ;  /* 0xbf80000002027421 */ /* 0x000fe40000000000 */
[----:B------:R-:W-:Y:S02]  /*77ee0*/  FMUL R9, R4, R9 ;  /* 0x0000000904097220 */ /* 0x000fe40000400000 */
[----:B------:R-:W-:Y:S02]  /*77ef0*/  FADD R5, R5, -1 ;  /* 0xbf80000005057421 */ /* 0x000fe40000000000 */
[----:B------:R-:W-:Y:S02]  /*77f00*/  FFMA.FTZ R3, R2, R13, -0.16845393180847167969 ;  /* 0xbe2c7f3002037423 */ /* 0x000fe4000001000d */
[----:B------:R-:W-:Y:S01]  /*77f10*/  FFMA.FTZ R17, R4, 1.4426950216293334961, R9 ;  /* 0x3fb8aa3b04117823 */ /* 0x000fe20000010009 */
[----:B---3--:R-:W-:Y:S01]  /*77f20*/  IADD3 R4, R24, -R23, RZ ;  /* 0x8000001718047210 */ /* 0x008fe20007ffe0ff */
[----:B------:R-:W-:-:S02]  /*77f30*/  FADD R0, R0, -1 ;  /* 0xbf80000000007421 */ /* 0x000fc40000000000 */
[C---:B------:R-:W-:Y:S02]  /*77f40*/  FFMA.FTZ R6, R5.reuse, R13, -0.16845393180847167969 ;  /* 0xbe2c7f3005067423 */ /* 0x040fe4000001000d */
[----:B------:R-:W-:Y:S02]  /*77f50*/  FFMA.FTZ R3, R2, R3, 0.1716887056827545166 ;  /* 0x3e2fcf2a02037423 */ /* 0x000fe40000010003 */
[----:B------:R-:W-:Y:S02]  /*77f60*/  FFMA.FTZ R9, R0, R13, -0.16845393180847167969 ;  /* 0xbe2c7f3000097423 */ /* 0x000fe4000001000d */
[----:B------:R-:W-:Y:S02]  /*77f70*/  FFMA.FTZ R6, R5, R6, 0.1716887056827545166 ;  /* 0x3e2fcf2a05067423 */ /* 0x000fe40000010006 */
[----:B------:R-:W-:Y:S02]  /*77f80*/  FADD R4, R4, -1 ;  /* 0xbf80000004047421 */ /* 0x000fe40000000000 */
[----:B------:R-:W-:-:S02]  /*77f90*/  FFMA.FTZ R3, R2, R3, -0.17900948226451873779 ;  /* 0xbe374e4302037423 */ /* 0x000fc40000010003 */
[----:B------:R-:W-:Y:S02]  /*77fa0*/  FFMA.FTZ R9, R0, R9, 0.1716887056827545166 ;  /* 0x3e2fcf2a00097423 */ /* 0x000fe40000010009 */
[C---:B------:R-:W-:Y:S02]  /*77fb0*/  FFMA.FTZ R6, R5.reuse, R6, -0.17900948226451873779 ;  /* 0xbe374e4305067423 */ /* 0x040fe40000010006 */
[----:B------:R-:W-:Y:S02]  /*77fc0*/  FFMA.FTZ R8, R4, R13, -0.16845393180847167969 ;  /* 0xbe2c7f3004087423 */ /* 0x000fe4000001000d */
[----:B------:R-:W-:Y:S02]  /*77fd0*/  FFMA.FTZ R3, R2, R3, 0.20512372255325317383 ;  /* 0x3e520bf402037423 */ /* 0x000fe40000010003 */
[----:B------:R-:W-:Y:S02]  /*77fe0*/  FFMA.FTZ R9, R0, R9, -0.17900948226451873779 ;  /* 0xbe374e4300097423 */ /* 0x000fe40000010009 */
[----:B------:R-:W-:-:S02]  /*77ff0*/  FFMA.FTZ R6, R5, R6, 0.20512372255325317383 ;  /* 0x3e520bf405067423 */ /* 0x000fc40000010006 */
[----:B------:R-:W-:Y:S02]  /*78000*/  FFMA.FTZ R8, R4, R8, 0.1716887056827545166 ;  /* 0x3e2fcf2a04087423 */ /* 0x000fe40000010008 */
[----:B------:R-:W-:Y:S02]  /*78010*/  FFMA.FTZ R3, R2, R3, -0.24046532809734344482 ;  /* 0xbe763c8b02037423 */ /* 0x000fe40000010003 */
[----:B------:R-:W-:Y:S02]  /*78020*/  FFMA.FTZ R9, R0, R9, 0.20512372255325317383 ;  /* 0x3e520bf400097423 */ /* 0x000fe40000010009 */
[----:B------:R-:W-:Y:S02]  /*78030*/  FFMA.FTZ R6, R5, R6, -0.24046532809734344482 ;  /* 0xbe763c8b05067423 */ /* 0x000fe40000010006 */
[----:B------:R-:W-:Y:S02]  /*78040*/  FFMA.FTZ R8, R4, R8, -0.17900948226451873779 ;  /* 0xbe374e4304087423 */ /* 0x000fe40000010008 */
[----:B------:R-:W-:-:S02]  /*78050*/  FFMA.FTZ R3, R2, R3, 0.28857114911079406738 ;  /* 0x3e93bf9902037423 */ /* 0x000fc40000010003 */
[----:B------:R-:W-:Y:S02]  /*78060*/  FFMA.FTZ R9, R0, R9, -0.24046532809734344482 ;  /* 0xbe763c8b00097423 */ /* 0x000fe40000010009 */
[C---:B------:R-:W-:Y:S02]  /*78070*/  FFMA.FTZ R6, R5.reuse, R6, 0.28857114911079406738 ;  /* 0x3e93bf9905067423 */ /* 0x040fe40000010006 */
[----:B------:R-:W-:Y:S02]  /*78080*/  FFMA.FTZ R8, R4, R8, 0.20512372255325317383 ;  /* 0x3e520bf404087423 */ /* 0x000fe40000010008 */
[----:B------:R-:W-:Y:S02]  /*78090*/  FFMA.FTZ R3, R2, R3, -0.36067417263984680176 ;  /* 0xbeb8aa4902037423 */ /* 0x000fe40000010003 */
[----:B------:R-:W-:Y:S02]  /*780a0*/  FFMA.FTZ R9, R0, R9, 0.28857114911079406738 ;  /* 0x3e93bf9900097423 */ /* 0x000fe40000010009 */
[----:B------:R-:W-:-:S02]  /*780b0*/  FFMA.FTZ R6, R5, R6, -0.36067417263984680176 ;  /* 0xbeb8aa4905067423 */ /* 0x000fc40000010006 */
[----:B------:R-:W-:Y:S02]  /*780c0*/  FFMA.FTZ R8, R4, R8, -0.24046532809734344482 ;  /* 0xbe763c8b04087423 */ /* 0x000fe40000010008 */
[----:B------:R-:W-:Y:S02]  /*780d0*/  FFMA.FTZ R3, R2, R3, 0.48089820146560668945 ;  /* 0x3ef6384a02037423 */ /* 0x000fe40000010003 */
[----:B------:R-:W-:Y:S02]  /*780e0*/  FFMA.FTZ R9, R0, R9, -0.36067417263984680176 ;  /* 0xbeb8aa4900097423 */ /* 0x000fe40000010009 */
[----:B------:R-:W-:Y:S02]  /*780f0*/  FFMA.FTZ R6, R5, R6, 0.48089820146560668945 ;  /* 0x3ef6384a05067423 */ /* 0x000fe40000010006 */
[----:B------:R-:W-:Y:S02]  /*78100*/  FFMA.FTZ R8, R4, R8, 0.28857114911079406738 ;  /* 0x3e93bf9904087423 */ /* 0x000fe40000010008 */
[----:B------:R-:W-:-:S02]  /*78110*/  FFMA.FTZ R7, R2, R3, -0.72134751081466674805 ;  /* 0xbf38aa3b02077423 */ /* 0x000fc40000010003 */
[----:B------:R-:W-:Y:S02]  /*78120*/  FFMA.FTZ R9, R0, R9, 0.48089820146560668945 ;  /* 0x3ef6384a00097423 */ /* 0x000fe40000010009 */
[C---:B------:R-:W-:Y:S02]  /*78130*/  FFMA.FTZ R6, R5.reuse, R6, -0.72134751081466674805 ;  /* 0xbf38aa3b05067423 */ /* 0x040fe40000010006 */
[----:B------:R-:W-:Y:S02]  /*78140*/  FFMA.FTZ R8, R4, R8, -0.36067417263984680176 ;  /* 0xbeb8aa4904087423 */ /* 0x000fe40000010008 */
[----:B------:R-:W-:Y:S02]  /*78150*/  FMUL R7, R2, R7 ;  /* 0x0000000702077220 */ /* 0x000fe40000400000 */
[----:B------:R-:W-:Y:S02]  /*78160*/  FFMA.FTZ R9, R0, R9, -0.72134751081466674805 ;  /* 0xbf38aa3b00097423 */ /* 0x000fe40000010009 */
[----:B------:R-:W-:-:S02]  /*78170*/  FMUL R6, R5, R6 ;  /* 0x0000000605067220 */ /* 0x000fc40000400000 */
[----:B------:R-:W-:Y:S02]  /*78180*/  FFMA.FTZ R8, R4, R8, 0.48089820146560668945 ;  /* 0x3ef6384a04087423 */ /* 0x000fe40000010008 */
[----:B------:R-:W-:Y:S02]  /*78190*/  FMUL R7, R2, R7 ;  /* 0x0000000702077220 */ /* 0x000fe40000400000 */
[----:B------:R-:W-:Y:S02]  /*781a0*/  FMUL R9, R0, R9 ;  /* 0x0000000900097220 */ /* 0x000fe40000400000 */
[----:B------:R-:W-:Y:S02]  /*781b0*/  FMUL R6, R5, R6 ;  /* 0x0000000605067220 */ /* 0x000fe40000400000 */
[----:B----4-:R-:W-:Y:S01]  /*781c0*/  IMAD.IADD R3, R21, 0x1, -R25 ;  /* 0x0000000115037824 */ /* 0x010fe200078e0a19 */
[----:B------:R-:W-:Y:S01]  /*781d0*/  MOV R25, R18 ;  /* 0x0000001200197202 */ /* 0x000fe20000000f00 */
[----:B------:R-:W-:-:S02]  /*781e0*/  FFMA.FTZ R8, R4, R8, -0.72134751081466674805 ;  /* 0xbf38aa3b04087423 */ /* 0x000fc40000010008 */
[----:B------:R-:W-:Y:S02]  /*781f0*/  IMAD.MOV.U32 R23, RZ, RZ, R20 ;  /* 0x000000ffff177224 */ /* 0x000fe400078e0014 */
[----:B------:R-:W-:Y:S02]  /*78200*/  FFMA.FTZ R18, R2, 1.4426950216293334961, R7 ;  /* 0x3fb8aa3b02127823 */ /* 0x000fe40000010007 */
[----:B------:R-:W-:Y:S02]  /*78210*/  FMUL R9, R0, R9 ;  /* 0x0000000900097220 */ /* 0x000fe40000400000 */
[----:B------:R-:W-:Y:S02]  /*78220*/  FFMA.FTZ R20, R5, 1.4426950216293334961, R6 ;  /* 0x3fb8aa3b05147823 */ /* 0x000fe40000010006 */
[----:B------:R-:W-:Y:S01]  /*78230*/  FMUL R8, R4, R8 ;  /* 0x0000000804087220 */ /* 0x000fe20000400000 */
[----:B------:R-:W-:Y:S01]  /*78240*/  MOV R24, R19 ;  /* 0x0000001300187202 */ /* 0x000fe20000000f00 */
[----:B------:R0:W-:Y:S01]  /*78250*/  STL [R1+0x1dac], R18 ;  /* 0x001dac1201007387 */ /* 0x0001e20000100800 */
[----:B------:R-:W-:-:S02]  /*78260*/  FFMA.FTZ R19, R0, 1.4426950216293334961, R9 ;  /* 0x3fb8aa3b00137823 */ /* 0x000fc40000010009 */
[C---:B------:R-:W-:Y:S01]  /*78270*/  FMUL R8, R4.reuse, R8 ;  /* 0x0000000804087220 */ /* 0x040fe20000400000 */
[----:B------:R-:W-:Y:S04]  /*78280*/  STL [R1+0x1da8], R20 ;  /* 0x001da81401007387 */ /* 0x000fe80000100800 */
[----:B------:R-:W3:Y:S01]  /*78290*/  LDL.LU R9, [R1+0x678] ;  /* 0x0006780001097983 */ /* 0x000ee20000300800 */
[----:B------:R-:W-:-:S03]  /*782a0*/  FFMA.FTZ R21, R4, 1.4426950216293334961, R8 ;  /* 0x3fb8aa3b04157823 */ /* 0x000fc60000010008 */
[----:B0-----:R-:W3:Y:S01]  /*782b0*/  LDL R18, [R1+0x64] ;  /* 0x0000640001127983 */ /* 0x001ee20000100800 */
[----:B------:R-:W-:-:S03]  /*782c0*/  IADD3 R4, R12, -R14, RZ ;  /* 0x8000000e0c047210 */ /* 0x000fc60007ffe0ff */
[----:B------:R-:W4:Y:S01]  /*782d0*/  LDL.LU R15, [R1+0x674] ;  /* 0x00067400010f7983 */ /* 0x000f220000300800 */
[----:B------:R-:W-:Y:S01]  /*782e0*/  IMAD.IADD R0, R28, 0x1, -R26 ;  /* 0x000000011c007824 */ /* 0x000fe200078e0a1a */
[----:B--2---:R-:W-:Y:S02]  /*782f0*/  IADD3 R5, R22, -R29, RZ ;  /* 0x8000001d16057210 */ /* 0x004fe40007ffe0ff */
[----:B------:R-:W4:Y:S04]  /*78300*/  LDL R29, [R1+0x94] ;  /* 0x00009400011d7983 */ /* 0x000f280000100800 */
[----:B------:R-:W2:Y:S04]  /*78310*/  LDL.LU R14, [R1+0x670] ;  /* 0x00067000010e7983 */ /* 0x000ea80000300800 */
[----:B------:R-:W2:Y:S04]  /*78320*/  LDL R28, [R1+0x9c] ;  /* 0x00009c00011c7983 */ /* 0x000ea80000100800 */
        /* <DEDUP_REMOVED lines=11> */
[C---:B------:R-:W-:Y:S02]  /*783e0*/  FMUL R6, R3.reuse, R6 ;  /* 0x0000000603067220 */ /* 0x040fe40000400000 */
[----:B------:R-:W-:Y:S02]  /*783f0*/  FADD R0, R0, -1 ;  /* 0xbf80000000007421 */ /* 0x000fe40000000000 */
[----:B------:R-:W-:Y:S01]  /*78400*/  FMUL R6, R3, R6 ;  /* 0x0000000603067220 */ /* 0x000fe20000400000 */
[----:B------:R-:W-:-:S03]  /*78410*/  IADD3 R2, R10, -R11, RZ ;  /* 0x8000000b0a027210 */ /* 0x000fc60007ffe0ff */
[----:B------:R-:W-:Y:S02]  /*78420*/  FFMA.FTZ R22, R3, 1.4426950216293334961, R6 ;  /* 0x3fb8aa3b03167823 */ /* 0x000fe40000010006 */
[-C--:B------:R-:W-:Y:S02]  /*78430*/  FFMA.FTZ R6, R0, R13.reuse, -0.16845393180847167969 ;  /* 0xbe2c7f3000067423 */ /* 0x080fe4000001000d */
[----:B------:R-:W-:Y:S02]  /*78440*/  FADD R2, R2, -1 ;  /* 0xbf80000002027421 */ /* 0x000fe40000000000 */
[----:B------:R-:W-:Y:S02]  /*78450*/  FFMA.FTZ R6, R0, R6, 0.1716887056827545166 ;  /* 0x3e2fcf2a00067423 */ /* 0x000fe40000010006 */
[----:B------:R-:W-:Y:S02]  /*78460*/  FADD R4, R4, -1 ;  /* 0xbf80000004047421 */ /* 0x000fe40000000000 */
[----:B------:R-:W-:-:S02]  /*78470*/  FFMA.FTZ R8, R2, R13, -0.16845393180847167969 ;  /* 0xbe2c7f3002087423 */ /* 0x000fc4000001000d */
[----:B------:R-:W-:Y:S02]  /*78480*/  FFMA.FTZ R6, R0, R6, -0.17900948226451873779 ;  /* 0xbe374e4300067423 */ /* 0x000fe40000010006 */
[----:B------:R-:W-:Y:S02]  /*78490*/  FADD R3, R5, -1 ;  /* 0xbf80000005037421 */ /* 0x000fe40000000000 */
[----:B------:R-:W-:Y:S02]  /*784a0*/  FFMA.FTZ R7, R4, R13, -0.16845393180847167969 ;  /* 0xbe2c7f3004077423 */ /* 0x000fe4000001000d */
[----:B------:R-:W-:Y:S02]  /*784b0*/  FFMA.FTZ R5, R2, R8, 0.1716887056827545166 ;  /* 0x3e2fcf2a02057423 */ /* 0x000fe40000010008 */
[----:B------:R-:W-:Y:S02]  /*784c0*/  FFMA.FTZ R6, R0, R6, 0.20512372255325317383 ;  /* 0x3e520bf400067423 */ /* 0x000fe40000010006 */
[----:B------:R-:W-:-:S02]  /*784d0*/  FFMA.FTZ R7, R4, R7, 0.1716887056827545166 ;  /* 0x3e2fcf2a04077423 */ /* 0x000fc40000010007 */
[----:B------:R-:W-:Y:S02]  /*784e0*/  FFMA.FTZ R5, R2, R5, -0.17900948226451873779 ;  /* 0xbe374e4302057423 */ /* 0x000fe40000010005 */
[----:B------:R-:W-:Y:S02]  /*784f0*/  FFMA.FTZ R6, R0, R6, -0.24046532809734344482 ;  /* 0xbe763c8b00067423 */ /* 0x000fe40000010006 */
[----:B------:R-:W-:Y:S02]  /*78500*/  FFMA.FTZ R8, R3, R13, -0.16845393180847167969 ;  /* 0xbe2c7f3003087423 */ /* 0x000fe4000001000d */
[----:B------:R-:W-:Y:S02]  /*78510*/  FFMA.FTZ R7, R4, R7, -0.17900948226451873779 ;  /* 0xbe374e4304077423 */ /* 0x000fe40000010007 */
[----:B------:R-:W-:Y:S02]  /*78520*/  FFMA.FTZ R5, R2, R5, 0.20512372255325317383 ;  /* 0x3e520bf402057423 */ /* 0x000fe40000010005 */
[----:B------:R-:W-:-:S02]  /*78530*/  FFMA.FTZ R6, R0, R6, 0.28857114911079406738 ;  /* 0x3e93bf9900067423 */ /* 0x000fc40000010006 */
[C---:B------:R-:W-:Y:S02]  /*78540*/  FFMA.FTZ R8, R3.reuse, R8, 0.1716887056827545166 ;  /* 0x3e2fcf2a03087423 */ /* 0x040fe40000010008 */
[----:B------:R-:W-:Y:S02]  /*78550*/  FFMA.FTZ R7, R4, R7, 0.20512372255325317383 ;  /* 0x3e520bf404077423 */ /* 0x000fe40000010007 */
[----:B------:R-:W-:Y:S02]  /*78560*/  FFMA.FTZ R5, R2, R5, -0.24046532809734344482 ;  /* 0xbe763c8b02057423 */ /* 0x000fe40000010005 */
[----:B------:R-:W-:Y:S02]  /*78570*/  FFMA.FTZ R6, R0, R6, -0.36067417263984680176 ;  /* 0xbeb8aa4900067423 */ /* 0x000fe40000010006 */
[----:B------:R-:W-:Y:S02]  /*78580*/  FFMA.FTZ R8, R3, R8, -0.17900948226451873779 ;  /* 0xbe374e4303087423 */ /* 0x000fe40000010008 */
[----:B------:R-:W-:-:S02]  /*78590*/  FFMA.FTZ R7, R4, R7, -0.24046532809734344482 ;  /* 0xbe763c8b04077423 */ /* 0x000fc40000010007 */
[----:B------:R-:W-:Y:S02]  /*785a0*/  FFMA.FTZ R5, R2, R5, 0.28857114911079406738 ;  /* 0x3e93bf9902057423 */ /* 0x000fe40000010005 */
[----:B------:R-:W-:Y:S02]  /*785b0*/  FFMA.FTZ R6, R0, R6, 0.48089820146560668945 ;  /* 0x3ef6384a00067423 */ /* 0x000fe40000010006 */
[----:B------:R-:W-:Y:S02]  /*785c0*/  FFMA.FTZ R8, R3, R8, 0.20512372255325317383 ;  /* 0x3e520bf403087423 */ /* 0x000fe40000010008 */
[----:B------:R-:W-:Y:S02]  /*785d0*/  FFMA.FTZ R7, R4, R7, 0.28857114911079406738 ;  /* 0x3e93bf9904077423 */ /* 0x000fe40000010007 */
[----:B------:R-:W-:Y:S02]  /*785e0*/  FFMA.FTZ R5, R2, R5, -0.36067417263984680176 ;  /* 0xbeb8aa4902057423 */ /* 0x000fe40000010005 */
[----:B------:R-:W-:-:S02]  /*785f0*/  FFMA.FTZ R6, R0, R6, -0.72134751081466674805 ;  /* 0xbf38aa3b00067423 */ /* 0x000fc40000010006 */
[C---:B------:R-:W-:Y:S02]  /*78600*/  FFMA.FTZ R8, R3.reuse, R8, -0.24046532809734344482 ;  /* 0xbe763c8b03087423 */ /* 0x040fe40000010008 */
[----:B------:R-:W-:Y:S02]  /*78610*/  FFMA.FTZ R7, R4, R7, -0.36067417263984680176 ;  /* 0xbeb8aa4904077423 */ /* 0x000fe40000010007 */
[----:B------:R-:W-:Y:S02]  /*78620*/  FFMA.FTZ R5, R2, R5, 0.48089820146560668945 ;  /* 0x3ef6384a02057423 */ /* 0x000fe40000010005 */
[----:B------:R-:W-:Y:S02]  /*78630*/  FMUL R6, R0, R6 ;  /* 0x0000000600067220 */ /* 0x000fe40000400000 */
[----:B------:R-:W-:Y:S02]  /*78640*/  FFMA.FTZ R8, R3, R8, 0.28857114911079406738 ;  /* 0x3e93bf9903087423 */ /* 0x000fe40000010008 */
[----:B------:R-:W-:-:S02]  /*78650*/  FFMA.FTZ R7, R4, R7, 0.48089820146560668945 ;  /* 0x3ef6384a04077423 */ /* 0x000fc40000010007 */
[----:B------:R-:W-:Y:S02]  /*78660*/  FFMA.FTZ R5, R2, R5, -0.72134751081466674805 ;  /* 0xbf38aa3b02057423 */ /* 0x000fe40000010005 */
[----:B------:R-:W-:Y:S02]  /*78670*/  FMUL R6, R0, R6 ;  /* 0x0000000600067220 */ /* 0x000fe40000400000 */
[----:B------:R-:W-:Y:S01]  /*78680*/  FFMA.FTZ R8, R3, R8, -0.36067417263984680176 ;  /* 0xbeb8aa4903087423 */ /* 0x000fe20000010008 */
[----:B------:R-:W-:Y:S01]  /*78690*/  MOV R12, R25 ;  /* 0x00000019000c7202 */ /* 0x000fe20000000f00 */
[----:B------:R-:W-:Y:S02]  /*786a0*/  FFMA.FTZ R7, R4, R7, -0.72134751081466674805 ;  /* 0xbf38aa3b04077423 */ /* 0x000fe40000010007 */
[----:B------:R-:W-:Y:S02]  /*786b0*/  FMUL R5, R2, R5 ;  /* 0x0000000502057220 */ /* 0x000fe40000400000 */
[----:B------:R-:W-:-:S02]  /*786c0*/  FFMA.FTZ R25, R0, 1.4426950216293334961, R6 ;  /* 0x3fb8aa3b00197823 */ /* 0x000fc40000010006 */
[C---:B------:R-:W-:Y:S02]  /*786d0*/  FFMA.FTZ R8, R3.reuse, R8, 0.48089820146560668945 ;  /* 0x3ef6384a03087423 */ /* 0x040fe40000010008 */
[----:B------:R-:W-:Y:S02]  /*786e0*/  FMUL R7, R4, R7 ;  /* 0x0000000704077220 */ /* 0x000fe40000400000 */
[----:B------:R-:W-:Y:S02]  /*786f0*/  FMUL R5, R2, R5 ;  /* 0x0000000502057220 */ /* 0x000fe40000400000 */
[----:B------:R-:W-:Y:S02]  /*78700*/  FFMA.FTZ R8, R3, R8, -0.72134751081466674805 ;  /* 0xbf38aa3b03087423 */ /* 0x000fe40000010008 */
[----:B------:R-:W-:Y:S01]  /*78710*/  IMAD.MOV.U32 R11, RZ, RZ, R24 ;  /* 0x000000ffff0b7224 */ /* 0x000fe200078e0018 */
[----:B---3--:R-:W-:Y:S01]  /*78720*/  IADD3 R0, R18, -R9, RZ ;  /* 0x8000000912007210 */ /* 0x008fe20007ffe0ff */
[----:B------:R-:W-:-:S02]  /*78730*/  FMUL R7, R4, R7 ;  /* 0x0000000704077220 */ /* 0x000fc40000400000 */
[----:B------:R-:W-:Y:S02]  /*78740*/  FFMA.FTZ R24, R2, 1.4426950216293334961, R5 ;  /* 0x3fb8aa3b02187823 */ /* 0x000fe40000010005 */
[----:B------:R-:W-:Y:S02]  /*78750*/  FADD R0, R0, -1 ;  /* 0xbf80000000007421 */ /* 0x000fe40000000000 */
[C---:B------:R-:W-:Y:S01]  /*78760*/  FMUL R8, R3.reuse, R8 ;  /* 0x0000000803087220 */ /* 0x040fe20000400000 */
[----:B------:R-:W-:Y:S01]  /*78770*/  MOV R10, R23 ;  /* 0x00000017000a7202 */ /* 0x000fe20000000f00 */
[----:B------:R-:W-:Y:S02]  /*78780*/  FFMA.FTZ R6, R0, R13, -0.16845393180847167969 ;  /* 0xbe2c7f3000067423 */ /* 0x000fe4000001000d */
[----:B------:R-:W-:Y:S02]  /*78790*/  FFMA.FTZ R23, R4, 1.4426950216293334961, R7 ;  /* 0x3fb8aa3b04177823 */ /* 0x000fe40000010007 */
[----:B------:R-:W-:-:S02]  /*787a0*/  FMUL R8, R3, R8 ;  /* 0x0000000803087220 */ /* 0x000fc40000400000 */
[----:B------:R-:W-:-:S04]  /*787b0*/  FFMA.FTZ R6, R0, R6, 0.1716887056827545166 ;  /* 0x3e2fcf2a00067423 */ /* 0x000fc80000010006 */
[----:B------:R-:W-:-:S04]  /*787c0*/  FFMA.FTZ R6, R0, R6, -0.17900948226451873779 ;  /* 0xbe374e4300067423 */ /* 0x000fc80000010006 */
[----:B------:R-:W-:-:S04]  /*787d0*/  FFMA.FTZ R6, R0, R6, 0.20512372255325317383 ;  /* 0x3e520bf400067423 */ /* 0x000fc80000010006 */
[----:B------:R-:W-:-:S04]  /*787e0*/  FFMA.FTZ R6, R0, R6, -0.24046532809734344482 ;  /* 0xbe763c8b00067423 */ /* 0x000fc80000010006 */
[----:B------:R-:W-:-:S04]  /*787f0*/  FFMA.FTZ R6, R0, R6, 0.28857114911079406738 ;  /* 0x3e93bf9900067423 */ /* 0x000fc80000010006 */
[----:B------:R-:W-:-:S04]  /*78800*/  FFMA.FTZ R6, R0, R6, -0.36067417263984680176 ;  /* 0xbeb8aa4900067423 */ /* 0x000fc80000010006 */
[C---:B------:R-:W-:Y:S01]  /*78810*/  FFMA.FTZ R6, R0.reuse, R6, 0.48089820146560668945 ;  /* 0x3ef6384a00067423 */ /* 0x040fe20000010006 */
[----:B------:R0:W-:Y:S03]  /*78820*/  STL [R1+0x1da4], R25 ;  /* 0x001da41901007387 */ /* 0x0001e60000100800 */
[----:B------:R-:W-:-:S04]  /*78830*/  FFMA.FTZ R6, R0, R6, -0.72134751081466674805 ;  /* 0xbf38aa3b00067423 */ /* 0x000fc80000010006 */
[----:B------:R-:W-:-:S04]  /*78840*/  FMUL R6, R0, R6 ;  /* 0x0000000600067220 */ /* 0x000fc80000400000 */
[C---:B------:R-:W-:Y:S02]  /*78850*/  FMUL R6, R0.reuse, R6 ;  /* 0x0000000600067220 */ /* 0x040fe40000400000 */
[----:B0-----:R-:W-:Y:S02]  /*78860*/  IMAD.MOV.U32 R25, RZ, RZ, R12 ;  /* 0x000000ffff197224 */ /* 0x001fe400078e000c */
[----:B------:R-:W-:Y:S02]  /*78870*/  FFMA.FTZ R0, R0, 1.4426950216293334961, R6 ;  /* 0x3fb8aa3b00007823 */ /* 0x000fe40000010006 */
[----:B----4-:R-:W-:-:S04]  /*78880*/  IMAD.IADD R29, R29, 0x1, -R15 ;  /* 0x000000011d1d7824 */ /* 0x010fc800078e0a0f */
[----:B------:R-:W-:Y:S01]  /*78890*/  FADD R29, R29, -1 ;  /* 0xbf8000001d1d7421 */ /* 0x000fe20000000000 */
[----:B--2---:R-:W-:-:S03]  /*788a0*/  IADD3 R28, R28, -R14, RZ ;  /* 0x8000000e1c1c7210 */ /* 0x004fc60007ffe0ff */
[C---:B------:R-:W-:Y:S01]  /*788b0*/  FFMA.FTZ R5, R29.reuse, R13, -0.16845393180847167969 ;  /* 0xbe2c7f301d057423 */ /* 0x040fe2000001000d */
[----:B------:R-:W-:Y:S01]  /*788c0*/  IADD3 R2, R26, -R16, RZ ;  /* 0x800000101a027210 */ /* 0x000fe20007ffe0ff */
[----:B------:R-:W-:Y:S02]  /*788d0*/  FADD R28, R28, -1 ;  /* 0xbf8000001c1c7421 */ /* 0x000fe40000000000 */
[----:B------:R-:W-:Y:S02]  /*788e0*/  FFMA.FTZ R5, R29, R5, 0.1716887056827545166 ;  /* 0x3e2fcf2a1d057423 */ /* 0x000fe40000010005 */
[----:B------:R-:W-:Y:S02]  /*788f0*/  FFMA.FTZ R4, R28, R13, -0.16845393180847167969 ;  /* 0xbe2c7f301c047423 */ /* 0x000fe4000001000d */
[----:B------:R-:W-:Y:S02]  /*78900*/  FADD R2, R2, -1 ;  /* 0xbf80000002027421 */ /* 0x000fe40000000000 */
[----:B------:R-:W-:-:S02]  /*78910*/  FFMA.FTZ R26, R3, 1.4426950216293334961, R8 ;  /* 0x3fb8aa3b031a7823 */ /* 0x000fc40000010008 */
[----:B------:R-:W-:Y:S02]  /*78920*/  FFMA.FTZ R4, R28, R4, 0.1716887056827545166 ;  /* 0x3e2fcf2a1c047423 */ /* 0x000fe40000010004 */
[C---:B------:R-:W-:Y:S02]  /*78930*/  FFMA.FTZ R5, R29.reuse, R5, -0.17900948226451873779 ;  /* 0xbe374e431d057423 */ /* 0x040fe40000010005 */
[----:B------:R-:W-:Y:S02]  /*78940*/  FFMA.FTZ R3, R2, R13, -0.16845393180847167969 ;  /* 0xbe2c7f3002037423 */ /* 0x000fe4000001000d */
[----:B------:R-:W-:Y:S02]  /*78950*/  FFMA.FTZ R4, R28, R4, -0.17900948226451873779 ;  /* 0xbe374e431c047423 */ /* 0x000fe40000010004 */
[----:B------:R-:W-:Y:S02]  /*78960*/  FFMA.FTZ R5, R29, R5, 0.20512372255325317383 ;  /* 0x3e520bf41d057423 */ /* 0x000fe40000010005 */
[----:B------:R-:W-:-:S02]  /*78970*/  FFMA.FTZ R3, R2, R3, 0.1716887056827545166 ;  /* 0x3e2fcf2a02037423 */ /* 0x000fc40000010003 */
[----:B------:R-:W-:Y:S02]  /*78980*/  FFMA.FTZ R4, R28, R4, 0.20512372255325317383 ;  /* 0x3e520bf41c047423 */ /* 0x000fe40000010004 */
[C---:B------:R-:W-:Y:S02]  /*78990*/  FFMA.FTZ R5, R29.reuse, R5, -0.24046532809734344482 ;  /* 0xbe763c8b1d057423 */ /* 0x040fe40000010005 */
[----:B------:R-:W-:Y:S02]  /*789a0*/  FFMA.FTZ R3, R2, R3, -0.17900948226451873779 ;  /* 0xbe374e4302037423 */ /* 0x000fe40000010003 */
[----:B------:R-:W-:Y:S02]  /*789b0*/  FFMA.FTZ R4, R28, R4, -0.24046532809734344482 ;  /* 0xbe763c8b1c047423 */ /* 0x000fe40000010004 */
[----:B------:R-:W-:Y:S02]  /*789c0*/  FFMA.FTZ R5, R29, R5, 0.28857114911079406738 ;  /* 0x3e93bf991d057423 */ /* 0x000fe40000010005 */
[----:B------:R-:W-:-:S02]  /*789d0*/  FFMA.FTZ R3, R2, R3, 0.20512372255325317383 ;  /* 0x3e520bf402037423 */ /* 0x000fc40000010003 */
[----:B------:R-:W-:Y:S02]  /*789e0*/  FFMA.FTZ R4, R28, R4, 0.28857114911079406738 ;  /* 0x3e93bf991c047423 */ /* 0x000fe40000010004 */
[C---:B------:R-:W-:Y:S02]  /*789f0*/  FFMA.FTZ R5, R29.reuse, R5, -0.36067417263984680176 ;  /* 0xbeb8aa491d057423 */ /* 0x040fe40000010005 */
[----:B------:R-:W-:Y:S02]  /*78a00*/  FFMA.FTZ R3, R2, R3, -0.24046532809734344482 ;  /* 0xbe763c8b02037423 */ /* 0x000fe40000010003 */
[----:B------:R-:W-:Y:S02]  /*78a10*/  FFMA.FTZ R4, R28, R4, -0.36067417263984680176 ;  /* 0xbeb8aa491c047423 */ /* 0x000fe40000010004 */
[----:B------:R-:W-:Y:S02]  /*78a20*/  FFMA.FTZ R5, R29, R5, 0.48089820146560668945 ;  /* 0x3ef6384a1d057423 */ /* 0x000fe40000010005 */
[----:B------:R-:W-:-:S02]  /*78a30*/  FFMA.FTZ R3, R2, R3, 0.28857114911079406738 ;  /* 0x3e93bf9902037423 */ /* 0x000fc40000010003 */
[----:B------:R-:W-:Y:S02]  /*78a40*/  FFMA.FTZ R4, R28, R4, 0.48089820146560668945 ;  /* 0x3ef6384a1c047423 */ /* 0x000fe40000010004 */
[C---:B------:R-:W-:Y:S02]  /*78a50*/  FFMA.FTZ R5, R29.reuse, R5, -0.72134751081466674805 ;  /* 0xbf38aa3b1d057423 */ /* 0x040fe40000010005 */
[----:B------:R-:W-:Y:S01]  /*78a60*/  FFMA.FTZ R3, R2, R3, -0.36067417263984680176 ;  /* 0xbeb8aa4902037423 */ /* 0x000fe20000010003 */
[----:B------:R0:W-:Y:S01]  /*78a70*/  STL [R1+0x1da0], R26 ;  /* 0x001da01a01007387 */ /* 0x0001e20000100800 */
[----:B------:R-:W-:Y:S01]  /*78a80*/  FFMA.FTZ R4, R28, R4, -0.72134751081466674805 ;  /* 0xbf38aa3b1c047423 */ /* 0x000fe20000010004 */
[----:B------:R-:W-:Y:S01]  /*78a90*/  MOV R14, R10 ;  /* 0x0000000a000e7202 */ /* 0x000fe20000000f00 */
[----:B------:R-:W-:Y:S01]  /*78aa0*/  FMUL R5, R29, R5 ;  /* 0x000000051d057220 */ /* 0x000fe20000400000 */
[----:B------:R-:W2:Y:S01]  /*78ab0*/  LDL.LU R15, [R1+0x6d4] ;  /* 0x0006d400010f7983 */ /* 0x000ea20000300800 */
[----:B------:R-:W-:-:S03]  /*78ac0*/  FFMA.FTZ R3, R2, R3, 0.48089820146560668945 ;  /* 0x3ef6384a02037423 */ /* 0x000fc60000010003 */
[----:B------:R-:W3:Y:S01]  /*78ad0*/  LDL.LU R13, [R1+0x6d0] ;  /* 0x0006d000010d7983 */ /* 0x000ee20000300800 */
[----:B------:R-:W-:-:S03]  /*78ae0*/  FMUL R4, R28, R4 ;  /* 0x000000041c047220 */ /* 0x000fc60000400000 */
[----:B------:R-:W4:Y:S01]  /*78af0*/  LDL.LU R10, [R1+0x6b8] ;  /* 0x0006b800010a7983 */ /* 0x000f220000300800 */
[----:B------:R-:W-:-:S03]  /*78b00*/  FMUL R5, R29, R5 ;  /* 0x000000051d057220 */ /* 0x000fc60000400000 */
[----:B------:R-:W2:Y:S01]  /*78b10*/  LDL.LU R16, [R1+0x6b4] ;  /* 0x0006b40001107983 */ /* 0x000ea20000300800 */
[----:B------:R-:W-:-:S03]  /*78b20*/  FFMA.FTZ R3, R2, R3, -0.72134751081466674805 ;  /* 0xbf38aa3b02037423 */ /* 0x000fc60000010003 */
[----:B------:R-:W2:Y:S01]  /*78b30*/  LDL.LU R7, [R1+0x7d0] ;  /* 0x0007d00001077983 */ /* 0x000ea20000300800 */
[----:B0-----:R-:W-:-:S03]  /*78b40*/  MOV R26, R11 ;  /* 0x0000000b001a7202 */ /* 0x001fc60000000f00 */
[----:B------:R-:W2:Y:S01]  /*78b50*/  LDL.LU R8, [R1+0x7ac] ;  /* 0x0007ac0001087983 */ /* 0x000ea20000300800 */
[----:B------:R-:W-:-:S03]  /*78b60*/  FMUL R4, R28, R4 ;  /* 0x000000041c047220 */ /* 0x000fc60000400000 */
[----:B------:R-:W2:Y:S01]  /*78b70*/  LDL.LU R9, [R1+0x68c] ;  /* 0x00068c0001097983 */ /* 0x000ea20000300800 */
[----:B------:R-:W-:-:S03]  /*78b80*/  FFMA.FTZ R29, R29, 1.4426950216293334961, R5 ;  /* 0x3fb8aa3b1d1d7823 */ /* 0x000fc60000010005 */
[----:B------:R-:W2:Y:S01]  /*78b90*/  LDL.LU R18, [R1+0x7a8] ;  /* 0x0007a80001127983 */ /* 0x000ea20000300800 */
[----:B------:R-:W-:-:S03]  /*78ba0*/  FMUL R3, R2, R3 ;  /* 0x0000000302037220 */ /* 0x000fc60000400000 */
[----:B------:R-:W2:Y:S01]  /*78bb0*/  LDL.LU R11, [R1+0x7a4] ;  /* 0x0007a400010b7983 */ /* 0x000ea20000300800 */
[----:B------:R-:W-:-:S03]  /*78bc0*/  FFMA.FTZ R28, R28, 1.4426950216293334961, R4 ;  /* 0x3fb8aa3b1c1c7823 */ /* 0x000fc60000010004 */
[----:B------:R-:W2:Y:S01]  /*78bd0*/  LDL.LU R12, [R1+0x7a0] ;  /* 0x0007a000010c7983 */ /* 0x000ea20000300800 */
[----:B------:R-:W-:-:S03]  /*78be0*/  FMUL R3, R2, R3 ;  /* 0x0000000302037220 */ /* 0x000fc60000400000 */
[----:B------:R-:W2:Y:S04]  /*78bf0*/  LDL.LU R20, [R1+0x77c] ;  /* 0x00077c0001147983 */ /* 0x000ea80000300800 */
[----:B------:R-:W4:Y:S04]  /*78c00*/  LDL.LU R6, [R1+0x7d4] ;  /* 0x0007d40001067983 */ /* 0x000f280000300800 */
[----:B------:R-:W2:Y:S04]  /*78c10*/  LDL.LU R5, [R1+0x7d8] ;  /* 0x0007d80001057983 */ /* 0x000ea80000300800 */
[----:B------:R0:W-:Y:S01]  /*78c20*/  STL [R1+0x1d9c], R29 ;  /* 0x001d9c1d01007387 */ /* 0x0001e20000100800 */
[----:B------:R-:W-:-:S02]  /*78c30*/  FFMA.FTZ R2, R2, 1.4426950216293334961, R3 ;  /* 0x3fb8aa3b02027823 */ /* 0x000fc40000010003 */
[----:B0-----:R-:W-:Y:S02]  /*78c40*/  IMAD.MOV.U32 R29, RZ, RZ, R14 ;  /* 0x000000ffff1d7224 */ /* 0x001fe400078e000e */
[----:B------:R-:W2:Y:S04]  /*78c50*/  LDL.LU R14, [R1+0x774] ;  /* 0x00077400010e7983 */ /* 0x000ea80000300800 */
[----:B------:R-:W3:Y:S04]  /*78c60*/  LDL.LU R4, [R1+0x7dc] ;  /* 0x0007dc0001047983 */ /* 0x000ee80000300800 */
[----:B------:R0:W-:Y:S04]  /*78c70*/  STL [R1+0x1d98], R28 ;  /* 0x001d981c01007387 */ /* 0x0001e80000100800 */
[----:B0-----:R-:W2:Y:S04]  /*78c80*/  LDL.LU R28, [R1+0x6bc] ;  /* 0x0006bc00011c7983 */ /* 0x001ea80000300800 */
[----:B------:R-:W2:Y:S04]  /*78c90*/  LDL.LU R3, [R1+0x800] ;  /* 0x0008000001037983 */ /* 0x000ea80000300800 */
[----:B------:R0:W-:Y:S04]  /*78ca0*/  STL [R1+0x1d94], R2 ;  /* 0x001d940201007387 */ /* 0x0001e80000100800 */
[----:B0-----:R-:W2:Y:S01]  /*78cb0*/  LDL R2, [R1+0x2bc] ;  /* 0x0002bc0001027983 */ /* 0x001ea20000100800 */
[----:B----4-:R-:W-:-:S02]  /*78cc0*/  FADD R6, R6, R10 ;  /* 0x0000000a06067221 */ /* 0x010fc40000000000 */
[----:B---3--:R-:W-:Y:S02]  /*78cd0*/  FADD R4, R4, R13 ;  /* 0x0000000d04047221 */ /* 0x008fe40000000000 */
[----:B--2---:R-:W-:Y:S02]  /*78ce0*/  FADD R5, R5, R28 ;  /* 0x0000001c05057221 */ /* 0x004fe40000000000 */
[----:B------:R-:W-:Y:S02]  /*78cf0*/  FADD R3, R3, R15 ;  /* 0x0000000f03037221 */ /* 0x000fe40000000000 */
[----:B------:R-:W2:Y:S04]  /*78d00*/  LDL.LU R15, [R1+0x1dc4] ;  /* 0x001dc400010f7983 */ /* 0x000ea80000300800 */
[----:B------:R-:W3:Y:S04]  /*78d10*/  LDL.LU R13, [R1+0x1dc0] ;  /* 0x001dc000010d7983 */ /* 0x000ee80000300800 */
[----:B------:R-:W2:Y:S04]  /*78d20*/  LDL.LU R28, [R1+0x75c] ;  /* 0x00075c00011c7983 */ /* 0x000ea80000300800 */
[----:B------:R0:W-:Y:S04]  /*78d30*/  STL [R1+0x1d90], R5 ;  /* 0x001d900501007387 */ /* 0x0001e80000100800 */
[----:B0-----:R-:W4:Y:S04]  /*78d40*/  LDL.LU R5, [R1+0x6b0] ;  /* 0x0006b00001057983 */ /* 0x001f280000300800 */
[----:B------:R-:W2:Y:S01]  /*78d50*/  LDL.LU R10, [R1+0x1dbc] ;  /* 0x001dbc00010a7983 */ /* 0x000ea20000300800 */
[----:B------:R-:W-:-:S02]  /*78d60*/  FADD R9, R18, R9 ;  /* 0x0000000912097221 */ /* 0x000fc40000000000 */
[----:B------:R-:W-:Y:S02]  /*78d70*/  FADD R7, R7, R16 ;  /* 0x0000001007077221 */ /* 0x000fe40000000000 */
[----:B------:R-:W3:Y:S04]  /*78d80*/  LDL.LU R16, [R1+0x758] ;  /* 0x0007580001107983 */ /* 0x000ee80000300800 */
[----:B------:R-:W3:Y:S01]  /*78d90*/  LDL.LU R18, [R1+0x750] ;  /* 0x0007500001127983 */ /* 0x000ee20000300800 */
[----:B----4-:R-:W-:-:S03]  /*78da0*/  FADD R8, R8, R5 ;  /* 0x0000000508087221 */ /* 0x010fc60000000000 */
[----:B------:R-:W4:Y:S01]  /*78db0*/  LDL.LU R5, [R1+0xf0] ;  /* 0x0000f00001057983 */ /* 0x000f220000300800 */
[----:B--2---:R-:W-:-:S03]  /*78dc0*/  FADD R10, R11, R10 ;  /* 0x0000000a0b0a7221 */ /* 0x004fc60000000000 */
[----:B------:R0:W-:Y:S04]  /*78dd0*/  STL [R1+0x1d8c], R9 ;  /* 0x001d8c0901007387 */ /* 0x0001e80000100800 */
[----:B0-----:R-:W2:Y:S04]  /*78de0*/  LDL.LU R9, [R1+0x770] ;  /* 0x0007700001097983 */ /* 0x001ea80000300800 */
[----:B------:R-:W2:Y:S04]  /*78df0*/  LDL.LU R11, [R1+0x1db8] ;  /* 0x001db800010b7983 */ /* 0x000ea80000300800 */
[----:B------:R0:W-:Y:S04]  /*78e00*/  STL [R1+0x1d88], R10 ;  /* 0x001d880a01007387 */ /* 0x0001e80000100800 */
[----:B0-----:R-:W4:Y:S01]  /*78e10*/  LDL.LU R10, [R1+0x73c] ;  /* 0x00073c00010a7983 */ /* 0x001f220000300800 */
[----:B--2---:R-:W-:-:S03]  /*78e20*/  FADD R11, R12, R11 ;  /* 0x0000000b0c0b7221 */ /* 0x004fc60000000000 */
[----:B------:R-:W2:Y:S04]  /*78e30*/  LDL.LU R12, [R1+0x1db4] ;  /* 0x001db400010c7983 */ /* 0x000ea80000300800 */
[----:B------:R0:W-:Y:S01]  /*78e40*/  STL [R1+0x1d84], R11 ;  /* 0x001d840b01007387 */ /* 0x0001e20000100800 */
[----:B---3--:R-:W-:Y:S01]  /*78e50*/  FADD R13, R14, R13 ;  /* 0x0000000d0e0d7221 */ /* 0x008fe20000000000 */
[----:B0-----:R-:W-:Y:S02]  /*78e60*/  MOV R11, R26 ;  /* 0x0000001a000b7202 */ /* 0x001fe40000000f00 */
[----:B------:R-:W-:Y:S01]  /*78e70*/  MOV R26, R25 ;  /* 0x00000019001a7202 */ /* 0x000fe20000000f00 */
[----:B--2---:R-:W-:Y:S02]  /*78e80*/  FADD R12, R20, R12 ;  /* 0x0000000c140c7221 */ /* 0x004fe40000000000 */
[----:B------:R-:W2:Y:S04]  /*78e90*/  LDL.LU R20, [R1+0x734] ;  /* 0x0007340001147983 */ /* 0x000ea80000300800 */
[----:B------:R-:W3:Y:S04]  /*78ea0*/  LDL.LU R25, [R1+0x730] ;  /* 0x0007300001197983 */ /* 0x000ee80000300800 */
[----:B------:R0:W-:Y:S04]  /*78eb0*/  STL [R1+0x1d80], R12 ;  /* 0x001d800c01007387 */ /* 0x0001e80000100800 */
[----:B0-----:R-:W2:Y:S04]  /*78ec0*/  LDL.LU R12, [R1+0x1c] ;  /* 0x00001c00010c7983 */ /* 0x001ea80000300800 */
[----:B------:R-:W3:Y:S01]  /*78ed0*/  LDL.LU R14, [R1+0x1db0] ;  /* 0x001db000010e7983 */ /* 0x000ee20000300800 */
[----:B------:R-:W-:-:S03]  /*78ee0*/  FADD R15, R28, R15 ;  /* 0x0000000f1c0f7221 */ /* 0x000fc60000000000 */
[----:B------:R2:W-:Y:S01]  /*78ef0*/  STL [R1+0x1d7c], R13 ;  /* 0x001d7c0d01007387 */ /* 0x0005e20000100800 */
[----:B------:R-:W-:Y:S02]  /*78f00*/  FADD R16, R16, R27 ;  /* 0x0000001b10107221 */ /* 0x000fe40000000000 */
[----:B------:R-:W-:Y:S02]  /*78f10*/  FADD R17, R18, R17 ;  /* 0x0000001112117221 */ /* 0x000fe40000000000 */
[----:B--2---:R-:W-:Y:S02]  /*78f20*/  IMAD.MOV.U32 R13, RZ, RZ, R12 ;  /* 0x000000ffff0d7224 */ /* 0x004fe400078e000c */
[----:B------:R-:W2:Y:S01]  /*78f30*/  LDL.LU R12, [R1+0x71c] ;  /* 0x00071c00010c7983 */ /* 0x000ea20000300800 */
[----:B---3--:R-:W-:Y:S01]  /*78f40*/  FADD R14, R9, R14 ;  /* 0x0000000e090e7221 */ /* 0x008fe20000000000 */
[----:B------:R-:W-:Y:S02]  /*78f50*/  MOV R9, R29 ;  /* 0x0000001d00097202 */ /* 0x000fe40000000f00 */
[----:B------:R-:W3:Y:S04]  /*78f60*/  LDL.LU R29, [R1+0x718] ;  /* 0x00071800011d7983 */ /* 0x000ee80000300800 */
[----:B------:R0:W-:Y:S04]  /*78f70*/  STL [R1+0x1d78], R14 ;  /* 0x001d780e01007387 */ /* 0x0001e80000100800 */
[----:B0-----:R-:W2:Y:S04]  /*78f80*/  LDL.LU R14, [R1+0xf4] ;  /* 0x0000f400010e7983 */ /* 0x001ea80000300800 */
[----:B------:R-:W2:Y:S04]  /*78f90*/  LDL.LU R28, [R1+0x714] ;  /* 0x00071400011c7983 */ /* 0x000ea80000300800 */
[----:B------:R0:W-:Y:S04]  /*78fa0*/  STL [R1+0x1d74], R15 ;  /* 0x001d740f01007387 */ /* 0x0001e80000100800 */
[----:B------:R-:W2:Y:S04]  /*78fb0*/  LDL R27, [R1+0x428] ;  /* 0x00042800011b7983 */ /* 0x000ea80000100800 */
[----:B0-----:R-:W2:Y:S04]  /*78fc0*/  LDL R15, [R1+0x60c] ;  /* 0x00060c00010f7983 */ /* 0x001ea80000100800 */
[----:B------:R0:W-:Y:S04]  /*78fd0*/  STL [R1+0x1d70], R16 ;  /* 0x001d701001007387 */ /* 0x0001e80000100800 */
[----:B0-----:R-:W2:Y:S04]  /*78fe0*/  LDL R16, [R1+0x32c] ;  /* 0x00032c0001107983 */ /* 0x001ea80000100800 */
[----:B------:R-:W4:Y:S04]  /*78ff0*/  LDL.LU R18, [R1+0x1dac] ;  /* 0x001dac0001127983 */ /* 0x000f280000300800 */
[----:B------:R0:W-:Y:S01]  /*79000*/  STL [R1+0x1d6c], R17 ;  /* 0x001d6c1101007387 */ /* 0x0001e20000100800 */
[----:B------:R-:W-:-:S03]  /*79010*/  FADD R19, R20, R19 ;  /* 0x0000001314137221 */ /* 0x000fc60000000000 */
[----:B0-----:R-:W2:Y:S01]  /*79020*/  LDL R17, [R1+0x4b0] ;  /* 0x0004b00001117983 */ /* 0x001ea20000100800 */
[----:B----4-:R-:W-:-:S03]  /*79030*/  FADD R18, R10, R18 ;  /* 0x000000120a127221 */ /* 0x010fc60000000000 */
[----:B------:R-:W4:Y:S04]  /*79040*/  LDL.LU R10, [R1+0x710] ;  /* 0x00071000010a7983 */ /* 0x000f280000300800 */
[----:B------:R0:W-:Y:S04]  /*79050*/  STL [R1+0x1d68], R18 ;  /* 0x001d681201007387 */ /* 0x0001e80000100800 */
[----:B0-----:R-:W4:Y:S04]  /*79060*/  LDL R18, [R1+0x138] ;  /* 0x0001380001127983 */ /* 0x001f280000100800 */
[----:B------:R-:W4:Y:S04]  /*79070*/  LDL.LU R20, [R1+0x1da8] ;  /* 0x001da80001147983 */ /* 0x000f280000300800 */
[----:B------:R0:W-:Y:S01]  /*79080*/  STL [R1+0x1d64], R19 ;  /* 0x001d641301007387 */ /* 0x0001e20000100800 */
[----:B--2---:R-:W-:-:S02]  /*79090*/  FADD R21, R12, R21 ;  /* 0x000000150c157221 */ /* 0x004fc40000000000 */
[----:B---3--:R-:W-:Y:S02]  /*790a0*/  FADD R22, R29, R22 ;  /* 0x000000161d167221 */ /* 0x008fe40000000000 */
[----:B------:R-:W-:Y:S01]  /*790b0*/  IMAD.MOV.U32 R12, RZ, RZ, R9 ;  /* 0x000000ffff0c7224 */ /* 0x000fe200078e0009 */
[----:B0-----:R-:W-:Y:S01]  /*790c0*/  MOV R19, R26 ;  /* 0x0000001a00137202 */ /* 0x001fe20000000f00 */
[----:B----4-:R-:W-:Y:S02]  /*790d0*/  FADD R20, R25, R20 ;  /* 0x0000001419147221 */ /* 0x010fe40000000000 */
[----:B------:R-:W2:Y:S04]  /*790e0*/  LDL R25, [R1+0xe8] ;  /* 0x0000e80001197983 */ /* 0x000ea80000100800 */
[----:B------:R-:W3:Y:S04]  /*790f0*/  LDL.LU R26, [R1+0x6fc] ;  /* 0x0006fc00011a7983 */ /* 0x000ee80000300800 */
[----:B------:R0:W-:Y:S04]  /*79100*/  STL [R1+0x1d60], R20 ;  /* 0x001d601401007387 */ /* 0x0001e80000100800 */
[----:B------:R-:W4:Y:S01]  /*79110*/  LDL.LU R9, [R1+0xdc] ;  /* 0x0000dc0001097983 */ /* 0x000f220000300800 */
[----:B------:R-:W-:-:S03]  /*79120*/  FADD R23, R28, R23 ;  /* 0x000000171c177221 */ /* 0x000fc60000000000 */
[----:B------:R-:W-:Y:S04]  /*79130*/  STL [R1+0x1d5c], R21 ;  /* 0x001d5c1501007387 */ /* 0x000fe80000100800 */
[----:B------:R-:W3:Y:S04]  /*79140*/  LDL.LU R29, [R1+0x6f4] ;  /* 0x0006f400011d7983 */ /* 0x000ee80000300800 */
[----:B------:R1:W-:Y:S01]  /*79150*/  STL [R1+0x1d58], R22 ;  /* 0x001d581601007387 */ /* 0x0003e20000100800 */
[----:B0-----:R-:W-:Y:S01]  /*79160*/  MOV R20, R13 ;  /* 0x0000000d00147202 */ /* 0x001fe20000000f00 */
[----:B------:R-:W-:-:S02]  /*79170*/  FADD R24, R10, R24 ;  /* 0x000000180a187221 */ /* 0x000fc40000000000 */
[----:B------:R-:W3:Y:S01]  /*79180*/  LDL.LU R28, [R1+0x6f0] ;  /* 0x0006f000011c7983 */ /* 0x000ee20000300800 */
[----:B-1----:R-:W-:Y:S01]  /*79190*/  MOV R22, R18 ;  /* 0x0000001200167202 */ /* 0x002fe20000000f00 */
[----:B------:R-:W-:Y:S02]  /*791a0*/  IMAD.MOV.U32 R18, RZ, RZ, R16 ;  /* 0x000000ffff127224 */ /* 0x000fe400078e0010 */
[----:B------:R-:W-:Y:S02]  /*791b0*/  IMAD.MOV.U32 R16, RZ, RZ, R2 ;  /* 0x000000ffff107224 */ /* 0x000fe400078e0002 */
[----:B------:R-:W3:Y:S01]  /*791c0*/  LDL.LU R2, [R1+0x6dc] ;  /* 0x0006dc0001027983 */ /* 0x000ee20000300800 */
[----:B------:R-:W-:-:S03]  /*791d0*/  MOV R21, R19 ;  /* 0x0000001300157202 */ /* 0x000fc60000000f00 */
[----:B------:R-:W3:Y:S01]  /*791e0*/  LDL.LU R13, [R1+0x6d8] ;  /* 0x0006d800010d7983 */ /* 0x000ee20000300800 */
[----:B------:R-:W-:-:S03]  /*791f0*/  MOV R19, R11 ;  /* 0x0000000b00137202 */ /* 0x000fc60000000f00 */
[----:B------:R0:W-:Y:S04]  /*79200*/  STL [R1+0x1d54], R23 ;  /* 0x001d541701007387 */ /* 0x0001e80000100800 */
[----:B0-----:R-:W3:Y:S04]  /*79210*/  LDL.LU R23, [R1+0x6f8] ;  /* 0x0006f80001177983 */ /* 0x001ee80000300800 */
[----:B------:R-:W3:Y:S04]  /*79220*/  LDL.LU R10, [R1+0xe0] ;  /* 0x0000e000010a7983 */ /* 0x000ee80000300800 */
[----:B------:R-:W3:Y:S04]  /*79230*/  LDL.LU R11, [R1+0xd8] ;  /* 0x0000d800010b7983 */ /* 0x000ee80000300800 */
[----:B------:R0:W-:Y:S04]  /*79240*/  STL [R1+0x1d50], R24 ;  /* 0x001d501801007387 */ /* 0x0001e80000100800 */
[----:B0-----:R-:W3:Y:S01]  /*79250*/  LDL.LU R24, [R1+0xec] ;  /* 0x0000ec0001187983 */ /* 0x001ee20000300800 */
[----:B--2---:R-:W-:-:S03]  /*79260*/  ISETP.GE.U32.AND P4, PT, R25, 0x7f800000, PT ;  /* 0x7f8000001900780c */ /* 0x004fc60003f86070 */
[----:B------:R-:W3:Y:S02]  /*79270*/  LDL.LU R25, [R1+0x1da4] ;  /* 0x001da40001197983 */ /* 0x000ee40000300800 */
[----:B---3--:R-:W-:Y:S02]  /*79280*/  FADD R25, R26, R25 ;  /* 0x000000191a197221 */ /* 0x008fe40000000000 */
[----:B------:R-:W2:Y:S04]  /*79290*/  LDL.LU R26, [R1+0x1da0] ;  /* 0x001da000011a7983 */ /* 0x000ea80000300800 */
[----:B------:R0:W-:Y:S01]  /*792a0*/  STL [R1+0x1d4c], R25 ;  /* 0x001d4c1901007387 */ /* 0x0001e20000100800 */
[----:B------:R-:W-:-:S03]  /*792b0*/  FADD R0, R29, R0 ;  /* 0x000000001d007221 */ /* 0x000fc60000000000 */
[----:B0-----:R-:W3:Y:S01]  /*792c0*/  LDL R25, [R1+0x290] ;  /* 0x0002900001197983 */ /* 0x001ee20000100800 */
[----:B--2---:R-:W-:Y:S01]  /*792d0*/  FADD R26, R23, R26 ;  /* 0x0000001a171a7221 */ /* 0x004fe20000000000 */
[----:B------:R-:W-:Y:S02]  /*792e0*/  MOV R23, R12 ;  /* 0x0000000c00177202 */ /* 0x000fe40000000f00 */
[----:B------:R-:W2:Y:S04]  /*792f0*/  LDL.LU R12, [R1+0xd4] ;  /* 0x0000d400010c7983 */ /* 0x000ea80000300800 */
[----:B------:R0:W-:Y:S04]  /*79300*/  STL [R1+0x1d48], R26 ;  /* 0x001d481a01007387 */ /* 0x0001e80000100800 */
[----:B0-----:R-:W2:Y:S04]  /*79310*/  LDL R26, [R1+0x6a8] ;  /* 0x0006a800011a7983 */ /* 0x001ea80000100800 */
[----:B------:R-:W2:Y:S04]  /*79320*/  LDL.LU R29, [R1+0x1d9c] ;  /* 0x001d9c00011d7983 */ /* 0x000ea80000300800 */
[----:B------:R-:W-:Y:S01]  /*79330*/  STL [R1+0x1d44], R0 ;  /* 0x001d440001007387 */ /* 0x000fe20000100800 */
[----:B--2---:R-:W-:-:S03]  /*79340*/  FADD R29, R28, R29 ;  /* 0x0000001d1c1d7221 */ /* 0x004fc60000000000 */
[----:B------:R-:W2:Y:S04]  /*79350*/  LDL.LU R28, [R1+0x1d98] ;  /* 0x001d9800011c7983 */ /* 0x000ea80000300800 */
[----:B------:R0:W-:Y:S04]  /*79360*/  STL [R1+0x7d4], R29 ;  /* 0x0007d41d01007387 */ /* 0x0001e80000100800 */
[----:B0-----:R-:W3:Y:S01]  /*79370*/  LDL R29, [R1+0x3f8] ;  /* 0x0003f800011d7983 */ /* 0x001ee20000100800 */
[----:B--2---:R-:W-:-:S03]  /*79380*/  FADD R28, R2, R28 ;  /* 0x0000001c021c7221 */ /* 0x004fc60000000000 */
[----:B------:R-:W2:Y:S01]  /*79390*/  LDL.LU R2, [R1+0x1d94] ;  /* 0x001d940001027983 */ /* 0x000ea20000300800 */
[C---:B------:R-:W-:Y:S02]  /*793a0*/  ISETP.GE.U32.AND P1, PT, R14.reuse, 0x7f800000, PT ;  /* 0x7f8000000e00780c */ /* 0x040fe40003f26070 */
[----:B------:R-:W-:Y:S02]  /*793b0*/  ISETP.GE.U32.AND P0, PT, R5, 0x7f800000, PT ;  /* 0x7f8000000500780c */ /* 0x000fe40003f06070 */
[----:B------:R-:W-:Y:S01]  /*793c0*/  MOV R0, R27 ;  /* 0x0000001b00007202 */ /* 0x000fe20000000f00 */
[----:B------:R0:W-:Y:S08]  /*793d0*/  STL [R1+0x1270], R28 ;  /* 0x0012701c01007387 */ /* 0x0001f00000100800 */
[----:B------:R-:W-:Y:S01]  /*793e0*/  @P1 IMAD.MOV.U32 R27, RZ, RZ, 0x7f800000 ;  /* 0x7f800000ff1b1424 */ /* 0x000fe200078e00ff */
[----:B0-----:R-:W3:Y:S03]  /*793f0*/  LDL.LU R28, [R1+0xe8] ;  /* 0x0000e800011c7983 */ /* 0x001ee60000300800 */
[C---:B------:R-:W-:Y:S01]  /*79400*/  @P1 FFMA.FTZ R3, R14.reuse, R27, +INF ;  /* 0x7f8000000e031423 */ /* 0x040fe2000001001b */
[----:B------:R-:W-:-:S02]  /*79410*/  FSETP.NEU.AND P5, PT, R14, RZ, PT ;  /* 0x000000ff0e00720b */ /* 0x000fc40003fad000 */
[----:B------:R-:W-:Y:S01]  /*79420*/  FSETP.NEU.AND P1, PT, R5, RZ, PT ;  /* 0x000000ff0500720b */ /* 0x000fe20003f2d000 */
[----:B--2---:R-:W-:Y:S02]  /*79430*/  FADD R2, R13, R2 ;  /* 0x000000020d027221 */ /* 0x004fe40000000000 */
[----:B------:R-:W2:Y:S04]  /*79440*/  LDL.LU R13, [R1+0xd0] ;  /* 0x0000d000010d7983 */ /* 0x000ea80000300800 */
[----:B------:R0:W-:Y:S04]  /*79450*/  STL [R1+0x1274], R2 ;  /* 0x0012740201007387 */ /* 0x0001e80000100800 */
[----:B------:R-:W2:Y:S04]  /*79460*/  LDL R27, [R1+0xe4] ;  /* 0x0000e400011b7983 */ /* 0x000ea80000100800 */
[----:B------:R-:W4:Y:S01]  /*79470*/  LDL.LU R14, [R1+0xcc] ;  /* 0x0000cc00010e7983 */ /* 0x000f220000300800 */
[----:B0-----:R-:W-:-:S05]  /*79480*/  @P0 MOV R2, 0x7f800000 ;  /* 0x7f80000000020802 */ /* 0x001fca0000000f00 */
[----:B------:R-:W-:Y:S02]  /*79490*/  @P0 FFMA.FTZ R4, R5, R2, +INF ;  /* 0x7f80000005040423 */ /* 0x000fe40000010002 */
[----:B------:R0:W4:Y:S01]  /*794a0*/  LDL.LU R5, [R1+0x1d90] ;  /* 0x001d900001057983 */ /* 0x0001220000300800 */
[----:B------:R-:W-:-:S05]  /*794b0*/  FSEL R2, R3, -INF , P5 ;  /* 0xff80000003027808 */ /* 0x000fca0002800000 */
[----:B------:R1:W-:Y:S01]  /*794c0*/  STL [R1+0x1180], R2 ;  /* 0x0011800201007387 */ /* 0x0003e20000100800 */
[----:B---3--:R-:W-:Y:S02]  /*794d0*/  FSETP.NEU.AND P0, PT, R28, RZ, PT ;  /* 0x000000ff1c00720b */ /* 0x008fe40003f0d000 */
[----:B-1----:R-:W-:-:S05]  /*794e0*/  FSEL R2, R4, -INF , P1 ;  /* 0xff80000004027808 */ /* 0x002fca0000800000 */
[----:B------:R1:W-:Y:S01]  /*794f0*/  STL [R1+0x1184], R2 ;  /* 0x0011840201007387 */ /* 0x0003e20000100800 */
[----:B--2---:R-:W-:Y:S02]  /*79500*/  ISETP.GE.U32.AND P6, PT, R27, 0x7f800000, PT ;  /* 0x7f8000001b00780c */ /* 0x004fe40003fc6070 */
[----:B------:R-:W-:-:S05]  /*79510*/  @P4 MOV R27, 0x7f800000 ;  /* 0x7f800000001b4802 */ /* 0x000fca0000000f00 */
[----:B----4-:R-:W-:Y:S02]  /*79520*/  @P4 FFMA.FTZ R5, R28, R27, +INF ;  /* 0x7f8000001c054423 */ /* 0x010fe4000001001b */
[----:B------:R-:W-:Y:S01]  /*79530*/  IMAD.MOV.U32 R27, RZ, RZ, R26 ;  /* 0x000000ffff1b7224 */ /* 0x000fe200078e001a */
[----:B------:R-:W-:Y:S02]  /*79540*/  MOV R26, R19 ;  /* 0x00000013001a7202 */ /* 0x000fe40000000f00 */
[----:B------:R-:W-:Y:S01]  /*79550*/  MOV R28, R20 ;  /* 0x00000014001c7202 */ /* 0x000fe20000000f00 */
[----:B------:R-:W-:Y:S01]  /*79560*/  IMAD.MOV.U32 R20, RZ, RZ, R16 ;  /* 0x000000ffff147224 */ /* 0x000fe200078e0010 */
[----:B------:R-:W-:Y:S02]  /*79570*/  MOV R19, R15 ;  /* 0x0000000f00137202 */ /* 0x000fe40000000f00 */
[----:B------:R-:W2:Y:S01]  /*79580*/  LDL.LU R15, [R1+0xc8] ;  /* 0x0000c800010f7983 */ /* 0x000ea20000300800 */
[----:B------:R-:W-:-:S03]  /*79590*/  FSEL R4, R5, -INF , P0 ;  /* 0xff80000005047808 */ /* 0x000fc60000000000 */
[----:B------:R-:W3:Y:S04]  /*795a0*/  LDL.LU R16, [R1+0xc4] ;  /* 0x0000c40001107983 */ /* 0x000ee80000300800 */
[----:B------:R-:W4:Y:S01]  /*795b0*/  LDL.LU R5, [R1+0xe4] ;  /* 0x0000e40001057983 */ /* 0x000f220000300800 */
[C---:B------:R-:W-:Y:S02]  /*795c0*/  ISETP.GE.U32.AND P2, PT, R24.reuse, 0x7f800000, PT ;  /* 0x7f8000001800780c */ /* 0x040fe40003f46070 */
[----:B------:R-:W-:Y:S01]  /*795d0*/  ISETP.GE.U32.AND P3, PT, R9, 0x7f800000, PT ;  /* 0x7f8000000900780c */ /* 0x000fe20003f66070 */
[----:B------:R0:W-:Y:S01]  /*795e0*/  STL [R1+0x118c], R4 ;  /* 0x00118c0401007387 */ /* 0x0001e20000100800 */
[----:B-1----:R-:W-:Y:S01]  /*795f0*/  @P6 IMAD.MOV.U32 R2, RZ, RZ, 0x7f800000 ;  /* 0x7f800000ff026424 */ /* 0x002fe200078e00ff */
[----:B------:R-:W-:-:S08]  /*79600*/  FSETP.NEU.AND P4, PT, R24, RZ, PT ;  /* 0x000000ff1800720b */ /* 0x000fd00003f8d000 */
[----:B------:R-:W-:Y:S02]  /*79610*/  @P2 MOV R3, 0x7f800000 ;  /* 0x7f80000000032802 */ /* 0x000fe40000000f00 */
[----:B0-----:R-:W-:-:S03]  /*79620*/  @P3 MOV R4, 0x7f800000 ;  /* 0x7f80000000043802 */ /* 0x001fc60000000f00 */
[----:B------:R-:W-:Y:S01]  /*79630*/  @P2 FFMA.FTZ R6, R24, R3, +INF ;  /* 0x7f80000018062423 */ /* 0x000fe20000010003 */
[----:B------:R-:W-:Y:S01]  /*79640*/  MOV R24, R17 ;  /* 0x0000001100187202 */ /* 0x000fe20000000f00 */
[----:B------:R-:W-:Y:S01]  /*79650*/  @P3 FFMA.FTZ R8, R9, R4, +INF ;  /* 0x7f80000009083423 */ /* 0x000fe20000010004 */
[----:B------:R-:W2:Y:S01]  /*79660*/  LDL.LU R17, [R1+0xb4] ;  /* 0x0000b40001117983 */ /* 0x000ea20000300800 */
[----:B----4-:R-:W-:Y:S01]  /*79670*/  @P6 FFMA.FTZ R7, R5, R2, +INF ;  /* 0x7f80000005076423 */ /* 0x010fe20000010002 */
[----:B------:R-:W-:Y:S02]  /*79680*/  FSETP.NEU.AND P6, PT, R9, RZ, PT ;  /* 0x000000ff0900720b */ /* 0x000fe40003fcd000 */
[----:B------:R0:W4:Y:S01]  /*79690*/  LDL.LU R9, [R1+0x1d8c] ;  /* 0x001d8c0001097983 */ /* 0x0001220000300800 */
[----:B------:R-:W-:Y:S02]  /*796a0*/  ISETP.GE.U32.AND P1, PT, R10, 0x7f800000, PT ;  /* 0x7f8000000a00780c */ /* 0x000fe40003f26070 */
[----:B------:R-:W-:-:S02]  /*796b0*/  FSETP.NEU.AND P2, PT, R5, RZ, PT ;  /* 0x000000ff0500720b */ /* 0x000fc40003f4d000 */
[----:B------:R-:W-:Y:S02]  /*796c0*/  FSEL R2, R6, -INF , P4 ;  /* 0xff80000006027808 */ /* 0x000fe40002000000 */
[----:B------:R-:W-:Y:S02]  /*796d0*/  FSEL R3, R7, -INF , P2 ;  /* 0xff80000007037808 */ /* 0x000fe40001000000 */
[----:B------:R-:W-:Y:S01]  /*796e0*/  MOV R5, R28 ;  /* 0x0000001c00057202 */ /* 0x000fe20000000f00 */
[----:B------:R1:W-:Y:S01]  /*796f0*/  STL [R1+0x1188], R2 ;  /* 0x0011880201007387 */ /* 0x0003e20000100800 */
[----:B------:R-:W-:Y:S02]  /*79700*/  MOV R28, R26 ;  /* 0x0000001a001c7202 */ /* 0x000fe40000000f00 */
[----:B------:R-:W-:Y:S01]  /*79710*/  MOV R26, R18 ;  /* 0x00000012001a7202 */ /* 0x000fe20000000f00 */
[----:B------:R0:W-:Y:S01]  /*79720*/  STL [R1+0x1288], R3 ;  /* 0x0012880301007387 */ /* 0x0001e20000100800 */
[----:B------:R-:W-:Y:S01]  /*79730*/  MOV R6, R19 ;  /* 0x0000001300067202 */ /* 0x000fe20000000f00 */
[----:B------:R-:W-:-:S02]  /*79740*/  IMAD.MOV.U32 R7, RZ, RZ, R20 ;  /* 0x000000ffff077224 */ /* 0x000fc400078e0014 */
[----:B------:R-:W2:Y:S01]  /*79750*/  LDL.LU R18, [R1+0xb8] ;  /* 0x0000b80001127983 */ /* 0x000ea20000300800 */
[----:B-1----:R-:W-:Y:S01]  /*79760*/  @P1 IMAD.MOV.U32 R2, RZ, RZ, 0x7f800000 ;  /* 0x7f800000ff021424 */ /* 0x002fe200078e00ff */
[C---:B------:R-:W-:Y:S02]  /*79770*/  FSETP.NEU.AND P2, PT, R10.reuse, RZ, PT ;  /* 0x000000ff0a00720b */ /* 0x040fe40003f4d000 */
[----:B------:R-:W2:Y:S04]  /*79780*/  LDL.LU R19, [R1+0xb0] ;  /* 0x0000b00001137983 */ /* 0x000ea80000300800 */
[----:B------:R-:W2:Y:S01]  /*79790*/  LDL.LU R20, [R1+0xac] ;  /* 0x0000ac0001147983 */ /* 0x000ea20000300800 */
[----:B----4-:R-:W-:-:S03]  /*797a0*/  @P1 FFMA.FTZ R9, R10, R2, +INF ;  /* 0x7f8000000a091423 */ /* 0x010fc60000010002 */
[----:B------:R1:W4:Y:S01]  /*797b0*/  LDL.LU R10, [R1+0x1d88] ;  /* 0x001d8800010a7983 */ /* 0x0003220000300800 */
[C---:B------:R-:W-:Y:S02]  /*797c0*/  ISETP.GE.U32.AND P5, PT, R11.reuse, 0x7f800000, PT ;  /* 0x7f8000000b00780c */ /* 0x040fe40003fa6070 */
[----:B------:R-:W-:Y:S01]  /*797d0*/  FSETP.NEU.AND P1, PT, R11, RZ, PT ;  /* 0x000000ff0b00720b */ /* 0x000fe20003f2d000 */
[----:B------:R-:W2:Y:S10]  /*797e0*/  LDL R2, [R1+0x328] ;  /* 0x0003280001027983 */ /* 0x000eb40000100800 */
[----:B0-----:R-:W-:Y:S01]  /*797f0*/  @P5 IMAD.MOV.U32 R3, RZ, RZ, 0x7f800000 ;  /* 0x7f800000ff035424 */ /* 0x001fe200078e00ff */
[----:B------:R-:W-:-:S03]  /*79800*/  ISETP.GE.U32.AND P0, PT, R12, 0x7f800000, PT ;  /* 0x7f8000000c00780c */ /* 0x000fc60003f06070 */
[----:B----4-:R-:W-:Y:S02]  /*79810*/  @P5 FFMA.FTZ R10, R11, R3, +INF ;  /* 0x7f8000000b0a5423 */ /* 0x010fe40000010003 */
[----:B------:R1:W4:Y:S08]  /*79820*/  LDL.LU R11, [R1+0x1d84] ;  /* 0x001d8400010b7983 */ /* 0x0003300000300800 */
[----:B------:R-:W-:-:S02]  /*79830*/  @P0 MOV R4, 0x7f800000 ;  /* 0x7f80000000040802 */ /* 0x000fc40000000f00 */
[C---:B------:R-:W-:Y:S02]  /*79840*/  FSETP.NEU.AND P5, PT, R12.reuse, RZ, PT ;  /* 0x000000ff0c00720b */ /* 0x040fe40003fad000 */
[----:B------:R-:W-:Y:S01]  /*79850*/  ISETP.GE.U32.AND P3, PT, R13, 0x7f800000, PT ;  /* 0x7f8000000d00780c */ /* 0x000fe20003f66070 */
[----:B----4-:R-:W-:Y:S02]  /*79860*/  @P0 FFMA.FTZ R11, R12, R4, +INF ;  /* 0x7f8000000c0b0423 */ /* 0x010fe40000010004 */
[----:B------:R1:W4:Y:S01]  /*79870*/  LDL.LU R12, [R1+0x1d80] ;  /* 0x001d8000010c7983 */ /* 0x0003220000300800 */
[----:B--2---:R-:W-:Y:S02]  /*79880*/  MOV R4, R2 ;  /* 0x0000000200047202 */ /* 0x004fe40000000f00 */
[----:B------:R-:W-:-:S05]  /*79890*/  FSEL R2, R8, -INF , P6 ;  /* 0xff80000008027808 */ /* 0x000fca0003000000 */
[----:B------:R0:W-:Y:S01]  /*798a0*/  STL [R1+0x128c], R2 ;  /* 0x00128c0201007387 */ /* 0x0001e20000100800 */
[----:B------:R-:W-:Y:S01]  /*798b0*/  FSEL R10, R10, -INF , P1 ;  /* 0xff8000000a0a7808 */ /* 0x000fe20000800000 */
[----:B------:R-:W-:Y:S01]  /*798c0*/  IMAD.MOV.U32 R8, RZ, RZ, R25 ;  /* 0x000000ffff087224 */ /* 0x000fe200078e0019 */
[----:B------:R-:W-:Y:S02]  /*798d0*/  MOV R25, R21 ;  /* 0x0000001500197202 */ /* 0x000fe40000000f00 */
[----:B0-----:R-:W-:Y:S02]  /*798e0*/  FSEL R2, R9, -INF , P2 ;  /* 0xff80000009027808 */ /* 0x001fe40001000000 */
[----:B------:R-:W-:-:S03]  /*798f0*/  MOV R9, R22 ;  /* 0x0000001600097202 */ /* 0x000fc60000000f00 */
[----:B------:R0:W-:Y:S01]  /*79900*/  STL [R1+0x1294], R2 ;  /* 0x0012940201007387 */ /* 0x0001e20000100800 */
[----:B------:R-:W-:-:S03]  /*79910*/  FSETP.NEU.AND P1, PT, R13, RZ, PT ;  /* 0x000000ff0d00720b */ /* 0x000fc60003f2d000 */
[----:B------:R-:W2:Y:S04]  /*79920*/  LDL.LU R21, [R1+0xa8] ;  /* 0x0000a80001157983 */ /* 0x000ea80000300800 */
[----:B------:R-:W2:Y:S01]  /*79930*/  LDL.LU R22, [R1+0xa4] ;  /* 0x0000a40001167983 */ /* 0x000ea20000300800 */
[----:B0-----:R-:W-:-:S03]  /*79940*/  @P3 IMAD.MOV.U32 R2, RZ, RZ, 0x7f800000 ;  /* 0x7f800000ff023424 */ /* 0x001fc600078e00ff */
[----:B------:R0:W-:Y:S01]  /*79950*/  STL [R1+0x1298], R10 ;  /* 0x0012980a01007387 */ /* 0x0001e20000100800 */
[----:B----4-:R-:W-:-:S03]  /*79960*/  @P3 FFMA.FTZ R12, R13, R2, +INF ;  /* 0x7f8000000d0c3423 */ /* 0x010fc60000010002 */
[----:B------:R1:W4:Y:S01]  /*79970*/  LDL.LU R13, [R1+0x1d7c] ;  /* 0x001d7c00010d7983 */ /* 0x0003220000300800 */
[C---:B------:R-:W-:Y:S02]  /*79980*/  ISETP.GE.U32.AND P4, PT, R14.reuse, 0x7f800000, PT ;  /* 0x7f8000000e00780c */ /* 0x040fe40003f86070 */
[----:B------:R-:W-:-:S11]  /*79990*/  FSETP.NEU.AND P3, PT, R14, RZ, PT ;  /* 0x000000ff0e00720b */ /* 0x000fd60003f6d000 */
[----:B------:R-:W-:Y:S02]  /*799a0*/  @P4 MOV R3, 0x7f800000 ;  /* 0x7f80000000034802 */ /* 0x000fe40000000f00 */
[----:B------:R-:W-:-:S03]  /*799b0*/  ISETP.GE.U32.AND P0, PT, R15, 0x7f800000, PT ;  /* 0x7f8000000f00780c */ /* 0x000fc60003f06070 */
[----:B----4-:R-:W-:Y:S02]  /*799c0*/  @P4 FFMA.FTZ R13, R14, R3, +INF ;  /* 0x7f8000000e0d4423 */ /* 0x010fe40000010003 */
[----:B------:R1:W4:Y:S01]  /*799d0*/  LDL.LU R14, [R1+0x1d78] ;  /* 0x001d7800010e7983 */ /* 0x0003220000300800 */
[----:B------:R-:W-:Y:S02]  /*799e0*/  FSEL R2, R11, -INF , P5 ;  /* 0xff8000000b027808 */ /* 0x000fe40002800000 */
[----:B0-----:R-:W-:-:S03]  /*799f0*/  MOV R10, R9 ;  /* 0x00000009000a7202 */ /* 0x001fc60000000f00 */
[----:B------:R0:W-:Y:S01]  /*79a00*/  STL [R1+0x129c], R2 ;  /* 0x00129c0201007387 */ /* 0x0001e20000100800 */
[----:B------:R-:W-:Y:S01]  /*79a10*/  IMAD.MOV.U32 R9, RZ, RZ, R4 ;  /* 0x000000ffff097224 */ /* 0x000fe200078e0004 */
[----:B------:R-:W-:Y:S01]  /*79a20*/  FSEL R4, R13, -INF , P3 ;  /* 0xff8000000d047808 */ /* 0x000fe20001800000 */
[----:B------:R-:W-:Y:S01]  /*79a30*/  @P0 IMAD.MOV.U32 R3, RZ, RZ, 0x7f800000 ;  /* 0x7f800000ff030424 */ /* 0x000fe200078e00ff */
[----:B------:R-:W-:Y:S02]  /*79a40*/  MOV R11, R24 ;  /* 0x00000018000b7202 */ /* 0x000fe40000000f00 */
[----:B0-----:R-:W-:Y:S02]  /*79a50*/  FSEL R2, R12, -INF , P1 ;  /* 0xff8000000c027808 */ /* 0x001fe40000800000 */
[----:B------:R-:W-:Y:S02]  /*79a60*/  MOV R12, R23 ;  /* 0x00000017000c7202 */ /* 0x000fe40000000f00 */
[----:B------:R-:W2:Y:S01]  /*79a70*/  LDL.LU R23, [R1+0xa0] ;  /* 0x0000a00001177983 */ /* 0x000ea20000300800 */
[----:B------:R-:W-:-:S03]  /*79a80*/  MOV R13, R25 ;  /* 0x00000019000d7202 */ /* 0x000fc60000000f00 */
[----:B------:R0:W-:Y:S01]  /*79a90*/  STL [R1+0x12a0], R2 ;  /* 0x0012a00201007387 */ /* 0x0001e20000100800 */
[----:B------:R-:W-:-:S03]  /*79aa0*/  FSETP.NEU.AND P4, PT, R15, RZ, PT ;  /* 0x000000ff0f00720b */ /* 0x000fc60003f8d000 */
[----:B------:R-:W2:Y:S04]  /*79ab0*/  LDL.LU R24, [R1+0x90] ;  /* 0x0000900001187983 */ /* 0x000ea80000300800 */
[----:B------:R-:W2:Y:S04]  /*79ac0*/  LDL.LU R25, [R1+0x74] ;  /* 0x0000740001197983 */ /* 0x000ea80000300800 */
[----:B------:R0:W-:Y:S01]  /*79ad0*/  STL [R1+0x12a8], R4 ;  /* 0x0012a80401007387 */ /* 0x0001e20000100800 */
[----:B----4-:R-:W-:-:S03]  /*79ae0*/  @P0 FFMA.FTZ R14, R15, R3, +INF ;  /* 0x7f8000000f0e0423 */ /* 0x010fc60000010003 */
[----:B------:R1:W4:Y:S01]  /*79af0*/  LDL.LU R15, [R1+0x1d74] ;  /* 0x001d7400010f7983 */ /* 0x0003220000300800 */
[C---:B---3--:R-:W-:Y:S02]  /*79b00*/  ISETP.GE.U32.AND P6, PT, R16.reuse, 0x7f800000, PT ;  /* 0x7f8000001000780c */ /* 0x048fe40003fc6070 */
[----:B------:R-:W-:-:S11]  /*79b10*/  FSETP.NEU.AND P0, PT, R16, RZ, PT ;  /* 0x000000ff1000720b */ /* 0x000fd60003f0d000 */
[----:B0-----:R-:W-:Y:S02]  /*79b20*/  @P6 MOV R2, 0x7f800000 ;  /* 0x7f80000000026802 */ /* 0x001fe40000000f00 */
[----:B------:R-:W-:-:S03]  /*79b30*/  ISETP.GE.U32.AND P2, PT, R17, 0x7f800000, PT ;  /* 0x7f8000001100780c */ /* 0x000fc60003f46070 */
[----:B----4-:R-:W-:Y:S02]  /*79b40*/  @P6 FFMA.FTZ R15, R16, R2, +INF ;  /* 0x7f800000100f6423 */ /* 0x010fe40000010002 */
[----:B------:R1:W3:Y:S08]  /*79b50*/  LDL.LU R16, [R1+0x1d70] ;  /* 0x001d700001107983 */ /* 0x0002f00000300800 */
[----:B------:R-:W-:Y:S01]  /*79b60*/  @P2 IMAD.MOV.U32 R4, RZ, RZ, 0x7f800000 ;  /* 0x7f800000ff042424 */ /* 0x000fe200078e00ff */
[----:B------:R-:W-:Y:S01]  /*79b70*/  MOV R2, R12 ;  /* 0x0000000c00027202 */ /* 0x000fe20000000f00 */
[----:B------:R-:W-:Y:S01]  /*79b80*/  IMAD.MOV.U32 R12, RZ, RZ, R11 ;  /* 0x000000ffff0c7224 */ /* 0x000fe200078e000b */
[----:B------:R-:W-:Y:S01]  /*79b90*/  MOV R3, R13 ;  /* 0x0000000d00037202 */ /* 0x000fe20000000f00 */
[----:B------:R-:W-:Y:S01]  /*79ba0*/  IMAD.MOV.U32 R13, RZ, RZ, R26 ;  /* 0x000000ffff0d7224 */ /* 0x000fe200078e001a */
[----:B------:R-:W-:Y:S01]  /*79bb0*/  MOV R11, R10 ;  /* 0x0000000a000b7202 */ /* 0x000fe20000000f00 */
[----:B------:R-:W4:Y:S01]  /*79bc0*/  LDL.LU R26, [R1+0x78] ;  /* 0x00007800011a7983 */ /* 0x000f220000300800 */
[----:B------:R-:W-:-:S02]  /*79bd0*/  MOV R10, R0 ;  /* 0x00000000000a7202 */ /* 0x000fc40000000f00 */
[C---:B------:R-:W-:Y:S01]  /*79be0*/  FSETP.NEU.AND P6, PT, R17.reuse, RZ, PT ;  /* 0x000000ff1100720b */ /* 0x040fe20003fcd000 */
[----:B------:R-:W2:Y:S01]  /*79bf0*/  LDL.LU R0, [R1+0x6c] ;  /* 0x00006c0001007983 */ /* 0x000ea20000300800 */
[----:B------:R-:W-:Y:S01]  /*79c00*/  ISETP.GE.U32.AND P1, PT, R18, 0x7f800000, PT ;  /* 0x7f8000001200780c */ /* 0x000fe20003f26070 */
[----:B---3--:R-:W-:Y:S02]  /*79c10*/  @P2 FFMA.FTZ R16, R17, R4, +INF ;  /* 0x7f80000011102423 */ /* 0x008fe40000010004 */
[----:B------:R1:W3:Y:S01]  /*79c20*/  LDL.LU R17, [R1+0x1d6c] ;  /* 0x001d6c0001117983 */ /* 0x0002e20000300800 */
[----:B------:R-:W-:Y:S02]  /*79c30*/  FSEL R4, R14, -INF , P4 ;  /* 0xff8000000e047808 */ /* 0x000fe40002000000 */
[----:B------:R-:W-:-:S07]  /*79c40*/  MOV R14, R2 ;  /* 0x00000002000e7202 */ /* 0x000fce0000000f00 */
[----:B------:R-:W-:Y:S01]  /*79c50*/  @P1 MOV R2, 0x7f800000 ;  /* 0x7f80000000021802 */ /* 0x000fe20000000f00 */
[----:B------:R0:W-:Y:S01]  /*79c60*/  STL [R1+0x12a4], R4 ;  /* 0x0012a40401007387 */ /* 0x0001e20000100800 */
[----:B------:R-:W-:Y:S02]  /*79c70*/  FSETP.NEU.AND P2, PT, R18, RZ, PT ;  /* 0x000000ff1200720b */ /* 0x000fe40003f4d000 */
[----:B0-----:R-:W-:-:S05]  /*79c80*/  FSEL R4, R15, -INF , P0 ;  /* 0xff8000000f047808 */ /* 0x001fca0000000000 */
[----:B------:R0:W-:Y:S01]  /*79c90*/  STL [R1+0x12ac], R4 ;  /* 0x0012ac0401007387 */ /* 0x0001e20000100800 */
[----:B---3--:R-:W-:-:S03]  /*79ca0*/  @P1 FFMA.FTZ R17, R18, R2, +INF ;  /* 0x7f80000012111423 */ /* 0x008fc60000010002 */
[----:B------:R1:W3:Y:S01]  /*79cb0*/  LDL.LU R18, [R1+0x1d68] ;  /* 0x001d680001127983 */ /* 0x0002e20000300800 */
[C---:B------:R-:W-:Y:S01]  /*79cc0*/  ISETP.GE.U32.AND P5, PT, R19.reuse, 0x7f800000, PT ;  /* 0x7f8000001300780c */ /* 0x040fe20003fa6070 */
[----:B------:R-:W-:Y:S01]  /*79cd0*/  IMAD.MOV.U32 R15, RZ, RZ, R3 ;  /* 0x000000ffff0f7224 */ /* 0x000fe200078e0003 */
[----:B------:R-:W-:Y:S01]  /*79ce0*/  FSETP.NEU.AND P1, PT, R19, RZ, PT ;  /* 0x000000ff1300720b */ /* 0x000fe20003f2d000 */
[----:B------:R-:W2:Y:S10]  /*79cf0*/  LDL R2, [R1+0x320] ;  /* 0x0003200001027983 */ /* 0x000eb40000100800 */
[----:B------:R-:W-:-:S02]  /*79d00*/  @P5 MOV R3, 0x7f800000 ;  /* 0x7f80000000035802 */ /* 0x000fc40000000f00 */
[----:B------:R-:W-:-:S03]  /*79d10*/  ISETP.GE.U32.AND P3, PT, R20, 0x7f800000, PT ;  /* 0x7f8000001400780c */ /* 0x000fc60003f66070 */
[----:B---3--:R-:W-:Y:S02]  /*79d20*/  @P5 FFMA.FTZ R18, R19, R3, +INF ;  /* 0x7f80000013125423 */ /* 0x008fe40000010003 */
[----:B------:R1:W3:Y:S08]  /*79d30*/  LDL.LU R19, [R1+0x1d64] ;  /* 0x001d640001137983 */ /* 0x0002f00000300800 */
[----:B0-----:R-:W-:Y:S01]  /*79d40*/  @P3 MOV R4, 0x7f800000 ;  /* 0x7f80000000043802 */ /* 0x001fe20000000f00 */
[----:B------:R-:W4:Y:S01]  /*79d50*/  LDL R3, [R1+0x444] ;  /* 0x0004440001037983 */ /* 0x000f220000100800 */
[----:B------:R-:W-:-:S02]  /*79d60*/  FSETP.NEU.AND P5, PT, R20, RZ, PT ;  /* 0x000000ff1400720b */ /* 0x000fc40003fad000 */
[----:B--2---:R-:W-:Y:S01]  /*79d70*/  ISETP.GE.U32.AND P4, PT, R21, 0x7f800000, PT ;  /* 0x7f8000001500780c */ /* 0x004fe20003f86070 */
[----:B---3--:R-:W-:Y:S02]  /*79d80*/  @P3 FFMA.FTZ R19, R20, R4, +INF ;  /* 0x7f80000014133423 */ /* 0x008fe40000010004 */
[----:B------:R1:W2:Y:S01]  /*79d90*/  LDL.LU R20, [R1+0x1d60] ;  /* 0x001d600001147983 */ /* 0x0002a20000300800 */
[----:B------:R-:W-:Y:S01]  /*79da0*/  FSEL R4, R16, -INF , P6 ;  /* 0xff80000010047808 */ /* 0x000fe20003000000 */
[----:B----4-:R-:W-:Y:S01]  /*79db0*/  IMAD.MOV.U32 R16, RZ, RZ, R3 ;  /* 0x000000ffff107224 */ /* 0x010fe200078e0003 */
[----:B------:R-:W-:Y:S02]  /*79dc0*/  FSEL R3, R17, -INF , P2 ;  /* 0xff80000011037808 */ /* 0x000fe40001000000 */
[----:B------:R-:W-:Y:S02]  /*79dd0*/  MOV R17, R2 ;  /* 0x0000000200117202 */ /* 0x000fe40000000f00 */
[----:B------:R-:W-:Y:S01]  /*79de0*/  FSEL R18, R18, -INF , P1 ;  /* 0xff80000012127808 */ /* 0x000fe20000800000 */
[----:B------:R0:W-:Y:S02]  /*79df0*/  STL [R1+0x12b0], R4 ;  /* 0x0012b00401007387 */ /* 0x0001e40000100800 */
[----:B------:R-:W-:-:S02]  /*79e00*/  @P4 MOV R2, 0x7f800000 ;  /* 0x7f80000000024802 */ /* 0x000fc40000000f00 */
[C---:B------:R-:W-:Y:S01]  /*79e10*/  FSETP.NEU.AND P1, PT, R21.reuse, RZ, PT ;  /* 0x000000ff1500720b */ /* 0x040fe20003f2d000 */
[----:B0-----:R-:W3:Y:S04]  /*79e20*/  LDL R4, [R1+0x64] ;  /* 0x0000640001047983 */ /* 0x001ee80000100800 */
[----:B------:R-:W-:Y:S04]  /*79e30*/  STL [R1+0x12c0], R3 ;  /* 0x0012c00301007387 */ /* 0x000fe80000100800 */
[----:B------:R0:W-:Y:S04]  /*79e40*/  STL [R1+0x12c4], R18 ;  /* 0x0012c41201007387 */ /* 0x0001e80000100800 */
[----:B0-----:R-:W4:Y:S01]  /*79e50*/  LDL R18, [R1+0x4d0] ;  /* 0x0004d00001127983 */ /* 0x001f220000100800 */
[----:B--2---:R-:W-:-:S03]  /*79e60*/  @P4 FFMA.FTZ R20, R21, R2, +INF ;  /* 0x7f80000015144423 */ /* 0x004fc60000010002 */
[----:B------:R1:W2:Y:S01]  /*79e70*/  LDL.LU R21, [R1+0x1d5c] ;  /* 0x001d5c0001157983 */ /* 0x0002a20000300800 */
[C---:B------:R-:W-:Y:S02]  /*79e80*/  ISETP.GE.U32.AND P0, PT, R22.reuse, 0x7f800000, PT ;  /* 0x7f8000001600780c */ /* 0x040fe40003f06070 */
[----:B------:R-:W-:Y:S01]  /*79e90*/  FSETP.NEU.AND P4, PT, R22, RZ, PT ;  /* 0x000000ff1600720b */ /* 0x000fe20003f8d000 */
[----:B------:R-:W3:Y:S10]  /*79ea0*/  LDL R2, [R1+0x5e4] ;  /* 0x0005e40001027983 */ /* 0x000ef40000100800 */
[----:B------:R-:W-:-:S04]  /*79eb0*/  @P0 IMAD.MOV.U32 R3, RZ, RZ, 0x7f800000 ;  /* 0x7f800000ff030424 */ /* 0x000fc800078e00ff */
[----:B--2---:R-:W-:Y:S02]  /*79ec0*/  @P0 FFMA.FTZ R21, R22, R3, +INF ;  /* 0x7f80000016150423 */ /* 0x004fe40000010003 */
[----:B------:R1:W2:Y:S04]  /*79ed0*/  LDL.LU R22, [R1+0x1d58] ;  /* 0x001d580001167983 */ /* 0x0002a80000300800 */
[----:B------:R-:W2:Y:S01]  /*79ee0*/  LDL R3, [R1+0x344] ;  /* 0x0003440001037983 */ /* 0x000ea20000100800 */
[----:B------:R-:W-:Y:S02]  /*79ef0*/  ISETP.GE.U32.AND P6, PT, R23, 0x7f800000, PT ;  /* 0x7f8000001700780c */ /* 0x000fe40003fc6070 */
[----:B------:R-:W-:-:S05]  /*79f00*/  FSEL R19, R19, -INF , P5 ;  /* 0xff80000013137808 */ /* 0x000fca0002800000 */
[----:B------:R2:W-:Y:S01]  /*79f10*/  STL [R1+0x12c8], R19 ;  /* 0x0012c81301007387 */ /* 0x0005e20000100800 */
[----:B---3--:R-:W-:Y:S02]  /*79f20*/  ISETP.GE.U32.AND P5, PT, R4, 0x7f800000, PT ;  /* 0x7f8000000400780c */ /* 0x008fe40003fa6070 */
[----:B------:R-:W-:Y:S02]  /*79f30*/  FSEL R4, R21, -INF , P4 ;  /* 0xff80000015047808 */ /* 0x000fe40002000000 */
[----:B------:R-:W-:Y:S02]  /*79f40*/  FSETP.NEU.AND P4, PT, R23, RZ, PT ;  /* 0x000000ff1700720b */ /* 0x000fe40003f8d000 */
[----:B--2---:R-:W-:Y:S02]  /*79f50*/  MOV R19, R3 ;  /* 0x0000000300137202 */ /* 0x004fe40000000f00 */
[----:B------:R-:W-:-:S05]  /*79f60*/  FSEL R3, R20, -INF , P1 ;  /* 0xff80000014037808 */ /* 0x000fca0000800000 */
[----:B------:R0:W-:Y:S04]  /*79f70*/  STL [R1+0x12cc], R3 ;  /* 0x0012cc0301007387 */ /* 0x0001e80000100800 */
[----:B------:R-:W2:Y:S01]  /*79f80*/  LDL R21, [R1+0x94] ;  /* 0x0000940001157983 */ /* 0x000ea20000100800 */
[----:B0-----:R-:W-:-:S03]  /*79f90*/  @P6 IMAD.MOV.U32 R3, RZ, RZ, 0x7f800000 ;  /* 0x7f800000ff036424 */ /* 0x001fc600078e00ff */
[----:B------:R0:W-:Y:S01]  /*79fa0*/  STL [R1+0x12d8], R4 ;  /* 0x0012d80401007387 */ /* 0x0001e20000100800 */
[----:B------:R-:W-:-:S03]  /*79fb0*/  @P6 FFMA.FTZ R22, R23, R3, +INF ;  /* 0x7f80000017166423 */ /* 0x000fc60000010003 */
[----:B------:R1:W3:Y:S01]  /*79fc0*/  LDL.LU R23, [R1+0x1d54] ;  /* 0x001d540001177983 */ /* 0x0002e20000300800 */
[C---:B------:R-:W-:Y:S02]  /*79fd0*/  ISETP.GE.U32.AND P3, PT, R24.reuse, 0x7f800000, PT ;  /* 0x7f8000001800780c */ /* 0x040fe40003f66070 */
[----:B------:R-:W-:Y:S02]  /*79fe0*/  MOV R20, R2 ;  /* 0x0000000200147202 */ /* 0x000fe40000000f00 */
[----:B------:R-:W-:-:S09]  /*79ff0*/  FSETP.NEU.AND P6, PT, R24, RZ, PT ;  /* 0x000000ff1800720b */ /* 0x000fd20003fcd000 */
[----:B------:R-:W-:Y:S02]  /*7a000*/  @P3 MOV R2, 0x7f800000 ;  /* 0x7f80000000023802 */ /* 0x000fe40000000f00 */
[----:B------:R-:W-:-:S03]  /*7a010*/  ISETP.GE.U32.AND P2, PT, R25, 0x7f800000, PT ;  /* 0x7f8000001900780c */ /* 0x000fc60003f46070 */
[----:B---3--:R-:W-:Y:S02]  /*7a020*/  @P3 FFMA.FTZ R23, R24, R2, +INF ;  /* 0x7f80000018173423 */ /* 0x008fe40000010002 */
[----:B------:R1:W3:Y:S08]  /*7a030*/  LDL.LU R24, [R1+0x1d50] ;  /* 0x001d500001187983 */ /* 0x0002f00000300800 */
[----:B0-----:R-:W-:-:S02]  /*7a040*/  @P2 MOV R4, 0x7f800000 ;  /* 0x7f80000000042802 */ /* 0x001fc40000000f00 */
[C---:B------:R-:W-:Y:S02]  /*7a050*/  FSETP.NEU.AND P3, PT, R25.reuse, RZ, PT ;  /* 0x000000ff1900720b */ /* 0x040fe40003f6d000 */
[----:B------:R-:W-:Y:S01]  /*7a060*/  ISETP.GE.U32.AND P0, PT, R26, 0x7f800000, PT ;  /* 0x7f8000001a00780c */ /* 0x000fe20003f06070 */
[----:B---3--:R-:W-:Y:S02]  /*7a070*/  @P2 FFMA.FTZ R24, R25, R4, +INF ;  /* 0x7f80000019182423 */ /* 0x008fe40000010004 */
[----:B------:R1:W3:Y:S01]  /*7a080*/  LDL.LU R25, [R1+0x1d4c] ;  /* 0x001d4c0001197983 */ /* 0x0002e20000300800 */
[----:B------:R-:W-:-:S09]  /*7a090*/  FSEL R3, R22, -INF , P4 ;  /* 0xff80000016037808 */ /* 0x000fd20002000000 */
[----:B------:R-:W-:Y:S01]  /*7a0a0*/  @P0 IMAD.MOV.U32 R2, RZ, RZ, 0x7f800000 ;  /* 0x7f800000ff020424 */ /* 0x000fe200078e00ff */
[----:B------:R0:W-:Y:S01]  /*7a0b0*/  STL [R1+0x1d3c], R24 ;  /* 0x001d3c1801007387 */ /* 0x0001e20000100800 */
[----:B------:R-:W-:-:S03]  /*7a0c0*/  FSETP.NEU.AND P2, PT, R26, RZ, PT ;  /* 0x000000ff1a00720b */ /* 0x000fc60003f4d000 */
[----:B------:R-:W4:Y:S04]  /*7a0d0*/  LDL R22, [R1+0xc0] ;  /* 0x0000c00001167983 */ /* 0x000f280000100800 */
[----:B------:R1:W-:Y:S04]  /*7a0e0*/  STL [R1+0x12d4], R3 ;  /* 0x0012d40301007387 */ /* 0x0003e80000100800 */
[----:B0-----:R-:W4:Y:S01]  /*7a0f0*/  LDL.LU R24, [R1+0x684] ;  /* 0x0006840001187983 */ /* 0x001f220000300800 */
[----:B------:R-:W-:Y:S01]  /*7a100*/  ISETP.GE.U32.AND P1, PT, R0, 0x7f800000, PT ;  /* 0x7f8000000000780c */ /* 0x000fe20003f26070 */
[----:B---3--:R-:W-:-:S02]  /*7a110*/  @P0 FFMA.FTZ R25, R26, R2, +INF ;  /* 0x7f8000001a190423 */ /* 0x008fc40000010002 */
[----:B------:R0:W3:Y:S10]  /*7a120*/  LDL.LU R26, [R1+0x1d48] ;  /* 0x001d4800011a7983 */ /* 0x0000f40000300800 */
[----:B-1----:R-:W-:-:S02]  /*7a130*/  @P1 MOV R3, 0x7f800000 ;  /* 0x7f80000000031802 */ /* 0x002fc40000000f00 */
[----:B--2---:R-:W-:Y:S01]  /*7a140*/  ISETP.GE.U32.AND P4, PT, R21, 0x7f800000, PT ;  /* 0x7f8000001500780c */ /* 0x004fe20003f86070 */
[----:B------:R-:W2:Y:S01]  /*7a150*/  LDL.LU R2, [R1+0x688] ;  /* 0x0006880001027983 */ /* 0x000ea20000300800 */
[----:B------:R-:W-:-:S03]  /*7a160*/  FSETP.NEU.AND P0, PT, R0, RZ, PT ;  /* 0x000000ff0000720b */ /* 0x000fc60003f0d000 */
[----:B------:R-:W2:Y:S04]  /*7a170*/  LDL.LU R21, [R1+0x67c] ;  /* 0x00067c0001157983 */ /* 0x000ea80000300800 */
[----:B------:R1:W-:Y:S04]  /*7a180*/  STL [R1+0x1d40], R25 ;  /* 0x001d401901007387 */ /* 0x0003e80000100800 */
[----:B-1----:R-:W2:Y:S01]  /*7a190*/  LDL.LU R25, [R1+0x9c] ;  /* 0x00009c0001197983 */ /* 0x002ea20000300800 */
[----:B---3--:R-:W-:-:S03]  /*7a1a0*/  @P1 FFMA.FTZ R26, R0, R3, +INF ;  /* 0x7f800000001a1423 */ /* 0x008fc60000010003 */
[----:B------:R0:W3:Y:S04]  /*7a1b0*/  LDL.LU R0, [R1+0x1d44] ;  /* 0x001d440001007983 */ /* 0x0000e80000300800 */
[----:B------:R-:W3:Y:S01]  /*7a1c0*/  LDL.LU R3, [R1+0x64] ;  /* 0x0000640001037983 */ /* 0x000ee20000300800 */
[----:B------:R-:W-:-:S03]  /*7a1d0*/  @P5 MOV R4, 0x7f800000 ;  /* 0x7f80000000045802 */ /* 0x000fc60000000f00 */
[----:B------:R-:W-:Y:S02]  /*7a1e0*/  STL [R1+0x1d38], R26 ;  /* 0x001d381a01007387 */ /* 0x000fe40000100800 */
[----:B---3--:R-:W-:-:S05]  /*7a1f0*/  @P5 FFMA.FTZ R0, R3, R4, +INF ;  /* 0x7f80000003005423 */ /* 0x008fca0000010004 */
[----:B------:R1:W-:Y:S04]  /*7a200*/  STL [R1+0x1d20], R0 ;  /* 0x001d200001007387 */ /* 0x0003e80000100800 */
[----:B-1----:R-:W4:Y:S01]  /*7a210*/  LDL R0, [R1+0x5c] ;  /* 0x00005c0001007983 */ /* 0x002f220000100800 */
[----:B------:R-:W-:Y:S02]  /*7a220*/  FSETP.NEU.AND P1, PT, R3, RZ, PT ;  /* 0x000000ff0300720b */ /* 0x000fe40003f2d000 */
[----:B--2---:R-:W-:Y:S02]  /*7a230*/  IADD3 R4, R15, -R21, RZ ;  /* 0x800000150f047210 */ /* 0x004fe40007ffe0ff */
[----:B----4-:R-:W-:Y:S02]  /*7a240*/  IADD3 R3, R0, -R24, RZ ;  /* 0x8000001800037210 */ /* 0x010fe40007ffe0ff */
[----:B------:R0:W2:Y:S04]  /*7a250*/  LDL R24, [R1+0x7d4] ;  /* 0x0007d40001187983 */ /* 0x0000a80000100800 */
[----:B------:R1:W-:Y:S02]  /*7a260*/  STL [R1+0x1d30], R15 ;  /* 0x001d300f01007387 */ /* 0x0003e40000100800 */
[----:B-1----:R-:W-:-:S02]  /*7a270*/  MOV R15, R5 ;  /* 0x00000005000f7202 */ /* 0x002fc40000000f00 */
[----:B------:R-:W-:Y:S02]  /*7a280*/  FSEL R5, R23, -INF , P6 ;  /* 0xff80000017057808 */ /* 0x000fe40003000000 */
[----:B------:R-:W2:Y:S04]  /*7a290*/  LDL.LU R23, [R1+0x94] ;  /* 0x0000940001177983 */ /* 0x000ea80000300800 */
[----:B------:R1:W-:Y:S02]  /*7a2a0*/  STL [R1+0x12d0], R5 ;  /* 0x0012d00501007387 */ /* 0x0003e40000100800 */
[----:B-1----:R-:W-:-:S05]  /*7a2b0*/  @P4 MOV R5, 0x7f800000 ;  /* 0x7f80000000054802 */ /* 0x002fca0000000f00 */
[----:B--2---:R-:W-:-:S05]  /*7a2c0*/  @P4 FFMA.FTZ R24, R23, R5, +INF ;  /* 0x7f80000017184423 */ /* 0x004fca0000010005 */
[----:B------:R1:W-:Y:S04]  /*7a2d0*/  @P4 STL [R1+0x7d4], R24 ;  /* 0x0007d41801004387 */ /* 0x0003e80000100800 */
[----:B-1----:R0:W2:Y:S01]  /*7a2e0*/  LDL R24, [R1+0x1270] ;  /* 0x0012700001187983 */ /* 0x0020a20000100800 */
[----:B------:R-:W-:Y:S02]  /*7a2f0*/  ISETP.GE.U32.AND P6, PT, R25, 0x7f800000, PT ;  /* 0x7f8000001900780c */ /* 0x000fe40003fc6070 */
[----:B------:R-:W-:Y:S02]  /*7a300*/  MOV R26, R16 ;  /* 0x00000010001a7202 */ /* 0x000fe40000000f00 */
[----:B------:R-:W-:Y:S02]  /*7a310*/  FSETP.NEU.AND P5, PT, R23, RZ, PT ;  /* 0x000000ff1700720b */ /* 0x000fe40003fad000 */
[----:B------:R-:W-:-:S02]  /*7a320*/  FSETP.NEU.AND P4, PT, R25, RZ, PT ;  /* 0x000000ff1900720b */ /* 0x000fc40003f8d000 */
[----:B------:R-:W-:Y:S02]  /*7a330*/  MOV R23, R26 ;  /* 0x0000001a00177202 */ /* 0x000fe40000000f00 */
[----:B------:R-:W3:Y:S03]  /*7a340*/  LDL R26, [R1+0xbc] ;  /* 0x0000bc00011a7983 */ /* 0x000ee60000100800 */
[----:B------:R-:W-:-:S05]  /*7a350*/  @P6 MOV R5, 0x7f800000 ;  /* 0x7f80000000056802 */ /* 0x000fca0000000f00 */
[----:B--2---:R-:W-:Y:S02]  /*7a360*/  @P6 FFMA.FTZ R24, R25, R5, +INF ;  /* 0x7f80000019186423 */ /* 0x004fe40000010005 */
[----:B------:R-:W2:Y:S03]  /*7a370*/  LDL.LU R25, [R1+0x1d40] ;  /* 0x001d400001197983 */ /* 0x000ea60000300800 */
[----:B------:R1:W-:Y:S02]  /*7a380*/  @P6 STL [R1+0x1270], R24 ;  /* 0x0012701801006387 */ /* 0x0003e40000100800 */
[----:B-1----:R-:W4:Y:S01]  /*7a390*/  LDL.LU R24, [R1+0x1d3c] ;  /* 0x001d3c0001187983 */ /* 0x002f220000300800 */
[----:B------:R-:W4:Y:S01]  /*7a3a0*/  LDL R5, [R1+0x614] ;  /* 0x0006140001057983 */ /* 0x000f220000100800 */
[----:B---3--:R-:W-:Y:S02]  /*7a3b0*/  ISETP.GE.U32.AND P6, PT, R26, 0x7f800000, PT ;  /* 0x7f8000001a00780c */ /* 0x008fe40003fc6070 */
[----:B--2---:R-:W-:-:S02]  /*7a3c0*/  FSEL R25, R25, -INF , P2 ;  /* 0xff80000019197808 */ /* 0x004fc40001000000 */
[----:B----4-:R-:W-:Y:S01]  /*7a3d0*/  FSEL R24, R24, -INF , P3 ;  /* 0xff80000018187808 */ /* 0x010fe20001800000 */
[----:B------:R-:W-:-:S04]  /*7a3e0*/  FSETP.NEU.AND P3, PT, R26, RZ, PT ;  /* 0x000000ff1a00720b */ /* 0x000fc80003f6d000 */
[----:B------:R1:W-:Y:S02]  /*7a3f0*/  STL [R1+0x12b8], R24 ;  /* 0x0012b81801007387 */ /* 0x0003e40000100800 */
[----:B-1----:R-:W-:Y:S02]  /*7a400*/  IMAD.MOV.U32 R24, RZ, RZ, R15 ;  /* 0x000000ffff187224 */ /* 0x002fe400078e000f */
[----:B------:R-:W2:Y:S01]  /*7a410*/  LDL R15, [R1+0xc0] ;  /* 0x0000c000010f7983 */ /* 0x000ea20000100800 */
[----:B------:R1:W-:Y:S03]  /*7a420*/  STL [R1+0x12b4], R25 ;  /* 0x0012b41901007387 */ /* 0x0003e60000100800 */
[----:B-1----:R-:W3:Y:S01]  /*7a430*/  LDL R25, [R1+0x4cc] ;  /* 0x0004cc0001197983 */ /* 0x002ee20000100800 */
[----:B------:R-:W4:Y:S02]  /*7a440*/  LDL.LU R26, [R1+0x1d38] ;  /* 0x001d3800011a7983 */ /* 0x000f240000300800 */
[----:B----4-:R-:W-:Y:S01]  /*7a450*/  FSEL R26, R26, -INF , P0 ;  /* 0xff8000001a1a7808 */ /* 0x010fe20000000000 */
[----:B--2---:R-:W-:-:S04]  /*7a460*/  ISETP.GE.U32.AND P0, PT, R15, 0x7f800000, PT ;  /* 0x7f8000000f00780c */ /* 0x004fc80003f06070 */
[----:B------:R-:W-:Y:S01]  /*7a470*/  STL [R1+0x12bc], R26 ;  /* 0x0012bc1a01007387 */ /* 0x000fe20000100800 */
[----:B------:R1:W-:Y:S03]  /*7a480*/  STL [R1+0x1d34], R18 ;  /* 0x001d341201007387 */ /* 0x0003e60000100800 */
[----:B-1----:R-:W2:Y:S01]  /*7a490*/  LDL.LU R18, [R1+0xbc] ;  /* 0x0000bc0001127983 */ /* 0x002ea20000300800 */
[----:B------:R0:W2:Y:S01]  /*7a4a0*/  LDL R15, [R1+0x1274] ;  /* 0x00127400010f7983 */ /* 0x0000a20000100800 */
[----:B---3--:R-:W-:Y:S01]  /*7a4b0*/  MOV R26, R25 ;  /* 0x00000019001a7202 */ /* 0x008fe20000000f00 */
[----:B------:R-:W-:Y:S02]  /*7a4c0*/  MOV R25, R24 ;  /* 0x0000001800197202 */ /* 0x000fe40000000f00 */
[----:B------:R-:W-:Y:S01]  /*7a4d0*/  IMAD.MOV.U32 R24, RZ, RZ, R5 ;  /* 0x000000ffff187224 */ /* 0x000fe200078e0005 */
[----:B------:R-:W-:-:S02]  /*7a4e0*/  @P6 MOV R5, 0x7f800000 ;  /* 0x7f80000000056802 */ /* 0x000fc40000000f00 */
[----:B------:R-:W-:Y:S01]  /*7a4f0*/  ISETP.GE.U32.AND P2, PT, R0, 0x7f800000, PT ;  /* 0x7f8000000000780c */ /* 0x000fe20003f46070 */
[----:B------:R1:W-:Y:S04]  /*7a500*/  STL [R1+0x1d24], R0 ;  /* 0x001d240001007387 */ /* 0x0003e80000100800 */
[----:B-1----:R-:W3:Y:S01]  /*7a510*/  LDL R0, [R1+0x1138] ;  /* 0x0011380001007983 */ /* 0x002ee20000100800 */
[----:B------:R-:W-:Y:S01]  /*7a520*/  IMAD.IADD R2, R22, 0x1, -R2 ;  /* 0x0000000116027824 */ /* 0x000fe200078e0a02 */
[----:B------:R-:W-:Y:S01]  /*7a530*/  MOV R16, R8 ;  /* 0x0000000800107202 */ /* 0x000fe20000000f00 */
[----:B------:R-:W-:Y:S02]  /*7a540*/  IMAD.MOV.U32 R8, RZ, RZ, 0x3dc6b27f ;  /* 0x3dc6b27fff087424 */ /* 0x000fe400078e00ff */
[----:B------:R-:W-:-:S02]  /*7a550*/  IMAD.MOV.U32 R22, RZ, RZ, R20 ;  /* 0x000000ffff167224 */ /* 0x000fc400078e0014 */
[----:B------:R-:W-:Y:S02]  /*7a560*/  FADD R2, R2, -1 ;  /* 0xbf80000002027421 */ /* 0x000fe40000000000 */
[----:B------:R-:W-:Y:S02]  /*7a570*/  IMAD.MOV.U32 R20, RZ, RZ, R13 ;  /* 0x000000ffff147224 */ /* 0x000fe400078e000d */
[----:B------:R-:W-:Y:S02]  /*7a580*/  IMAD.MOV.U32 R13, RZ, RZ, R6 ;  /* 0x000000ffff0d7224 */ /* 0x000fe400078e0006 */
[----:B------:R-:W-:-:S04]  /*7a590*/  FFMA.FTZ R6, R2, R8, -0.16845393180847167969 ;  /* 0xbe2c7f3002067423 */ /* 0x000fc80000010008 */
[----:B------:R-:W-:Y:S02]  /*7a5a0*/  FFMA.FTZ R6, R2, R6, 0.1716887056827545166 ;  /* 0x3e2fcf2a02067423 */ /* 0x000fe40000010006 */
[----:B--2---:R-:W-:Y:S02]  /*7a5b0*/  @P6 FFMA.FTZ R15, R18, R5, +INF ;  /* 0x7f800000120f6423 */ /* 0x004fe40000010005 */
[----:B------:R-:W2:Y:S03]  /*7a5c0*/  LDL.LU R18, [R1+0x1d34] ;  /* 0x001d340001127983 */ /* 0x000ea60000300800 */
[----:B------:R1:W-:Y:S02]  /*7a5d0*/  @P6 STL [R1+0x1274], R15 ;  /* 0x0012740f01006387 */ /* 0x0003e40000100800 */
[----:B-1----:R-:W4:Y:S01]  /*7a5e0*/  LDL.LU R15, [R1+0x1d30] ;  /* 0x001d3000010f7983 */ /* 0x002f220000300800 */
[----:B------:R-:W-:-:S04]  /*7a5f0*/  FFMA.FTZ R6, R2, R6, -0.17900948226451873779 ;  /* 0xbe374e4302067423 */ /* 0x000fc80000010006 */
[----:B------:R-:W-:-:S04]  /*7a600*/  FFMA.FTZ R6, R2, R6, 0.20512372255325317383 ;  /* 0x3e520bf402067423 */ /* 0x000fc80000010006 */
[----:B------:R-:W-:-:S04]  /*7a610*/  FFMA.FTZ R6, R2, R6, -0.24046532809734344482 ;  /* 0xbe763c8b02067423 */ /* 0x000fc80000010006 */
[----:B------:R-:W-:-:S04]  /*7a620*/  FFMA.FTZ R6, R2, R6, 0.28857114911079406738 ;  /* 0x3e93bf9902067423 */ /* 0x000fc80000010006 */
[----:B------:R-:W-:-:S04]  /*7a630*/  FFMA.FTZ R6, R2, R6, -0.36067417263984680176 ;  /* 0xbeb8aa4902067423 */ /* 0x000fc80000010006 */
[C---:B------:R-:W-:Y:S01]  /*7a640*/  FFMA.FTZ R6, R2.reuse, R6, 0.48089820146560668945 ;  /* 0x3ef6384a02067423 */ /* 0x040fe20000010006 */
[----:B------:R-:W-:Y:S01]  /*7a650*/  MOV R21, R19 ;  /* 0x0000001300157202 */ /* 0x000fe20000000f00 */
[----:B------:R-:W-:Y:S02]  /*7a660*/  MOV R19, R7 ;  /* 0x0000000700137202 */ /* 0x000fe40000000f00 */
[C---:B------:R-:W-:Y:S01]  /*7a670*/  FFMA.FTZ R6, R2.reuse, R6, -0.72134751081466674805 ;  /* 0xbf38aa3b02067423 */ /* 0x040fe20000010006 */
[----:B------:R1:W-:Y:S03]  /*7a680*/  STL [R1+0x1d28], R20 ;  /* 0x001d281401007387 */ /* 0x0003e60000100800 */
[----:B------:R-:W-:Y:S01]  /*7a690*/  FMUL R6, R2, R6 ;  /* 0x0000000602067220 */ /* 0x000fe20000400000 */
[----:B------:R0:W-:Y:S01]  /*7a6a0*/  STL [R1+0x1d2c], R19 ;  /* 0x001d2c1301007387 */ /* 0x0001e20000100800 */
[----:B---3--:R-:W-:-:S02]  /*7a6b0*/  MOV R5, R0 ;  /* 0x0000000000057202 */ /* 0x008fc40000000f00 */
[C---:B------:R-:W-:Y:S01]  /*7a6c0*/  FMUL R6, R2.reuse, R6 ;  /* 0x0000000602067220 */ /* 0x040fe20000400000 */
[----:B-1----:R-:W3:Y:S03]  /*7a6d0*/  LDL.LU R20, [R1+0x778] ;  /* 0x0007780001147983 */ /* 0x002ee60000300800 */
[----:B------:R-:W-:Y:S01]  /*7a6e0*/  FFMA.FTZ R6, R2, 1.4426950216293334961, R6 ;  /* 0x3fb8aa3b02067823 */ /* 0x000fe20000010006 */
[----:B0-----:R-:W2:Y:S01]  /*7a6f0*/  LDL.LU R19, [R1+0x754] ;  /* 0x0007540001137983 */ /* 0x001ea20000300800 */
[----:B------:R-:W2:Y:S02]  /*7a700*/  LDL.LU R0, [R1+0x738] ;  /* 0x0007380001007983 */ /* 0x000ea40000300800 */
[----:B------:R-:W-:-:S04]  /*7a710*/  FADD R3, R3, -1 ;  /* 0xbf80000003037421 */ /* 0x000fc80000000000 */
[----:B------:R-:W-:Y:S01]  /*7a720*/  FFMA.FTZ R7, R3, R8, -0.16845393180847167969 ;  /* 0xbe2c7f3003077423 */ /* 0x000fe20000010008 */
[----:B----4-:R-:W-:Y:S01]  /*7a730*/  ISETP.GE.U32.AND P6, PT, R15, 0x7f800000, PT ;  /* 0x7f8000000f00780c */ /* 0x010fe20003fc6070 */
[----:B------:R0:W-:Y:S04]  /*7a740*/  STL [R1+0x1d1c], R15 ;  /* 0x001d1c0f01007387 */ /* 0x0001e80000100800 */
[----:B0-----:R-:W4:Y:S01]  /*7a750*/  LDL.LU R15, [R1+0xc0] ;  /* 0x0000c000010f7983 */ /* 0x001f220000300800 */
[----:B------:R-:W4:Y:S02]  /*7a760*/  LDL R2, [R1+0x534] ;  /* 0x0005340001027983 */ /* 0x000f240000100800 */
[----:B------:R-:W-:Y:S02]  /*7a770*/  FFMA.FTZ R7, R3, R7, 0.1716887056827545166 ;  /* 0x3e2fcf2a03077423 */ /* 0x000fe40000010007 */
[----:B------:R-:W-:-:S02]  /*7a780*/  FADD R4, R4, -1 ;  /* 0xbf80000004047421 */ /* 0x000fc40000000000 */
[C---:B------:R-:W-:Y:S02]  /*7a790*/  FFMA.FTZ R7, R3.reuse, R7, -0.17900948226451873779 ;  /* 0xbe374e4303077423 */ /* 0x040fe40000010007 */
[C---:B------:R-:W-:Y:S02]  /*7a7a0*/  FFMA.FTZ R8, R4.reuse, R8, -0.16845393180847167969 ;  /* 0xbe2c7f3004087423 */ /* 0x040fe40000010008 */
[C---:B------:R-:W-:Y:S02]  /*7a7b0*/  FFMA.FTZ R7, R3.reuse, R7, 0.20512372255325317383 ;  /* 0x3e520bf403077423 */ /* 0x040fe40000010007 */
[C---:B------:R-:W-:Y:S02]  /*7a7c0*/  FFMA.FTZ R8, R4.reuse, R8, 0.1716887056827545166 ;  /* 0x3e2fcf2a04087423 */ /* 0x040fe40000010008 */
[----:B------:R-:W-:Y:S02]  /*7a7d0*/  FFMA.FTZ R7, R3, R7, -0.24046532809734344482 ;  /* 0xbe763c8b03077423 */ /* 0x000fe40000010007 */
[----:B------:R-:W-:-:S02]  /*7a7e0*/  FFMA.FTZ R8, R4, R8, -0.17900948226451873779 ;  /* 0xbe374e4304087423 */ /* 0x000fc40000010008 */
[C---:B------:R-:W-:Y:S02]  /*7a7f0*/  FFMA.FTZ R7, R3.reuse, R7, 0.28857114911079406738 ;  /* 0x3e93bf9903077423 */ /* 0x040fe40000010007 */
[C---:B------:R-:W-:Y:S02]  /*7a800*/  FFMA.FTZ R8, R4.reuse, R8, 0.20512372255325317383 ;  /* 0x3e520bf404087423 */ /* 0x040fe40000010008 */
[C---:B------:R-:W-:Y:S02]  /*7a810*/  FFMA.FTZ R7, R3.reuse, R7, -0.36067417263984680176 ;  /* 0xbeb8aa4903077423 */ /* 0x040fe40000010007 */
[C---:B------:R-:W-:Y:S02]  /*7a820*/  FFMA.FTZ R8, R4.reuse, R8, -0.24046532809734344482 ;  /* 0xbe763c8b04087423 */ /* 0x040fe40000010008 */
[----:B------:R-:W-:Y:S02]  /*7a830*/  FFMA.FTZ R7, R3, R7, 0.48089820146560668945 ;  /* 0x3ef6384a03077423 */ /* 0x000fe40000010007 */
[----:B------:R-:W-:-:S02]  /*7a840*/  FFMA.FTZ R8, R4, R8, 0.28857114911079406738 ;  /* 0x3e93bf9904087423 */ /* 0x000fc40000010008 */
[C---:B------:R-:W-:Y:S02]  /*7a850*/  FFMA.FTZ R7, R3.reuse, R7, -0.72134751081466674805 ;  /* 0xbf38aa3b03077423 */ /* 0x040fe40000010007 */
[C---:B------:R-:W-:Y:S02]  /*7a860*/  FFMA.FTZ R8, R4.reuse, R8, -0.36067417263984680176 ;  /* 0xbeb8aa4904087423 */ /* 0x040fe40000010008 */
[C---:B------:R-:W-:Y:S02]  /*7a870*/  FMUL R7, R3.reuse, R7 ;  /* 0x0000000703077220 */ /* 0x040fe40000400000 */
[C---:B------:R-:W-:Y:S02]  /*7a880*/  FFMA.FTZ R8, R4.reuse, R8, 0.48089820146560668945 ;  /* 0x3ef6384a04087423 */ /* 0x040fe40000010008 */
[----:B------:R-:W-:Y:S02]  /*7a890*/  FMUL R7, R3, R7 ;  /* 0x0000000703077220 */ /* 0x000fe40000400000 */
[----:B------:R-:W-:-:S02]  /*7a8a0*/  FFMA.FTZ R8, R4, R8, -0.72134751081466674805 ;  /* 0xbf38aa3b04087423 */ /* 0x000fc40000010008 */
[----:B------:R-:W-:Y:S02]  /*7a8b0*/  FFMA.FTZ R7, R3, 1.4426950216293334961, R7 ;  /* 0x3fb8aa3b03077823 */ /* 0x000fe40000010007 */
[----:B------:R-:W-:Y:S02]  /*7a8c0*/  FMUL R8, R4, R8 ;  /* 0x0000000804087220 */ /* 0x000fe40000400000 */
[----:B------:R-:W-:Y:S02]  /*7a8d0*/  @P0 IMAD.MOV.U32 R3, RZ, RZ, 0x7f800000 ;  /* 0x7f800000ff030424 */ /* 0x000fe400078e00ff */
[----:B---3--:R-:W-:Y:S02]  /*7a8e0*/  FADD R20, R20, R6 ;  /* 0x0000000614147221 */ /* 0x008fe40000000000 */
[----:B--2---:R-:W-:Y:S02]  /*7a8f0*/  FADD R7, R19, R7 ;  /* 0x0000000713077221 */ /* 0x004fe40000000000 */
[----:B------:R-:W-:-:S04]  /*7a900*/  FMUL R8, R4, R8 ;  /* 0x0000000804087220 */ /* 0x000fc80000400000 */
[----:B------:R-:W-:-:S04]  /*7a910*/  FFMA.FTZ R8, R4, 1.4426950216293334961, R8 ;  /* 0x3fb8aa3b04087823 */ /* 0x000fc80000010008 */
[----:B------:R-:W-:Y:S02]  /*7a920*/  FADD R8, R0, R8 ;  /* 0x0000000800087221 */ /* 0x000fe40000000000 */
[----:B----4-:R-:W-:Y:S01]  /*7a930*/  @P0 FFMA.FTZ R20, R15, R3, +INF ;  /* 0x7f8000000f140423 */ /* 0x010fe20000010003 */
[----:B------:R-:W-:Y:S02]  /*7a940*/  MOV R6, R2 ;  /* 0x0000000200067202 */ /* 0x000fe40000000f00 */
[----:B------:R-:W2:Y:S01]  /*7a950*/  LDL.LU R2, [R1+0xf88] ;  /* 0x000f880001027983 */ /* 0x000ea20000300800 */
[----:B------:R-:W3:Y:S02]  /*7a960*/  LDL.LU R19, [R1+0x1d2c] ;  /* 0x001d2c0001137983 */ /* 0x000ee40000300800 */
[----:B------:R0:W-:Y:S02]  /*7a970*/  STL [R1+0x1268], R7 ;  /* 0x0012680701007387 */ /* 0x0001e40000100800 */
[----:B0-----:R-:W4:Y:S01]  /*7a980*/  LDL R7, [R1+0x434] ;  /* 0x0004340001077983 */ /* 0x001f220000100800 */
[----:B------:R0:W-:Y:S03]  /*7a990*/  STL [R1+0x126c], R20 ;  /* 0x00126c1401007387 */ /* 0x0001e60000100800 */
[----:B0-----:R-:W2:Y:S01]  /*7a9a0*/  LDL.LU R20, [R1+0x1d28] ;  /* 0x001d280001147983 */ /* 0x001ea20000300800 */
[----:B------:R0:W2:Y:S02]  /*7a9b0*/  LDL R3, [R1+0x1268] ;  /* 0x0012680001037983 */ /* 0x0000a40000100800 */
[----:B------:R-:W2:Y:S01]  /*7a9c0*/  LDL.LU R0, [R1+0x1d24] ;  /* 0x001d240001007983 */ /* 0x000ea20000300800 */
[----:B------:R-:W-:Y:S01]  /*7a9d0*/  @P2 MOV R4, 0x7f800000 ;  /* 0x7f80000000042802 */ /* 0x000fe20000000f00 */
[----:B------:R1:W-:Y:S04]  /*7a9e0*/  STL [R1+0x1264], R8 ;  /* 0x0012640801007387 */ /* 0x0003e80000100800 */
[----:B-1----:R-:W3:Y:S01]  /*7a9f0*/  LDL R8, [R1+0x260] ;  /* 0x0002600001087983 */ /* 0x002ee20000100800 */
[----:B--2---:R-:W-:-:S03]  /*7aa00*/  @P2 FFMA.FTZ R3, R0, R4, +INF ;  /* 0x7f80000000032423 */ /* 0x004fc60000010004 */
[----:B------:R-:W2:Y:S01]  /*7aa10*/  LDL.LU R0, [R1+0x1d20] ;  /* 0x001d200001007983 */ /* 0x000ea20000300800 */
[----:B------:R1:W-:Y:S03]  /*7aa20*/  STL [R1+0x1d18], R22 ;  /* 0x001d181601007387 */ /* 0x0003e60000100800 */
[----:B-1----:R0:W3:Y:S01]  /*7aa30*/  LDL R22, [R1+0x1264] ;  /* 0x0012640001167983 */ /* 0x0020e20000100800 */
[----:B------:R-:W-:Y:S01]  /*7aa40*/  @P2 STL [R1+0x1268], R3 ;  /* 0x0012680301002387 */ /* 0x000fe20000100800 */
[----:B------:R-:W-:Y:S02]  /*7aa50*/  FSETP.NEU.AND P2, PT, R15, RZ, PT ;  /* 0x000000ff0f00720b */ /* 0x000fe40003f4d000 */
[----:B--2---:R-:W-:-:S05]  /*7aa60*/  FSEL R0, R0, -INF , P1 ;  /* 0xff80000000007808 */ /* 0x004fca0000800000 */
[----:B------:R1:W-:Y:S04]  /*7aa70*/  STL [R1+0x1290], R0 ;  /* 0x0012900001007387 */ /* 0x0003e80000100800 */
[----:B-1----:R-:W2:Y:S01]  /*7aa80*/  LDL R0, [R1+0x7c] ;  /* 0x00007c0001007983 */ /* 0x002ea20000100800 */
[----:B------:R-:W3:Y:S02]  /*7aa90*/  LDL.LU R15, [R1+0x1d1c] ;  /* 0x001d1c00010f7983 */ /* 0x000ee40000300800 */
[----:B------:R-:W-:Y:S02]  /*7aaa0*/  @P6 IMAD.MOV.U32 R3, RZ, RZ, 0x7f800000 ;  /* 0x7f800000ff036424 */ /* 0x000fe400078e00ff */
[C---:B------:R-:W-:Y:S01]  /*7aab0*/  FMUL R4, R2.reuse, 8388608 ;  /* 0x4b00000002047820 */ /* 0x040fe20000400000 */
[----:B------:R-:W-:Y:S01]  /*7aac0*/  FSETP.GEU.AND P1, PT, R2, 1.175494350822287508e-38, PT ;  /* 0x008000000200780b */ /* 0x000fe20003f2e000 */
[----:B---3--:R-:W-:-:S05]  /*7aad0*/  @P6 FFMA.FTZ R22, R15, R3, +INF ;  /* 0x7f8000000f166423 */ /* 0x008fca0000010003 */
[----:B------:R1:W-:Y:S04]  /*7aae0*/  @P6 STL [R1+0x1264], R22 ;  /* 0x0012641601006387 */ /* 0x0003e80000100800 */
[----:B-1----:R-:W3:Y:S01]  /*7aaf0*/  LDL.LU R22, [R1+0x1d18] ;  /* 0x001d180001167983 */ /* 0x002ee20000300800 */
[----:B------:R-:W3:Y:S02]  /*7ab00*/  LDL R3, [R1+0x518] ;  /* 0x0005180001037983 */ /* 0x000ee40000100800 */
[----:B------:R1:W-:Y:S02]  /*7ab10*/  STL [R1+0x1d14], R16 ;  /* 0x001d141001007387 */ /* 0x0003e40000100800 */
[----:B-1----:R-:W3:Y:S01]  /*7ab20*/  LDL R16, [R1+0x98] ;  /* 0x0000980001107983 */ /* 0x002ee20000100800 */
[----:B------:R1:W-:Y:S01]  /*7ab30*/  STL [R1+0x158c], R15 ;  /* 0x00158c0f01007387 */ /* 0x0003e20000100800 */
[----:B------:R-:W-:-:S02]  /*7ab40*/  FSETP.GT.AND P0, PT, |R2|, 8.50705917302346158658e+37, PT ;  /* 0x7e8000000200780b */ /* 0x000fc40003f04200 */
[----:B------:R-:W-:Y:S02]  /*7ab50*/  FSETP.GEU.AND P6, PT, |R2|, 1.175494350822287508e-38, PT ;  /* 0x008000000200780b */ /* 0x000fe40003fce200 */
[----:B-1----:R-:W-:Y:S01]  /*7ab60*/  MOV R15, R5 ;  /* 0x00000005000f7202 */ /* 0x002fe20000000f00 */
[----:B------:R-:W-:Y:S02]  /*7ab70*/  FSEL R5, R4, R2, !P1 ;  /* 0x0000000204057208 */ /* 0x000fe40004800000 */
[----:B------:R-:W4:Y:S01]  /*7ab80*/  LDL R4, [R1+0x458] ;  /* 0x0004580001047983 */ /* 0x000f220000100800 */
[----:B------:R2:W-:Y:S02]  /*7ab90*/  STL [R1+0x1ce8], R2 ;  /* 0x001ce80201007387 */ /* 0x0005e40000100800 */
[----:B--2---:R-:W-:Y:S01]  /*7aba0*/  MOV R2, R0 ;  /* 0x0000000000027202 */ /* 0x004fe20000000f00 */
[----:B------:R-:W-:-:S05]  /*7abb0*/  FSEL R0, RZ, -23, P1 ;  /* 0xc1b80000ff007808 */ /* 0x000fca0000800000 */
[----:B------:R1:W-:Y:S04]  /*7abc0*/  STL [R1+0x152c], R0 ;  /* 0x00152c0001007387 */ /* 0x0003e80000100800 */
[----:B-1----:R-:W2:Y:S01]  /*7abd0*/  LDL R0, [R1+0x46c] ;  /* 0x00046c0001007983 */ /* 0x002ea20000100800 */
[----:B---3--:R-:W-:-:S03]  /*7abe0*/  FSETP.GEU.AND P1, PT, |R16|, 1.175494350822287508e-38, PT ;  /* 0x008000001000780b */ /* 0x008fc60003f2e200 */
[----:B------:R-:W3:Y:S01]  /*7abf0*/  LDL.LU R16, [R1+0x1d14] ;  /* 0x001d140001107983 */ /* 0x000ee20000300800 */
[----:B------:R1:W-:Y:S03]  /*7ac00*/  STL [R1+0x1d0c], R18 ;  /* 0x001d0c1201007387 */ /* 0x0003e60000100800 */
[----:B---3--:R3:W-:Y:S01]  /*7ac10*/  STL [R1+0x1d10], R16 ;  /* 0x001d101001007387 */ /* 0x0087e20000100800 */
[----:B-1----:R-:W2:Y:S03]  /*7ac20*/  LDL R18, [R1+0x1050] ;  /* 0x0010500001127983 */ /* 0x002ea60000100800 */
[----:B---3--:R-:W3:Y:S01]  /*7ac30*/  LDL R16, [R1+0x1044] ;  /* 0x0010440001107983 */ /* 0x008ee20000100800 */
[----:B------:R-:W-:Y:S02]  /*7ac40*/  STL [R1+0x1040], R5 ;  /* 0x0010400501007387 */ /* 0x000fe40000100800 */
[----:B------:R1:W-:Y:S02]  /*7ac50*/  STL [R1+0x1530], R5 ;  /* 0x0015300501007387 */ /* 0x0003e40000100800 */
[----:B-1----:R-:W4:Y:S01]  /*7ac60*/  LDL R5, [R1+0x1054] ;  /* 0x0010540001057983 */ /* 0x002f220000100800 */
[----:B--2---:R-:W-:-:S02]  /*7ac70*/  @P0 FMUL R18, R18, 0.25 ;  /* 0x3e80000012120820 */ /* 0x004fc40000400000 */
[----:B---3--:R-:W-:-:S05]  /*7ac80*/  @P0 FMUL R16, R16, 0.25 ;  /* 0x3e80000010100820 */ /* 0x008fca0000400000 */
[----:B------:R1:W-:Y:S01]  /*7ac90*/  @P0 STL [R1+0x1044], R16 ;  /* 0x0010441001000387 */ /* 0x0003e20000100800 */
[----:B----4-:R-:W-:-:S03]  /*7aca0*/  @P0 FMUL R5, R5, 0.25 ;  /* 0x3e80000005050820 */ /* 0x010fc60000400000 */
[----:B-1----:R-:W2:Y:S01]  /*7acb0*/  LDL.LU R16, [R1+0x1d10] ;  /* 0x001d100001107983 */ /* 0x002ea20000300800 */
[----:B------:R1:W-:Y:S03]  /*7acc0*/  @P0 STL [R1+0x1050], R18 ;  /* 0x0010501201000387 */ /* 0x0003e60000100800 */
[----:B-1----:R-:W3:Y:S01]  /*7acd0*/  LDL.LU R18, [R1+0x1d0c] ;  /* 0x001d0c0001127983 */ /* 0x002ee20000300800 */
[----:B------:R1:W-:Y:S03]  /*7ace0*/  @P0 STL [R1+0x1054], R5 ;  /* 0x0010540501000387 */ /* 0x0003e60000100800 */
[----:B-1----:R-:W4:Y:S04]  /*7acf0*/  LDL R5, [R1+0x1060] ;  /* 0x0010600001057983 */ /* 0x002f280000100800 */
[----:B----4-:R1:W-:Y:S04]  /*7ad00*/  STL [R1+0x1d04], R5 ;  /* 0x001d040501007387 */ /* 0x0103e80000100800 */
[----:B-1----:R-:W4:Y:S04]  /*7ad10*/  LDL R5, [R1+0x105c] ;  /* 0x00105c0001057983 */ /* 0x002f280000100800 */
[----:B----4-:R1:W-:Y:S04]  /*7ad20*/  STL [R1+0x1d08], R5 ;  /* 0x001d080501007387 */ /* 0x0103e80000100800 */
[----:B-1----:R-:W4:Y:S02]  /*7ad30*/  LDL R5, [R1+0x1058] ;  /* 0x0010580001057983 */ /* 0x002f240000100800 */
[----:B----4-:R-:W-:-:S05]  /*7ad40*/  @P0 FMUL R5, R5, 0.25 ;  /* 0x3e80000005050820 */ /* 0x010fca0000400000 */
[----:B------:R1:W-:Y:S04]  /*7ad50*/  @P0 STL [R1+0x1058], R5 ;  /* 0x0010580501000387 */ /* 0x0003e80000100800 */
[----:B-1----:R-:W4:Y:S02]  /*7ad60*/  LDL.LU R5, [R1+0x1d08] ;  /* 0x001d080001057983 */ /* 0x002f240000300800 */
[----:B----4-:R-:W-:-:S05]  /*7ad70*/  @P0 FMUL R5, R5, 0.25 ;  /* 0x3e80000005050820 */ /* 0x010fca0000400000 */
[----:B------:R1:W-:Y:S04]  /*7ad80*/  @P0 STL [R1+0x105c], R5 ;  /* 0x00105c0501000387 */ /* 0x0003e80000100800 */
[----:B-1----:R-:W4:Y:S02]  /*7ad90*/  LDL.LU R5, [R1+0x1d04] ;  /* 0x001d040001057983 */ /* 0x002f240000300800 */
[----:B----4-:R-:W-:-:S05]  /*7ada0*/  @P0 FMUL R5, R5, 0.25 ;  /* 0x3e80000005050820 */ /* 0x010fca0000400000 */
[----:B------:R1:W-:Y:S04]  /*7adb0*/  @P0 STL [R1+0x1060], R5 ;  /* 0x0010600501000387 */ /* 0x0003e80000100800 */
        /* <DEDUP_REMOVED lines=25> */
[----:B------:R-:W-:Y:S01]  /*7af50*/  @P0 STL [R1+0x478], R5 ;  /* 0x0004780501000387 */ /* 0x000fe20000100800 */
[----:B------:R1:W-:Y:S03]  /*7af60*/  STL [R1+0x1cec], R8 ;  /* 0x001cec0801007387 */ /* 0x0003e60000100800 */
[----:B-1----:R-:W4:Y:S04]  /*7af70*/  LDL R8, [R1+0x4ac] ;  /* 0x0004ac0001087983 */ /* 0x002f280000100800 */
[----:B----4-:R1:W-:Y:S04]  /*7af80*/  STL [R1+0x1cf0], R8 ;  /* 0x001cf00801007387 */ /* 0x0103e80000100800 */
[----:B-1----:R-:W4:Y:S01]  /*7af90*/  LDL R8, [R1+0x498] ;  /* 0x0004980001087983 */ /* 0x002f220000100800 */
[----:B------:R-:W-:Y:S01]  /*7afa0*/  IMAD.MOV.U32 R5, RZ, RZ, R0 ;  /* 0x000000ffff057224 */ /* 0x000fe200078e0000 */
[----:B------:R-:W-:-:S02]  /*7afb0*/  MOV R0, R2 ;  /* 0x0000000200007202 */ /* 0x000fc40000000f00 */
[----:B------:R-:W2:Y:S01]  /*7afc0*/  LDL R2, [R1+0x438] ;  /* 0x0004380001027983 */ /* 0x000ea20000100800 */
[----:B----4-:R-:W-:-:S05]  /*7afd0*/  @P0 FMUL R8, R8, 0.25 ;  /* 0x3e80000008080820 */ /* 0x010fca0000400000 */
[----:B------:R1:W-:Y:S04]  /*7afe0*/  @P0 STL [R1+0x498], R8 ;  /* 0x0004980801000387 */ /* 0x0003e80000100800 */
[----:B-1----:R-:W4:Y:S01]  /*7aff0*/  LDL.LU R8, [R1+0x1cf0] ;  /* 0x001cf00001087983 */ /* 0x002f220000300800 */
[----:B--2---:R-:W-:Y:S02]  /*7b000*/  @P0 FMUL R2, R2, 0.25 ;  /* 0x3e80000002020820 */ /* 0x004fe40000400000 */
[----:B----4-:R-:W-:-:S05]  /*7b010*/  @P0 FMUL R8, R8, 0.25 ;  /* 0x3e80000008080820 */ /* 0x010fca0000400000 */
[----:B------:R1:W-:Y:S04]  /*7b020*/  @P0 STL [R1+0x4ac], R8 ;  /* 0x0004ac0801000387 */ /* 0x0003e80000100800 */
[----:B-1----:R-:W2:Y:S01]  /*7b030*/  LDL.LU R8, [R1+0x1cec] ;  /* 0x001cec0001087983 */ /* 0x002ea20000300800 */
[----:B------:R1:W-:Y:S03]  /*7b040*/  @P0 STL [R1+0x438], R2 ;  /* 0x0004380201000387 */ /* 0x0003e60000100800 */
[----:B-1----:R-:W4:Y:S01]  /*7b050*/  LDL.LU R2, [R1+0x1ce8] ;  /* 0x001ce80001027983 */ /* 0x002f220000300800 */
[----:B------:R1:W-:Y:S03]  /*7b060*/  STL [R1+0x1ce4], R19 ;  /* 0x001ce41301007387 */ /* 0x0003e60000100800 */
[----:B-1----:R-:W2:Y:S01]  /*7b070*/  LDL R19, [R1+0x440] ;  /* 0x0004400001137983 */ /* 0x002ea20000100800 */
[----:B----4-:R-:W-:-:S05]  /*7b080*/  @P0 FMUL R2, R2, 0.25 ;  /* 0x3e80000002020820 */ /* 0x010fca0000400000 */
[----:B------:R1:W-:Y:S04]  /*7b090*/  STL [R1+0x1cb8], R2 ;  /* 0x001cb80201007387 */ /* 0x0003e80000100800 */
[----:B-1----:R-:W4:Y:S01]  /*7b0a0*/  LDL R2, [R1+0x98] ;  /* 0x0000980001027983 */ /* 0x002f220000100800 */
[----:B--2---:R-:W-:-:S05]  /*7b0b0*/  @P0 FMUL R19, R19, 0.25 ;  /* 0x3e80000013130820 */ /* 0x004fca0000400000 */
[----:B------:R1:W-:Y:S04]  /*7b0c0*/  @P0 STL [R1+0x440], R19 ;  /* 0x0004401301000387 */ /* 0x0003e80000100800 */
[----:B-1----:R-:W2:Y:S01]  /*7b0d0*/  LDL.LU R19, [R1+0x1ce4] ;  /* 0x001ce40001137983 */ /* 0x002ea20000300800 */
[----:B----4-:R-:W-:-:S03]  /*7b0e0*/  FSETP.GT.AND P0, PT, |R2|, 8.50705917302346158658e+37, PT ;  /* 0x7e8000000200780b */ /* 0x010fc60003f04200 */
[----:B------:R-:W4:Y:S04]  /*7b0f0*/  LDL R2, [R1+0x1054] ;  /* 0x0010540001027983 */ /* 0x000f280000100800 */
[----:B----4-:R1:W-:Y:S04]  /*7b100*/  STL [R1+0x1cdc], R2 ;  /* 0x001cdc0201007387 */ /* 0x0103e80000100800 */
[----:B-1----:R-:W4:Y:S04]  /*7b110*/  LDL R2, [R1+0x1050] ;  /* 0x0010500001027983 */ /* 0x002f280000100800 */
[----:B----4-:R1:W-:Y:S04]  /*7b120*/  STL [R1+0x1ce0], R2 ;  /* 0x001ce00201007387 */ /* 0x0103e80000100800 */
[----:B-1----:R-:W4:Y:S02]  /*7b130*/  LDL R2, [R1+0x1044] ;  /* 0x0010440001027983 */ /* 0x002f240000100800 */
[----:B----4-:R-:W-:-:S05]  /*7b140*/  @!P6 FMUL R2, R2, 16777216 ;  /* 0x4b8000000202e820 */ /* 0x010fca0000400000 */
[----:B------:R1:W-:Y:S04]  /*7b150*/  @!P6 STL [R1+0x1044], R2 ;  /* 0x001044020100e387 */ /* 0x0003e80000100800 */
[----:B-1----:R-:W4:Y:S02]  /*7b160*/  LDL.LU R2, [R1+0x1ce0] ;  /* 0x001ce00001027983 */ /* 0x002f240000300800 */
[----:B----4-:R-:W-:-:S05]  /*7b170*/  @!P6 FMUL R2, R2, 16777216 ;  /* 0x4b8000000202e820 */ /* 0x010fca0000400000 */
[----:B------:R1:W-:Y:S04]  /*7b180*/  @!P6 STL [R1+0x1050], R2 ;  /* 0x001050020100e387 */ /* 0x0003e80000100800 */
[----:B-1----:R-:W4:Y:S02]  /*7b190*/  LDL.LU R2, [R1+0x1cdc] ;  /* 0x001cdc0001027983 */ /* 0x002f240000300800 */
[----:B----4-:R-:W-:-:S05]  /*7b1a0*/  @!P6 FMUL R2, R2, 16777216 ;  /* 0x4b8000000202e820 */ /* 0x010fca0000400000 */
[----:B------:R1:W-:Y:S04]  /*7b1b0*/  @!P6 STL [R1+0x1054], R2 ;  /* 0x001054020100e387 */ /* 0x0003e80000100800 */
[----:B-1----:R-:W4:Y:S04]  /*7b1c0*/  LDL R2, [R1+0x1060] ;  /* 0x0010600001027983 */ /* 0x002f280000100800 */
        /* <DEDUP_REMOVED lines=37> */
[----:B------:R-:W-:Y:S01]  /*7b420*/  @!P6 STL [R1+0x478], R2 ;  /* 0x000478020100e387 */ /* 0x000fe20000100800 */
[----:B------:R1:W-:Y:S03]  /*7b430*/  STL [R1+0x1cbc], R5 ;  /* 0x001cbc0501007387 */ /* 0x0003e60000100800 */
[----:B-1----:R-:W4:Y:S04]  /*7b440*/  LDL R5, [R1+0x4ac] ;  /* 0x0004ac0001057983 */ /* 0x002f280000100800 */
[----:B----4-:R1:W-:Y:S01]  /*7b450*/  STL [R1+0x1cc0], R5 ;  /* 0x001cc00501007387 */ /* 0x0103e20000100800 */
[----:B------:R-:W4:Y:S03]  /*7b460*/  LDL R2, [R1+0x438] ;  /* 0x0004380001027983 */ /* 0x000f260000100800 */
[----:B-1----:R-:W2:Y:S02]  /*7b470*/  LDL R5, [R1+0x498] ;  /* 0x0004980001057983 */ /* 0x002ea40000100800 */
[----:B--2---:R-:W-:-:S05]  /*7b480*/  @!P6 FMUL R5, R5, 16777216 ;  /* 0x4b8000000505e820 */ /* 0x004fca0000400000 */
[----:B------:R1:W-:Y:S04]  /*7b490*/  @!P6 STL [R1+0x498], R5 ;  /* 0x000498050100e387 */ /* 0x0003e80000100800 */
[----:B-1----:R-:W2:Y:S01]  /*7b4a0*/  LDL.LU R5, [R1+0x1cc0] ;  /* 0x001cc00001057983 */ /* 0x002ea20000300800 */
[----:B----4-:R-:W-:Y:S02]  /*7b4b0*/  @!P6 FMUL R2, R2, 16777216 ;  /* 0x4b8000000202e820 */ /* 0x010fe40000400000 */
[----:B--2---:R-:W-:-:S05]  /*7b4c0*/  @!P6 FMUL R5, R5, 16777216 ;  /* 0x4b8000000505e820 */ /* 0x004fca0000400000 */
[----:B------:R1:W-:Y:S04]  /*7b4d0*/  @!P6 STL [R1+0x4ac], R5 ;  /* 0x0004ac050100e387 */ /* 0x0003e80000100800 */
[----:B-1----:R-:W2:Y:S01]  /*7b4e0*/  LDL.LU R5, [R1+0x1cbc] ;  /* 0x001cbc0001057983 */ /* 0x002ea20000300800 */
[----:B------:R1:W-:Y:S03]  /*7b4f0*/  @!P6 STL [R1+0x438], R2 ;  /* 0x000438020100e387 */ /* 0x0003e60000100800 */
[----:B-1----:R-:W4:Y:S01]  /*7b500*/  LDL.LU R2, [R1+0x1cb8] ;  /* 0x001cb80001027983 */ /* 0x002f220000300800 */
[----:B------:R1:W-:Y:S03]  /*7b510*/  STL [R1+0x1cb4], R17 ;  /* 0x001cb41101007387 */ /* 0x0003e60000100800 */
[----:B-1----:R-:W2:Y:S01]  /*7b520*/  LDL R17, [R1+0x440] ;  /* 0x0004400001117983 */ /* 0x002ea20000100800 */
[----:B----4-:R-:W-:-:S05]  /*7b530*/  @!P6 FMUL R2, R2, 16777216 ;  /* 0x4b8000000202e820 */ /* 0x010fca0000400000 */
[----:B------:R1:W-:Y:S01]  /*7b540*/  STL [R1+0x14b4], R2 ;  /* 0x0014b40201007387 */ /* 0x0003e20000100800 */
[----:B--2---:R-:W-:-:S03]  /*7b550*/  @!P6 FMUL R17, R17, 16777216 ;  /* 0x4b8000001111e820 */ /* 0x004fc60000400000 */
[----:B-1----:R-:W2:Y:S02]  /*7b560*/  LDL R2, [R1+0x470] ;  /* 0x0004700001027983 */ /* 0x002ea40000100800 */
[----:B------:R1:W-:Y:S02]  /*7b570*/  @!P6 STL [R1+0x440], R17 ;  /* 0x000440110100e387 */ /* 0x0003e40000100800 */
[----:B-1----:R-:W4:Y:S01]  /*7b580*/  LDL.LU R17, [R1+0x1cb4] ;  /* 0x001cb40001117983 */ /* 0x002f220000300800 */
[----:B------:R1:W-:Y:S03]  /*7b590*/  STL [R1+0x1cac], R5 ;  /* 0x001cac0501007387 */ /* 0x0003e60000100800 */
[----:B-1----:R-:W2:Y:S04]  /*7b5a0*/  LDL R5, [R1+0x106c] ;  /* 0x00106c0001057983 */ /* 0x002ea80000100800 */
[----:B--2---:R1:W-:Y:S04]  /*7b5b0*/  STL [R1+0x1cb0], R5 ;  /* 0x001cb00501007387 */ /* 0x0043e80000100800 */
[----:B-1----:R-:W2:Y:S02]  /*7b5c0*/  LDL R5, [R1+0x88] ;  /* 0x0000880001057983 */ /* 0x002ea40000100800 */
[----:B--2---:R-:W-:-:S02]  /*7b5d0*/  FSETP.GEU.AND P6, PT, |R5|, 1.175494350822287508e-38, PT ;  /* 0x008000000500780b */ /* 0x004fc40003fce200 */
[----:B------:R-:W2:Y:S02]  /*7b5e0*/  LDL.LU R5, [R1+0x1cb0] ;  /* 0x001cb00001057983 */ /* 0x000ea40000300800 */
[----:B--2---:R-:W-:-:S05]  /*7b5f0*/  @P0 FMUL R5, R5, 0.25 ;  /* 0x3e80000005050820 */ /* 0x004fca0000400000 */
[----:B------:R1:W-:Y:S04]  /*7b600*/  @P0 STL [R1+0x106c], R5 ;  /* 0x00106c0501000387 */ /* 0x0003e80000100800 */
[----:B-1----:R-:W2:Y:S04]  /*7b610*/  LDL.LU R5, [R1+0x1cac] ;  /* 0x001cac0001057983 */ /* 0x002ea80000300800 */
[----:B--2---:R1:W-:Y:S04]  /*7b620*/  STL [R1+0x1ca4], R5 ;  /* 0x001ca40501007387 */ /* 0x0043e80000100800 */
[----:B-1----:R-:W2:Y:S04]  /*7b630*/  LDL R5, [R1+0x1074] ;  /* 0x0010740001057983 */ /* 0x002ea80000100800 */
[----:B--2---:R1:W-:Y:S04]  /*7b640*/  STL [R1+0x1ca8], R5 ;  /* 0x001ca80501007387 */ /* 0x0043e80000100800 */
[----:B-1----:R-:W2:Y:S02]  /*7b650*/  LDL R5, [R1+0x1070] ;  /* 0x0010700001057983 */ /* 0x002ea40000100800 */
[----:B--2---:R-:W-:-:S05]  /*7b660*/  @P0 FMUL R5, R5, 0.25 ;  /* 0x3e80000005050820 */ /* 0x004fca0000400000 */
[----:B------:R1:W-:Y:S04]  /*7b670*/  @P0 STL [R1+0x1070], R5 ;  /* 0x0010700501000387 */ /* 0x0003e80000100800 */
[----:B-1----:R-:W2:Y:S02]  /*7b680*/  LDL.LU R5, [R1+0x1ca8] ;  /* 0x001ca80001057983 */ /* 0x002ea40000300800 */
        /* <DEDUP_REMOVED lines=77> */
[----:B--2---:R-:W-:-:S02]  /*7bb60*/  FSETP.GT.AND P0, PT, |R5|, 8.50705917302346158658e+37, PT ;  /* 0x7e8000000500780b */ /* 0x004fc40003f04200 */
[----:B------:R-:W2:Y:S02]  /*7bb70*/  LDL.LU R5, [R1+0x1c68] ;  /* 0x001c680001057983 */ /* 0x000ea40000300800 */
[----:B--2---:R-:W-:-:S05]  /*7bb80*/  @!P1 FMUL R5, R5, 16777216 ;  /* 0x4b80000005059820 */ /* 0x004fca0000400000 */
[----:B------:R1:W-:Y:S04]  /*7bb90*/  @!P1 STL [R1+0x106c], R5 ;  /* 0x00106c0501009387 */ /* 0x0003e80000100800 */
[----:B-1----:R-:W2:Y:S04]  /*7bba0*/  LDL.LU R5, [R1+0x1c64] ;  /* 0x001c640001057983 */ /* 0x002ea80000300800 */
[----:B--2---:R1:W-:Y:S04]  /*7bbb0*/  STL [R1+0x1c5c], R5 ;  /* 0x001c5c0501007387 */ /* 0x0043e80000100800 */
[----:B-1----:R-:W2:Y:S04]  /*7bbc0*/  LDL R5, [R1+0x1074] ;  /* 0x0010740001057983 */ /* 0x002ea80000100800 */
[----:B--2---:R1:W-:Y:S04]  /*7bbd0*/  STL [R1+0x1c60], R5 ;  /* 0x001c600501007387 */ /* 0x0043e80000100800 */
[----:B-1----:R-:W2:Y:S02]  /*7bbe0*/  LDL R5, [R1+0x1070] ;  /* 0x0010700001057983 */ /* 0x002ea40000100800 */
[----:B--2---:R-:W-:-:S05]  /*7bbf0*/  @!P1 FMUL R5, R5, 16777216 ;  /* 0x4b80000005059820 */ /* 0x004fca0000400000 */
[----:B------:R1:W-:Y:S04]  /*7bc00*/  @!P1 STL [R1+0x1070], R5 ;  /* 0x0010700501009387 */ /* 0x0003e80000100800 */
[----:B-1----:R-:W2:Y:S02]  /*7bc10*/  LDL.LU R5, [R1+0x1c60] ;  /* 0x001c600001057983 */ /* 0x002ea40000300800 */
        /* <DEDUP_REMOVED lines=74> */
[----:B-1----:R-:W2:Y:S04]  /*7c0c0*/  LDL.LU R5, [R1+0x564] ;  /* 0x0005640001057983 */ /* 0x002ea80000300800 */
[----:B--2---:R1:W-:Y:S01]  /*7c0d0*/  STL [R1+0x1bfc], R5 ;  /* 0x001bfc0501007387 */ /* 0x0043e20000100800 */
[----:B------:R-:W-:Y:S02]  /*7c0e0*/  STL [R1+0x1c1c], R19 ;  /* 0x001c1c1301007387 */ /* 0x000fe40000100800 */
[----:B------:R2:W-:Y:S01]  /*7c0f0*/  STL [R1+0x1c20], R20 ;  /* 0x001c201401007387 */ /* 0x0005e20000100800 */
[----:B-1----:R-:W3:Y:S04]  /*7c100*/  LDL R5, [R1+0x10b4] ;  /* 0x0010b40001057983 */ /* 0x002ee80000100800 */
[----:B--2---:R-:W2:Y:S04]  /*7c110*/  LDL R20, [R1+0x8c] ;  /* 0x00008c0001147983 */ /* 0x004ea80000100800 */
[----:B------:R-:W2:Y:S01]  /*7c120*/  LDL R19, [R1+0x10a4] ;  /* 0x0010a40001137983 */ /* 0x000ea20000100800 */
[----:B------:R1:W-:Y:S03]  /*7c130*/  STL [R1+0x1bb0], R2 ;  /* 0x001bb00201007387 */ /* 0x0003e60000100800 */
[----:B-1----:R-:W2:Y:S04]  /*7c140*/  LDL.LU R2, [R1+0x88] ;  /* 0x0000880001027983 */ /* 0x002ea80000300800 */
[----:B--2---:R1:W-:Y:S04]  /*7c150*/  STL [R1+0x1c00], R2 ;  /* 0x001c000201007387 */ /* 0x0043e80000100800 */
[----:B-1----:R-:W2:Y:S01]  /*7c160*/  LDL R2, [R1+0x10b0] ;  /* 0x0010b00001027983 */ /* 0x002ea20000100800 */
[----:B------:R-:W-:Y:S01]  /*7c170*/  @P0 FMUL R19, R19, 0.25 ;  /* 0x3e80000013130820 */ /* 0x000fe20000400000 */
[----:B------:R-:W-:Y:S01]  /*7c180*/  FSETP.GEU.AND P1, PT, |R20|, 1.175494350822287508e-38, PT ;  /* 0x008000001400780b */ /* 0x000fe20003f2e200 */
[----:B---3--:R-:W-:Y:S01]  /*7c190*/  @P0 FMUL R5, R5, 0.25 ;  /* 0x3e80000005050820 */ /* 0x008fe20000400000 */
[----:B------:R-:W3:Y:S02]  /*7c1a0*/  LDL.LU R20, [R1+0x1c20] ;  /* 0x001c200001147983 */ /* 0x000ee40000300800 */
[----:B------:R1:W-:Y:S02]  /*7c1b0*/  @P0 STL [R1+0x10a4], R19 ;  /* 0x0010a41301000387 */ /* 0x0003e40000100800 */
[----:B-1----:R-:W3:Y:S01]  /*7c1c0*/  LDL.LU R19, [R1+0x1c1c] ;  /* 0x001c1c0001137983 */ /* 0x002ee20000300800 */
[----:B--2---:R-:W-:-:S05]  /*7c1d0*/  @P0 FMUL R2, R2, 0.25 ;  /* 0x3e80000002020820 */ /* 0x004fca0000400000 */
[----:B------:R1:W-:Y:S01]  /*7c1e0*/  @P0 STL [R1+0x10b0], R2 ;  /* 0x0010b00201000387 */ /* 0x0003e20000100800 */
[----:B------:R-:W-:Y:S03]  /*7c1f0*/  @P0 STL [R1+0x10b4], R5 ;  /* 0x0010b40501000387 */ /* 0x000fe60000100800 */
[----:B-1----:R-:W2:Y:S04]  /*7c200*/  LDL R2, [R1+0x10cc] ;  /* 0x0010cc0001027983 */ /* 0x002ea80000100800 */
[----:B--2---:R1:W-:Y:S04]  /*7c210*/  STL [R1+0x1c14], R2 ;  /* 0x001c140201007387 */ /* 0x0043e80000100800 */
[----:B-1----:R-:W2:Y:S04]  /*7c220*/  LDL R2, [R1+0x10c4] ;  /* 0x0010c40001027983 */ /* 0x002ea80000100800 */
[----:B--2---:R1:W-:Y:S01]  /*7c230*/  STL [R1+0x1c18], R2 ;  /* 0x001c180201007387 */ /* 0x0043e20000100800 */
[----:B------:R-:W2:Y:S03]  /*7c240*/  LDL R5, [R1+0x10d4] ;  /* 0x0010d40001057983 */ /* 0x000ea60000100800 */
[----:B-1----:R-:W2:Y:S02]  /*7c250*/  LDL R2, [R1+0x10bc] ;  /* 0x0010bc0001027983 */ /* 0x002ea40000100800 */
[----:B--2---:R-:W-:-:S05]  /*7c260*/  @P0 FMUL R2, R2, 0.25 ;  /* 0x3e80000002020820 */ /* 0x004fca0000400000 */
[----:B------:R1:W-:Y:S04]  /*7c270*/  @P0 STL [R1+0x10bc], R2 ;  /* 0x0010bc0201000387 */ /* 0x0003e80000100800 */
[----:B-1----:R-:W2:Y:S02]  /*7c280*/  LDL.LU R2, [R1+0x1c18] ;  /* 0x001c180001027983 */ /* 0x002ea40000300800 */
[----:B--2---:R-:W-:-:S05]  /*7c290*/  @P0 FMUL R2, R2, 0.25 ;  /* 0x3e80000002020820 */ /* 0x004fca0000400000 */
[----:B------:R1:W-:Y:S04]  /*7c2a0*/  @P0 STL [R1+0x10c4], R2 ;  /* 0x0010c40201000387 */ /* 0x0003e80000100800 */
[----:B-1----:R-:W2:Y:S01]  /*7c2b0*/  LDL.LU R2, [R1+0x1c14] ;  /* 0x001c140001027983 */ /* 0x002ea20000300800 */
[----:B------:R-:W-:Y:S02]  /*7c2c0*/  @P0 FMUL R5, R5, 0.25 ;  /* 0x3e80000005050820 */ /* 0x000fe40000400000 */
[----:B--2---:R-:W-:-:S05]  /*7c2d0*/  @P0 FMUL R2, R2, 0.25 ;  /* 0x3e80000002020820 */ /* 0x004fca0000400000 */
[----:B------:R-:W-:Y:S01]  /*7c2e0*/  @P0 STL [R1+0x10cc], R2 ;  /* 0x0010cc0201000387 */ /* 0x000fe20000100800 */
[----:B------:R-:W-:Y:S02]  /*7c2f0*/  @P0 STL [R1+0x10d4], R5 ;  /* 0x0010d40501000387 */ /* 0x000fe40000100800 */
[----:B------:R1:W-:Y:S02]  /*7c300*/  STL [R1+0x1c0c], R27 ;  /* 0x001c0c1b01007387 */ /* 0x0003e40000100800 */
[----:B-1----:R-:W2:Y:S04]  /*7c310*/  LDL R27, [R1+0x528] ;  /* 0x00052800011b7983 */ /* 0x002ea80000100800 */
[----:B--2---:R1:W-:Y:S01]  /*7c320*/  STL [R1+0x1c10], R27 ;  /* 0x001c101b01007387 */ /* 0x0043e20000100800 */
[----:B------:R-:W2:Y:S02]  /*7c330*/  LDL R2, [R1+0x568] ;  /* 0x0005680001027983 */ /* 0x000ea40000100800 */
[----:B------:R-:W2:Y:S01]  /*7c340*/  LDL R5, [R1+0x570] ;  /* 0x0005700001057983 */ /* 0x000ea20000100800 */
[----:B-1----:R-:W2:Y:S02]  /*7c350*/  LDL R27, [R1+0x10dc] ;  /* 0x0010dc00011b7983 */ /* 0x002ea40000100800 */
[----:B--2---:R-:W-:-:S05]  /*7c360*/  @P0 FMUL R27, R27, 0.25 ;  /* 0x3e8000001b1b0820 */ /* 0x004fca0000400000 */
[----:B------:R1:W-:Y:S04]  /*7c370*/  @P0 STL [R1+0x10dc], R27 ;  /* 0x0010dc1b01000387 */ /* 0x0003e80000100800 */
[----:B-1----:R-:W2:Y:S01]  /*7c380*/  LDL.LU R27, [R1+0x1c10] ;  /* 0x001c1000011b7983 */ /* 0x002ea20000300800 */
[----:B------:R-:W-:Y:S02]  /*7c390*/  @P0 FMUL R2, R2, 0.25 ;  /* 0x3e80000002020820 */ /* 0x000fe40000400000 */
[----:B------:R-:W-:Y:S02]  /*7c3a0*/  @P0 FMUL R5, R5, 0.25 ;  /* 0x3e80000005050820 */ /* 0x000fe40000400000 */
[----:B--2---:R-:W-:-:S05]  /*7c3b0*/  @P0 FMUL R27, R27, 0.25 ;  /* 0x3e8000001b1b0820 */ /* 0x004fca0000400000 */
[----:B------:R1:W-:Y:S04]  /*7c3c0*/  @P0 STL [R1+0x528], R27 ;  /* 0x0005281b01000387 */ /* 0x0003e80000100800 */
[----:B-1----:R-:W2:Y:S01]  /*7c3d0*/  LDL.LU R27, [R1+0x1c0c] ;  /* 0x001c0c00011b7983 */ /* 0x002ea20000300800 */
[----:B------:R-:W-:Y:S02]  /*7c3e0*/  @P0 STL [R1+0x568], R2 ;  /* 0x0005680201000387 */ /* 0x000fe40000100800 */
[----:B------:R-:W-:Y:S02]  /*7c3f0*/  @P0 STL [R1+0x570], R5 ;  /* 0x0005700501000387 */ /* 0x000fe40000100800 */
[----:B------:R1:W-:Y:S02]  /*7c400*/  STL [R1+0x1c08], R26 ;  /* 0x001c081a01007387 */ /* 0x0003e40000100800 */
[----:B-1----:R-:W2:Y:S01]  /*7c410*/  LDL R26, [R1+0x580] ;  /* 0x00058000011a7983 */ /* 0x002ea20000100800 */
[----:B------:R1:W-:Y:S02]  /*7c420*/  STL [R1+0x1c04], R8 ;  /* 0x001c040801007387 */ /* 0x0003e40000100800 */
[----:B------:R-:W3:Y:S02]  /*7c430*/  LDL R2, [R1+0x548] ;  /* 0x0005480001027983 */ /* 0x000ee40000100800 */
[----:B------:R-:W4:Y:S01]  /*7c440*/  LDL R5, [R1+0x544] ;  /* 0x0005440001057983 */ /* 0x000f220000100800 */
[----:B-1----:R-:W4:Y:S01]  /*7c450*/  LDL R8, [R1+0x500] ;  /* 0x0005000001087983 */ /* 0x002f220000100800 */
[----:B--2---:R-:W-:-:S02]  /*7c460*/  @P0 FMUL R26, R26, 0.25 ;  /* 0x3e8000001a1a0820 */ /* 0x004fc40000400000 */
[----:B---3--:R-:W-:Y:S02]  /*7c470*/  @P0 FMUL R2, R2, 0.25 ;  /* 0x3e80000002020820 */ /* 0x008fe40000400000 */
[----:B----4-:R-:W-:Y:S01]  /*7c480*/  @P0 FMUL R5, R5, 0.25 ;  /* 0x3e80000005050820 */ /* 0x010fe20000400000 */
[----:B------:R1:W-:Y:S01]  /*7c490*/  @P0 STL [R1+0x580], R26 ;  /* 0x0005801a01000387 */ /* 0x0003e20000100800 */
[----:B------:R-:W-:-:S03]  /*7c4a0*/  @P0 FMUL R8, R8, 0.25 ;  /* 0x3e80000008080820 */ /* 0x000fc60000400000 */
[----:B-1----:R-:W2:Y:S02]  /*7c4b0*/  LDL.LU R26, [R1+0x1c08] ;  /* 0x001c0800011a7983 */ /* 0x002ea40000300800 */
[----:B------:R1:W-:Y:S02]  /*7c4c0*/  @P0 STL [R1+0x500], R8 ;  /* 0x0005000801000387 */ /* 0x0003e40000100800 */
[----:B-1----:R-:W3:Y:S01]  /*7c4d0*/  LDL.LU R8, [R1+0x1c04] ;  /* 0x001c040001087983 */ /* 0x002ee20000300800 */
[----:B------:R1:W-:Y:S03]  /*7c4e0*/  @P0 STL [R1+0x548], R2 ;  /* 0x0005480201000387 */ /* 0x0003e60000100800 */
[----:B-1----:R-:W4:Y:S01]  /*7c4f0*/  LDL.LU R2, [R1+0x1c00] ;  /* 0x001c000001027983 */ /* 0x002f220000300800 */
[----:B------:R1:W-:Y:S03]  /*7c500*/  @P0 STL [R1+0x544], R5 ;  /* 0x0005440501000387 */ /* 0x0003e60000100800 */
[----:B-1----:R-:W2:Y:S01]  /*7c510*/  LDL.LU R5, [R1+0x1bfc] ;  /* 0x001bfc0001057983 */ /* 0x002ea20000300800 */
[----:B------:R1:W-:Y:S03]  /*7c520*/  STL [R1+0x1bf8], R6 ;  /* 0x001bf80601007387 */ /* 0x0003e60000100800 */
[----:B-1----:R-:W3:Y:S01]  /*7c530*/  LDL R6, [R1+0x8c] ;  /* 0x00008c0001067983 */ /* 0x002ee20000100800 */
[----:B----4-:R-:W-:-:S05]  /*7c540*/  @P0 FMUL R2, R2, 0.25 ;  /* 0x3e80000002020820 */ /* 0x010fca0000400000 */
[----:B------:R1:W-:Y:S01]  /*7c550*/  STL [R1+0x1bc4], R2 ;  /* 0x001bc40201007387 */ /* 0x0003e20000100800 */
[----:B--2---:R-:W-:-:S03]  /*7c560*/  @P0 FMUL R5, R5, 0.25 ;  /* 0x3e80000005050820 */ /* 0x004fc60000400000 */
[----:B-1----:R-:W2:Y:S02]  /*7c570*/  LDL R2, [R1+0x580] ;  /* 0x0005800001027983 */ /* 0x002ea40000100800 */
[----:B------:R1:W-:Y:S01]  /*7c580*/  STL [R1+0x1bc8], R5 ;  /* 0x001bc80501007387 */ /* 0x0003e20000100800 */
[----:B---3--:R-:W-:Y:S01]  /*7c590*/  FSETP.GT.AND P0, PT, |R6|, 8.50705917302346158658e+37, PT ;  /* 0x7e8000000600780b */ /* 0x008fe20003f04200 */
[----:B-1----:R-:W3:Y:S01]  /*7c5a0*/  LDL R5, [R1+0x570] ;  /* 0x0005700001057983 */ /* 0x002ee20000100800 */
[----:B------:R-:W4:Y:S02]  /*7c5b0*/  LDL.LU R6, [R1+0x1bf8] ;  /* 0x001bf80001067983 */ /* 0x000f240000300800 */
[----:B------:R1:W-:Y:S02]  /*7c5c0*/  STL [R1+0x1bf0], R8 ;  /* 0x001bf00801007387 */ /* 0x0003e40000100800 */
        /* <DEDUP_REMOVED lines=18> */
[----:B-1----:R-:W2:Y:S01]  /*7c6f0*/  LDL.LU R8, [R1+0x1be8] ;  /* 0x001be80001087983 */ /* 0x002ea20000300800 */
[----:B------:R1:W-:Y:S03]  /*7c700*/  STL [R1+0x1be4], R25 ;  /* 0x001be41901007387 */ /* 0x0003e60000100800 */
[----:B-1----:R-:W2:Y:S01]  /*7c710*/  LDL R25, [R1+0x10c4] ;  /* 0x0010c40001197983 */ /* 0x002ea20000100800 */
[----:B------:R1:W-:Y:S03]  /*7c720*/  STL [R1+0x1ba4], R4 ;  /* 0x001ba40401007387 */ /* 0x0003e60000100800 */
[----:B-1----:R-:W3:Y:S01]  /*7c730*/  LDL R4, [R1+0x10dc] ;  /* 0x0010dc0001047983 */ /* 0x002ee20000100800 */
[----:B--2---:R-:W-:-:S05]  /*7c740*/  @!P6 FMUL R25, R25, 16777216 ;  /* 0x4b8000001919e820 */ /* 0x004fca0000400000 */
[----:B------:R1:W-:Y:S04]  /*7c750*/  @!P6 STL [R1+0x10c4], R25 ;  /* 0x0010c4190100e387 */ /* 0x0003e80000100800 */
[----:B-1----:R-:W2:Y:S01]  /*7c760*/  LDL.LU R25, [R1+0x1be4] ;  /* 0x001be40001197983 */ /* 0x002ea20000300800 */
[----:B---3--:R1:W-:Y:S03]  /*7c770*/  STL [R1+0x1be0], R4 ;  /* 0x001be00401007387 */ /* 0x0083e60000100800 */
[----:B-1----:R-:W3:Y:S01]  /*7c780*/  LDL R4, [R1+0x10cc] ;  /* 0x0010cc0001047983 */ /* 0x002ee20000100800 */
[----:B------:R1:W-:Y:S03]  /*7c790*/  STL [R1+0x1bdc], R2 ;  /* 0x001bdc0201007387 */ /* 0x0003e60000100800 */
[----:B-1----:R-:W2:Y:S01]  /*7c7a0*/  LDL R2, [R1+0x10d4] ;  /* 0x0010d40001027983 */ /* 0x002ea20000100800 */
[----:B---3--:R-:W-:-:S05]  /*7c7b0*/  @!P6 FMUL R4, R4, 16777216 ;  /* 0x4b8000000404e820 */ /* 0x008fca0000400000 */
[----:B------:R1:W-:Y:S01]  /*7c7c0*/  @!P6 STL [R1+0x10cc], R4 ;  /* 0x0010cc040100e387 */ /* 0x0003e20000100800 */
[----:B--2---:R-:W-:-:S03]  /*7c7d0*/  @!P6 FMUL R2, R2, 16777216 ;  /* 0x4b8000000202e820 */ /* 0x004fc60000400000 */
[----:B-1----:R-:W2:Y:S02]  /*7c7e0*/  LDL.LU R4, [R1+0x1be0] ;  /* 0x001be00001047983 */ /* 0x002ea40000300800 */
[----:B------:R1:W-:Y:S02]  /*7c7f0*/  @!P6 STL [R1+0x10d4], R2 ;  /* 0x0010d4020100e387 */ /* 0x0003e40000100800 */
[----:B-1----:R-:W3:Y:S01]  /*7c800*/  LDL.LU R2, [R1+0x1bdc] ;  /* 0x001bdc0001027983 */ /* 0x002ee20000300800 */
[----:B------:R-:W-:Y:S03]  /*7c810*/  STL [R1+0x1bd8], R5 ;  /* 0x001bd80501007387 */ /* 0x000fe60000100800 */
[----:B---3--:R1:W-:Y:S04]  /*7c820*/  STL [R1+0x1bd4], R2 ;  /* 0x001bd40201007387 */ /* 0x0083e80000100800 */
[----:B-1----:R-:W3:Y:S01]  /*7c830*/  LDL R2, [R1+0x528] ;  /* 0x0005280001027983 */ /* 0x002ee20000100800 */
[----:B--2---:R-:W-:-:S02]  /*7c840*/  MOV R5, R4 ;  /* 0x0000000400057202 */ /* 0x004fc40000000f00 */
[----:B------:R-:W2:Y:S03]  /*7c850*/  LDL R4, [R1+0x568] ;  /* 0x0005680001047983 */ /* 0x000ea60000100800 */
[----:B------:R-:W-:-:S05]  /*7c860*/  @!P6 FMUL R5, R5, 16777216 ;  /* 0x4b8000000505e820 */ /* 0x000fca0000400000 */
[----:B------:R1:W-:Y:S04]  /*7c870*/  @!P6 STL [R1+0x10dc], R5 ;  /* 0x0010dc050100e387 */ /* 0x0003e80000100800 */
[----:B-1----:R-:W4:Y:S01]  /*7c880*/  LDL.LU R5, [R1+0x1bd8] ;  /* 0x001bd80001057983 */ /* 0x002f220000300800 */
[----:B---3--:R-:W-:-:S05]  /*7c890*/  @!P6 FMUL R2, R2, 16777216 ;  /* 0x4b8000000202e820 */ /* 0x008fca0000400000 */
[----:B------:R1:W-:Y:S04]  /*7c8a0*/  @!P6 STL [R1+0x528], R2 ;  /* 0x000528020100e387 */ /* 0x0003e80000100800 */
[----:B-1----:R-:W3:Y:S01]  /*7c8b0*/  LDL.LU R2, [R1+0x1bd4] ;  /* 0x001bd40001027983 */ /* 0x002ee20000300800 */
[----:B--2---:R-:W-:Y:S02]  /*7c8c0*/  @!P6 FMUL R4, R4, 16777216 ;  /* 0x4b8000000404e820 */ /* 0x004fe40000400000 */
[----:B----4-:R1:W-:Y:S03]  /*7c8d0*/  STL [R1+0x1bd0], R6 ;  /* 0x001bd00601007387 */ /* 0x0103e60000100800 */
[----:B------:R2:W-:Y:S01]  /*7c8e0*/  @!P6 STL [R1+0x568], R4 ;  /* 0x000568040100e387 */ /* 0x0005e20000100800 */
[----:B------:R3:W-:Y:S02]  /*7c8f0*/  STL [R1+0x1bcc], R26 ;  /* 0x001bcc1a01007387 */ /* 0x0007e40000100800 */
[----:B-1----:R-:W-:-:S02]  /*7c900*/  IMAD.MOV.U32 R6, RZ, RZ, R5 ;  /* 0x000000ffff067224 */ /* 0x002fc400078e0005 */
[----:B------:R-:W4:Y:S04]  /*7c910*/  LDL R5, [R1+0x500] ;  /* 0x0005000001057983 */ /* 0x000f280000100800 */
[----:B--2---:R-:W2:Y:S01]  /*7c920*/  LDL R4, [R1+0x544] ;  /* 0x0005440001047983 */ /* 0x004ea20000100800 */
[----:B---3--:R-:W-:-:S03]  /*7c930*/  MOV R26, R2 ;  /* 0x00000002001a7202 */ /* 0x008fc60000000f00 */
[----:B------:R-:W3:Y:S01]  /*7c940*/  LDL R2, [R1+0x548] ;  /* 0x0005480001027983 */ /* 0x000ee20000100800 */
[----:B------:R-:W-:Y:S02]  /*7c950*/  @!P6 FMUL R6, R6, 16777216 ;  /* 0x4b8000000606e820 */ /* 0x000fe40000400000 */
[----:B------:R-:W-:-:S03]  /*7c960*/  @!P6 FMUL R26, R26, 16777216 ;  /* 0x4b8000001a1ae820 */ /* 0x000fc60000400000 */
[----:B------:R1:W-:Y:S01]  /*7c970*/  @!P6 STL [R1+0x570], R6 ;  /* 0x000570060100e387 */ /* 0x0003e20000100800 */
[----:B----4-:R-:W-:-:S03]  /*7c980*/  @!P6 FMUL R5, R5, 16777216 ;  /* 0x4b8000000505e820 */ /* 0x010fc60000400000 */
[----:B-1----:R-:W4:Y:S01]  /*7c990*/  LDL.LU R6, [R1+0x1bd0] ;  /* 0x001bd00001067983 */ /* 0x002f220000300800 */
[----:B------:R1:W-:Y:S03]  /*7c9a0*/  @!P6 STL [R1+0x580], R26 ;  /* 0x0005801a0100e387 */ /* 0x0003e60000100800 */
[----:B-1----:R-:W4:Y:S01]  /*7c9b0*/  LDL.LU R26, [R1+0x1bcc] ;  /* 0x001bcc00011a7983 */ /* 0x002f220000300800 */
[----:B------:R1:W-:Y:S03]  /*7c9c0*/  @!P6 STL [R1+0x500], R5 ;  /* 0x000500050100e387 */ /* 0x0003e60000100800 */
[----:B-1----:R-:W4:Y:S01]  /*7c9d0*/  LDL.LU R5, [R1+0x1bc8] ;  /* 0x001bc80001057983 */ /* 0x002f220000300800 */
[----:B---3--:R-:W-:-:S05]  /*7c9e0*/  @!P6 FMUL R2, R2, 16777216 ;  /* 0x4b8000000202e820 */ /* 0x008fca0000400000 */
[----:B------:R1:W-:Y:S04]  /*7c9f0*/  @!P6 STL [R1+0x548], R2 ;  /* 0x000548020100e387 */ /* 0x0003e80000100800 */
[----:B-1----:R-:W3:Y:S01]  /*7ca00*/  LDL.LU R2, [R1+0x1bc4] ;  /* 0x001bc40001027983 */ /* 0x002ee20000300800 */
[----:B--2---:R-:W-:-:S05]  /*7ca10*/  @!P6 FMUL R4, R4, 16777216 ;  /* 0x4b8000000404e820 */ /* 0x004fca0000400000 */
[----:B------:R-:W-:Y:S01]  /*7ca20*/  @!P6 STL [R1+0x544], R4 ;  /* 0x000544040100e387 */ /* 0x000fe20000100800 */
[----:B----4-:R-:W-:Y:S02]  /*7ca30*/  @!P6 FMUL R5, R5, 16777216 ;  /* 0x4b8000000505e820 */ /* 0x010fe40000400000 */
[----:B---3--:R-:W-:-:S05]  /*7ca40*/  @!P6 FMUL R2, R2, 16777216 ;  /* 0x4b8000000202e820 */ /* 0x008fca0000400000 */
[----:B------:R-:W-:Y:S01]  /*7ca50*/  STL [R1+0x88], R2 ;  /* 0x0000880201007387 */ /* 0x000fe20000100800 */
[----:B------:R1:W-:Y:S02]  /*7ca60*/  STL [R1+0x1bbc], R26 ;  /* 0x001bbc1a01007387 */ /* 0x0003e40000100800 */
[----:B------:R2:W-:Y:S01]  /*7ca70*/  STL [R1+0x564], R5 ;  /* 0x0005640501007387 */ /* 0x0005e20000100800 */
[----:B-1----:R-:W3:Y:S04]  /*7ca80*/  LDL R26, [R1+0x10b8] ;  /* 0x0010b800011a7983 */ /* 0x002ee80000100800 */
[----:B---3--:R1:W-:Y:S01]  /*7ca90*/  STL [R1+0x1bc0], R26 ;  /* 0x001bc01a01007387 */ /* 0x0083e20000100800 */
[----:B------:R-:W3:Y:S02]  /*7caa0*/  LDL R4, [R1+0x10c0] ;  /* 0x0010c00001047983 */ /* 0x000ee40000100800 */
[----:B------:R-:W4:Y:S02]  /*7cab0*/  LDL R2, [R1+0x10c8] ;  /* 0x0010c80001027983 */ /* 0x000f240000100800 */
[----:B--2---:R-:W2:Y:S01]  /*7cac0*/  LDL R5, [R1+0x10d0] ;  /* 0x0010d00001057983 */ /* 0x004ea20000100800 */
[----:B-1----:R-:W2:Y:S02]  /*7cad0*/  LDL R26, [R1+0x80] ;  /* 0x00008000011a7983 */ /* 0x002ea40000100800 */
[----:B--2---:R-:W-:-:S02]  /*7cae0*/  FSETP.GEU.AND P6, PT, |R26|, 1.175494350822287508e-38, PT ;  /* 0x008000001a00780b */ /* 0x004fc40003fce200 */
[----:B------:R-:W2:Y:S01]  /*7caf0*/  LDL.LU R26, [R1+0x1bc0] ;  /* 0x001bc000011a7983 */ /* 0x000ea20000300800 */
[----:B---3--:R-:W-:Y:S02]  /*7cb00*/  @P0 FMUL R4, R4, 0.25 ;  /* 0x3e80000004040820 */ /* 0x008fe40000400000 */
[----:B----4-:R-:W-:Y:S02]  /*7cb10*/  @P0 FMUL R2, R2, 0.25 ;  /* 0x3e80000002020820 */ /* 0x010fe40000400000 */
[----:B------:R-:W-:Y:S02]  /*7cb20*/  @P0 FMUL R5, R5, 0.25 ;  /* 0x3e80000005050820 */ /* 0x000fe40000400000 */
[----:B--2---:R-:W-:-:S05]  /*7cb30*/  @P0 FMUL R26, R26, 0.25 ;  /* 0x3e8000001a1a0820 */ /* 0x004fca0000400000 */
[----:B------:R1:W-:Y:S04]  /*7cb40*/  @P0 STL [R1+0x10b8], R26 ;  /* 0x0010b81a01000387 */ /* 0x0003e80000100800 */
[----:B-1----:R-:W2:Y:S01]  /*7cb50*/  LDL.LU R26, [R1+0x1bbc] ;  /* 0x001bbc00011a7983 */ /* 0x002ea20000300800 */
[----:B------:R-:W-:Y:S02]  /*7cb60*/  @P0 STL [R1+0x10c0], R4 ;  /* 0x0010c00401000387 */ /* 0x000fe40000100800 */
[----:B------:R1:W-:Y:S02]  /*7cb70*/  STL [R1+0x1bb8], R27 ;  /* 0x001bb81b01007387 */ /* 0x0003e40000100800 */
[----:B------:R3:W-:Y:S01]  /*7cb80*/  @P0 STL [R1+0x10c8], R2 ;  /* 0x0010c80201000387 */ /* 0x0007e20000100800 */
[----:B-1----:R-:W4:Y:S01]  /*7cb90*/  LDL R27, [R1+0x10d8] ;  /* 0x0010d800011b7983 */ /* 0x002f220000100800 */
[----:B------:R1:W-:Y:S02]  /*7cba0*/  @P0 STL [R1+0x10d0], R5 ;  /* 0x0010d00501000387 */ /* 0x0003e40000100800 */
[----:B---3--:R-:W3:Y:S02]  /*7cbb0*/  LDL R2, [R1+0x10fc] ;  /* 0x0010fc0001027983 */ /* 0x008ee40000100800 */
[----:B---3--:R3:W-:Y:S01]  /*7cbc0*/  STL [R1+0x1bb4], R2 ;  /* 0x001bb40201007387 */ /* 0x0087e20000100800 */
[----:B----4-:R-:W-:-:S02]  /*7cbd0*/  @P0 FMUL R27, R27, 0.25 ;  /* 0x3e8000001b1b0820 */ /* 0x010fc40000400000 */
[----:B-1----:R-:W4:Y:S02]  /*7cbe0*/  LDL R5, [R1+0x1100] ;  /* 0x0011000001057983 */ /* 0x002f240000100800 */
[----:B------:R-:W2:Y:S01]  /*7cbf0*/  LDL R4, [R1+0x43c] ;  /* 0x00043c0001047983 */ /* 0x000ea20000100800 */
[----:B---3--:R-:W3:Y:S01]  /*7cc00*/  LDL R2, [R1+0x10f8] ;  /* 0x0010f80001027983 */ /* 0x008ee20000100800 */
[----:B------:R1:W-:Y:S03]  /*7cc10*/  @P0 STL [R1+0x10d8], R27 ;  /* 0x0010d81b01000387 */ /* 0x0003e60000100800 */
[----:B-1----:R-:W2:Y:S01]  /*7cc20*/  LDL.LU R27, [R1+0x1bb8] ;  /* 0x001bb800011b7983 */ /* 0x002ea20000300800 */
[----:B---3--:R-:W-:-:S05]  /*7cc30*/  @P0 FMUL R2, R2, 0.25 ;  /* 0x3e80000002020820 */ /* 0x008fca0000400000 */
[----:B------:R1:W-:Y:S04]  /*7cc40*/  @P0 STL [R1+0x10f8], R2 ;  /* 0x0010f80201000387 */ /* 0x0003e80000100800 */
[----:B-1----:R-:W3:Y:S01]  /*7cc50*/  LDL.LU R2, [R1+0x1bb4] ;  /* 0x001bb40001027983 */ /* 0x002ee20000300800 */
[----:B----4-:R-:W-:Y:S02]  /*7cc60*/  @P0 FMUL R5, R5, 0.25 ;  /* 0x3e80000005050820 */ /* 0x010fe40000400000 */
[----:B---3--:R-:W-:-:S05]  /*7cc70*/  @P0 FMUL R2, R2, 0.25 ;  /* 0x3e80000002020820 */ /* 0x008fca0000400000 */
[----:B------:R1:W-:Y:S04]  /*7cc80*/  @P0 STL [R1+0x10fc], R2 ;  /* 0x0010fc0201000387 */ /* 0x0003e80000100800 */
[----:B-1----:R-:W3:Y:S01]  /*7cc90*/  LDL.LU R2, [R1+0x1bb0] ;  /* 0x001bb00001027983 */ /* 0x002ee20000300800 */
[----:B------:R1:W-:Y:S03]  /*7cca0*/  @P0 STL [R1+0x1100], R5 ;  /* 0x0011000501000387 */ /* 0x0003e60000100800 */
[----:B-1----:R-:W4:Y:S01]  /*7ccb0*/  LDL.LU R5, [R1+0x1bac] ;  /* 0x001bac0001057983 */ /* 0x002f220000300800 */
[----:B--2---:R-:W-:-:S05]  /*7ccc0*/  @P0 FMUL R4, R4, 0.25 ;  /* 0x3e80000004040820 */ /* 0x004fca0000400000 */
[----:B------:R1:W-:Y:S04]  /*7ccd0*/  @P0 STL [R1+0x43c], R4 ;  /* 0x00043c0401000387 */ /* 0x0003e80000100800 */
[----:B-1----:R-:W2:Y:S01]  /*7cce0*/  LDL R4, [R1+0x47c] ;  /* 0x00047c0001047983 */ /* 0x002ea20000100800 */
[----:B----4-:R-:W-:-:S05]  /*7ccf0*/  @P0 FMUL R5, R5, 0.25 ;  /* 0x3e80000005050820 */ /* 0x010fca0000400000 */
[----:B------:R1:W-:Y:S04]  /*7cd00*/  STL [R1+0x1ba8], R5 ;  /* 0x001ba80501007387 */ /* 0x0003e80000100800 */
[----:B-1----:R-:W4:Y:S02]  /*7cd10*/  LDL R5, [R1+0x484] ;  /* 0x0004840001057983 */ /* 0x002f240000100800 */
[----:B----4-:R-:W-:-:S05]  /*7cd20*/  @P0 FMUL R5, R5, 0.25 ;  /* 0x3e80000005050820 */ /* 0x010fca0000400000 */
[----:B------:R1:W-:Y:S04]  /*7cd30*/  @P0 STL [R1+0x484], R5 ;  /* 0x0004840501000387 */ /* 0x0003e80000100800 */
[----:B-1----:R-:W4:Y:S01]  /*7cd40*/  LDL R5, [R1+0x490] ;  /* 0x0004900001057983 */ /* 0x002f220000100800 */
[----:B--2---:R-:W-:Y:S02]  /*7cd50*/  @P0 FMUL R4, R4, 0.25 ;  /* 0x3e80000004040820 */ /* 0x004fe40000400000 */
[----:B---3--:R-:W-:-:S03]  /*7cd60*/  @P0 FMUL R2, R2, 0.25 ;  /* 0x3e80000002020820 */ /* 0x008fc60000400000 */
[----:B------:R1:W-:Y:S04]  /*7cd70*/  @P0 STL [R1+0x47c], R4 ;  /* 0x00047c0401000387 */ /* 0x0003e80000100800 */
[----:B-1----:R-:W2:Y:S01]  /*7cd80*/  LDL R4, [R1+0x430] ;  /* 0x0004300001047983 */ /* 0x002ea20000100800 */
[----:B------:R-:W-:Y:S02]  /*7cd90*/  @P0 STL [R1+0x470], R2 ;  /* 0x0004700201000387 */ /* 0x000fe40000100800 */
[----:B------:R1:W-:Y:S02]  /*7cda0*/  STL [R1+0x1b80], R2 ;  /* 0x001b800201007387 */ /* 0x0003e40000100800 */
[----:B-1----:R-:W3:Y:S01]  /*7cdb0*/  LDL R2, [R1+0x8c] ;  /* 0x00008c0001027983 */ /* 0x002ee20000100800 */
[----:B----4-:R-:W-:-:S05]  /*7cdc0*/  @P0 FMUL R5, R5, 0.25 ;  /* 0x3e80000005050820 */ /* 0x010fca0000400000 */
[----:B------:R1:W-:Y:S04]  /*7cdd0*/  @P0 STL [R1+0x490], R5 ;  /* 0x0004900501000387 */ /* 0x0003e80000100800 */
[----:B-1----:R-:W4:Y:S01]  /*7cde0*/  LDL.LU R5, [R1+0x1ba8] ;  /* 0x001ba80001057983 */ /* 0x002f220000300800 */
[----:B--2---:R-:W-:-:S03]  /*7cdf0*/  @P0 FMUL R4, R4, 0.25 ;  /* 0x3e80000004040820 */ /* 0x004fc60000400000 */
[----:B----4-:R-:W-:Y:S01]  /*7ce00*/  @P0 STL [R1+0x46c], R5 ;  /* 0x00046c0501000387 */ /* 0x010fe20000100800 */
[----:B------:R1:W-:Y:S03]  /*7ce10*/  STL [R1+0x1b84], R5 ;  /* 0x001b840501007387 */ /* 0x0003e60000100800 */
[----:B-1----:R-:W2:Y:S01]  /*7ce20*/  LDL R5, [R1+0x10d0] ;  /* 0x0010d00001057983 */ /* 0x002ea20000100800 */
[----:B------:R1:W-:Y:S03]  /*7ce30*/  @P0 STL [R1+0x430], R4 ;  /* 0x0004300401000387 */ /* 0x0003e60000100800 */
[----:B-1----:R-:W4:Y:S01]  /*7ce40*/  LDL.LU R4, [R1+0x1ba4] ;  /* 0x001ba40001047983 */ /* 0x002f220000300800 */
[----:B------:R1:W-:Y:S03]  /*7ce50*/  STL [R1+0x1ba0], R26 ;  /* 0x001ba01a01007387 */ /* 0x0003e60000100800 */
[----:B-1----:R-:W2:Y:S01]  /*7ce60*/  LDL R26, [R1+0x80] ;  /* 0x00008000011a7983 */ /* 0x002ea20000100800 */
[----:B----4-:R-:W-:-:S05]  /*7ce70*/  @P0 FMUL R4, R4, 0.25 ;  /* 0x3e80000004040820 */ /* 0x010fca0000400000 */
[----:B------:R-:W-:Y:S01]  /*7ce80*/  @P0 STL [R1+0x458], R4 ;  /* 0x0004580401000387 */ /* 0x000fe20000100800 */
[----:B------:R1:W-:Y:S03]  /*7ce90*/  STL [R1+0x1b88], R4 ;  /* 0x001b880401007387 */ /* 0x0003e60000100800 */
[----:B-1----:R-:W4:Y:S01]  /*7cea0*/  LDL R4, [R1+0x10d8] ;  /* 0x0010d80001047983 */ /* 0x002f220000100800 */
[----:B---3--:R-:W-:-:S05]  /*7ceb0*/  @P0 FMUL R2, R2, 0.25 ;  /* 0x3e80000002020820 */ /* 0x008fca0000400000 */
[----:B------:R-:W-:Y:S01]  /*7cec0*/  @P0 STL [R1+0x8c], R2 ;  /* 0x00008c0201000387 */ /* 0x000fe20000100800 */
[----:B------:R1:W-:Y:S01]  /*7ced0*/  STL [R1+0x1b8c], R2 ;  /* 0x001b8c0201007387 */ /* 0x0003e20000100800 */
[----:B--2---:R-:W-:Y:S02]  /*7cee0*/  FSETP.GT.AND P0, PT, |R26|, 8.50705917302346158658e+37, PT ;  /* 0x7e8000001a00780b */ /* 0x004fe40003f04200 */
[----:B-1----:R-:W2:Y:S01]  /*7cef0*/  LDL R2, [R1+0x10b8] ;  /* 0x0010b80001027983 */ /* 0x002ea20000100800 */
[----:B------:R-:W3:Y:S03]  /*7cf00*/  LDL.LU R26, [R1+0x1ba0] ;  /* 0x001ba000011a7983 */ /* 0x000ee60000300800 */
[----:B----4-:R-:W-:Y:S01]  /*7cf10*/  STL [R1+0x1b9c], R4 ;  /* 0x001b9c0401007387 */ /* 0x010fe20000100800 */
[----:B------:R1:W-:Y:S03]  /*7cf20*/  STL [R1+0x1b98], R5 ;  /* 0x001b980501007387 */ /* 0x0003e60000100800 */
[----:B-1----:R-:W4:Y:S01]  /*7cf30*/  LDL R5, [R1+0x10c0] ;  /* 0x0010c00001057983 */ /* 0x002f220000100800 */
[----:B--2---:R-:W-:-:S03]  /*7cf40*/  MOV R4, R2 ;  /* 0x0000000200047202 */ /* 0x004fc60000000f00 */
[----:B------:R-:W2:Y:S02]  /*7cf50*/  LDL R2, [R1+0x10c8] ;  /* 0x0010c80001027983 */ /* 0x000ea40000100800 */
[----:B------:R-:W-:-:S05]  /*7cf60*/  @!P1 FMUL R4, R4, 16777216 ;  /* 0x4b80000004049820 */ /* 0x000fca0000400000 */
[----:B------:R1:W-:Y:S04]  /*7cf70*/  @!P1 STL [R1+0x10b8], R4 ;  /* 0x0010b80401009387 */ /* 0x0003e80000100800 */
[----:B-1----:R-:W3:Y:S01]  /*7cf80*/  LDL.LU R4, [R1+0x1b9c] ;  /* 0x001b9c0001047983 */ /* 0x002ee20000300800 */
[----:B----4-:R-:W-:-:S05]  /*7cf90*/  @!P1 FMUL R5, R5, 16777216 ;  /* 0x4b80000005059820 */ /* 0x010fca0000400000 */
[----:B------:R1:W-:Y:S04]  /*7cfa0*/  @!P1 STL [R1+0x10c0], R5 ;  /* 0x0010c00501009387 */ /* 0x0003e80000100800 */
[----:B-1----:R-:W4:Y:S01]  /*7cfb0*/  LDL.LU R5, [R1+0x1b98] ;  /* 0x001b980001057983 */ /* 0x002f220000300800 */
[----:B--2---:R-:W-:-:S05]  /*7cfc0*/  @!P1 FMUL R2, R2, 16777216 ;  /* 0x4b80000002029820 */ /* 0x004fca0000400000 */
[----:B------:R-:W-:Y:S01]  /*7cfd0*/  @!P1 STL [R1+0x10c8], R2 ;  /* 0x0010c80201009387 */ /* 0x000fe20000100800 */
[----:B------:R3:W-:Y:S02]  /*7cfe0*/  STL [R1+0x1b90], R3 ;  /* 0x001b900301007387 */ /* 0x0007e40000100800 */
[----:B---3--:R-:W-:-:S05]  /*7cff0*/  IMAD.MOV.U32 R3, RZ, RZ, R4 ;  /* 0x000000ffff037224 */ /* 0x008fca00078e0004 */
[----:B------:R4:W-:Y:S01]  /*7d000*/  STL [R1+0x1b94], R3 ;  /* 0x001b940301007387 */ /* 0x0009e20000100800 */
[----:B------:R-:W2:Y:S02]  /*7d010*/  LDL R2, [R1+0x10f8] ;  /* 0x0010f80001027983 */ /* 0x000ea40000100800 */
[----:B------:R-:W3:Y:S01]  /*7d020*/  LDL R4, [R1+0x10fc] ;  /* 0x0010fc0001047983 */ /* 0x000ee20000100800 */
[----:B----4-:R-:W-:Y:S02]  /*7d030*/  MOV R3, R5 ;  /* 0x0000000500037202 */ /* 0x010fe40000000f00 */
[----:B------:R-:W4:Y:S03]  /*7d040*/  LDL R5, [R1+0x1100] ;  /* 0x0011000001057983 */ /* 0x000f260000100800 */
[----:B------:R-:W-:-:S05]  /*7d050*/  @!P1 FMUL R3, R3, 16777216 ;  /* 0x4b80000003039820 */ /* 0x000fca0000400000 */
[----:B------:R1:W-:Y:S04]  /*7d060*/  @!P1 STL [R1+0x10d0], R3 ;  /* 0x0010d00301009387 */ /* 0x0003e80000100800 */
[----:B-1----:R-:W3:Y:S01]  /*7d070*/  LDL.LU R3, [R1+0x1b94] ;  /* 0x001b940001037983 */ /* 0x002ee20000300800 */
[----:B--2---:R-:W-:Y:S02]  /*7d080*/  @!P1 FMUL R2, R2, 16777216 ;  /* 0x4b80000002029820 */ /* 0x004fe40000400000 */
[----:B---3--:R-:W-:-:S05]  /*7d090*/  @!P1 FMUL R3, R3, 16777216 ;  /* 0x4b80000003039820 */ /* 0x008fca0000400000 */
[----:B------:R1:W-:Y:S04]  /*7d0a0*/  @!P1 STL [R1+0x10d8], R3 ;  /* 0x0010d80301009387 */ /* 0x0003e80000100800 */
[----:B-1----:R-:W2:Y:S01]  /*7d0b0*/  LDL.LU R3, [R1+0x1b90] ;  /* 0x001b900001037983 */ /* 0x002ea20000300800 */
[----:B------:R1:W-:Y:S03]  /*7d0c0*/  @!P1 STL [R1+0x10f8], R2 ;  /* 0x0010f80201009387 */ /* 0x0003e60000100800 */
[----:B-1----:R-:W3:Y:S01]  /*7d0d0*/  LDL.LU R2, [R1+0x1b8c] ;  /* 0x001b8c0001027983 */ /* 0x002ee20000300800 */
[----:B------:R-:W-:Y:S02]  /*7d0e0*/  @!P1 FMUL R4, R4, 16777216 ;  /* 0x4b80000004049820 */ /* 0x000fe40000400000 */
[----:B----4-:R-:W-:-:S03]  /*7d0f0*/  @!P1 FMUL R5, R5, 16777216 ;  /* 0x4b80000005059820 */ /* 0x010fc60000400000 */
[----:B------:R1:W-:Y:S04]  /*7d100*/  @!P1 STL [R1+0x10fc], R4 ;  /* 0x0010fc0401009387 */ /* 0x0003e80000100800 */
[----:B-1----:R-:W4:Y:S01]  /*7d110*/  LDL.LU R4, [R1+0x1b88] ;  /* 0x001b880001047983 */ /* 0x002f220000300800 */
[----:B------:R1:W-:Y:S03]  /*7d120*/  @!P1 STL [R1+0x1100], R5 ;  /* 0x0011000501009387 */ /* 0x0003e60000100800 */
[----:B-1----:R-:W4:Y:S01]  /*7d130*/  LDL.LU R5, [R1+0x1b84] ;  /* 0x001b840001057983 */ /* 0x002f220000300800 */
[----:B------:R3:W-:Y:S02]  /*7d140*/  STL [R1+0x1b60], R6 ;  /* 0x001b600601007387 */ /* 0x0007e40000100800 */
[----:B---3--:R-:W-:-:S02]  /*7d150*/  MOV R6, R2 ;  /* 0x0000000200067202 */ /* 0x008fc40000000f00 */
[----:B------:R-:W3:Y:S01]  /*7d160*/  LDL.LU R2, [R1+0x1b80] ;  /* 0x001b800001027983 */ /* 0x000ee20000300800 */
[----:B--2---:R1:W-:Y:S03]  /*7d170*/  STL [R1+0x1b64], R3 ;  /* 0x001b640301007387 */ /* 0x0043e60000100800 */
[----:B-1----:R-:W2:Y:S02]  /*7d180*/  LDL R3, [R1+0x43c] ;  /* 0x00043c0001037983 */ /* 0x002ea40000100800 */
[----:B--2---:R-:W-:-:S05]  /*7d190*/  @!P1 FMUL R3, R3, 16777216 ;  /* 0x4b80000003039820 */ /* 0x004fca0000400000 */
[----:B------:R1:W-:Y:S02]  /*7d1a0*/  @!P1 STL [R1+0x43c], R3 ;  /* 0x00043c0301009387 */ /* 0x0003e40000100800 */
[----:B-1----:R-:W-:-:S05]  /*7d1b0*/  IMAD.MOV.U32 R3, RZ, RZ, R6 ;  /* 0x000000ffff037224 */ /* 0x002fca00078e0006 */
[----:B------:R1:W-:Y:S01]  /*7d1c0*/  STL [R1+0x1b78], R3 ;  /* 0x001b780301007387 */ /* 0x0003e20000100800 */
[----:B------:R3:W-:Y:S01]  /*7d1d0*/  STL [R1+0x1b7c], R25 ;  /* 0x001b7c1901007387 */ /* 0x0007e20000100800 */
[----:B----4-:R-:W-:Y:S02]  /*7d1e0*/  MOV R6, R4 ;  /* 0x0000000400067202 */ /* 0x010fe40000000f00 */
[----:B-1----:R-:W-:Y:S02]  /*7d1f0*/  MOV R3, R5 ;  /* 0x0000000500037202 */ /* 0x002fe40000000f00 */
[----:B---3--:R-:W-:Y:S01]  /*7d200*/  MOV R25, R2 ;  /* 0x0000000200197202 */ /* 0x008fe20000000f00 */
[----:B------:R-:W-:Y:S01]  /*7d210*/  IMAD.MOV.U32 R2, RZ, RZ, R0 ;  /* 0x000000ffff027224 */ /* 0x000fe200078e0000 */
[----:B------:R-:W-:Y:S01]  /*7d220*/  MOV R0, R7 ;  /* 0x0000000700007202 */ /* 0x000fe20000000f00 */
[----:B------:R-:W-:Y:S01]  /*7d230*/  IMAD.MOV.U32 R5, RZ, RZ, R23 ;  /* 0x000000ffff057224 */ /* 0x000fe200078e0017 */
[----:B------:R-:W-:Y:S01]  /*7d240*/  MOV R7, R21 ;  /* 0x0000001500077202 */ /* 0x000fe20000000f00 */
[----:B------:R-:W-:Y:S01]  /*7d250*/  IMAD.MOV.U32 R23, RZ, RZ, R17 ;  /* 0x000000ffff177224 */ /* 0x000fe200078e0011 */
[----:B------:R-:W-:-:S02]  /*7d260*/  MOV R21, R19 ;  /* 0x0000001300157202 */ /* 0x000fc40000000f00 */
[----:B------:R-:W-:Y:S01]  /*7d270*/  MOV R17, R11 ;  /* 0x0000000b00117202 */ /* 0x000fe20000000f00 */
[----:B------:R-:W2:Y:S04]  /*7d280*/  LDL R19, [R1+0x134] ;  /* 0x0001340001137983 */ /* 0x000ea80000100800 */
[----:B------:R-:W3:Y:S01]  /*7d290*/  LDL R11, [R1+0x33c] ;  /* 0x00033c00010b7983 */ /* 0x000ee20000100800 */
[----:B------:R-:W4:Y:S03]  /*7d2a0*/  LDL.LU R4, [R1+0x530] ;  /* 0x0005300001047983 */ /* 0x000f260000300800 */
[----:B----4-:R1:W-:Y:S04]  /*7d2b0*/  STL [R1+0x1b50], R4 ;  /* 0x001b500401007387 */ /* 0x0103e80000100800 */
[----:B-1----:R-:W4:Y:S01]  /*7d2c0*/  LDL R4, [R1+0x115c] ;  /* 0x00115c0001047983 */ /* 0x002f220000100800 */
[----:B------:R-:W-:-:S03]  /*7d2d0*/  @!P1 FMUL R25, R25, 16777216 ;  /* 0x4b80000019199820 */ /* 0x000fc60000400000 */
[----:B----4-:R1:W-:Y:S04]  /*7d2e0*/  STL [R1+0x1b6c], R4 ;  /* 0x001b6c0401007387 */ /* 0x0103e80000100800 */
[----:B-1----:R-:W4:Y:S01]  /*7d2f0*/  LDL R4, [R1+0x484] ;  /* 0x0004840001047983 */ /* 0x002f220000100800 */
[----:B------:R-:W-:Y:S02]  /*7d300*/  @!P1 FMUL R3, R3, 16777216 ;  /* 0x4b80000003039820 */ /* 0x000fe40000400000 */
[----:B------:R1:W-:Y:S02]  /*7d310*/  @!P1 STL [R1+0x470], R25 ;  /* 0x0004701901009387 */ /* 0x0003e40000100800 */
[----:B-1----:R-:W2:Y:S01]  /*7d320*/  LDL.LU R25, [R1+0x1b7c] ;  /* 0x001b7c0001197983 */ /* 0x002ea20000300800 */
[----:B------:R1:W-:Y:S03]  /*7d330*/  @!P1 STL [R1+0x46c], R3 ;  /* 0x00046c0301009387 */ /* 0x0003e60000100800 */
[----:B-1----:R-:W2:Y:S01]  /*7d340*/  LDL.LU R3, [R1+0x1b78] ;  /* 0x001b780001037983 */ /* 0x002ea20000300800 */
        /* <DEDUP_REMOVED lines=12> */
[----:B-1----:R-:W4:Y:S01]  /*7d410*/  LDL.LU R4, [R1+0x1b70] ;  /* 0x001b700001047983 */ /* 0x002f220000300800 */
[----:B--2---:R-:W-:Y:S02]  /*7d420*/  @!P1 FMUL R3, R3, 16777216 ;  /* 0x4b80000003039820 */ /* 0x004fe40000400000 */
[----:B----4-:R-:W-:-:S05]  /*7d430*/  @!P1 FMUL R4, R4, 16777216 ;  /* 0x4b80000004049820 */ /* 0x010fca0000400000 */
[----:B------:R1:W-:Y:S04]  /*7d440*/  @!P1 STL [R1+0x430], R4 ;  /* 0x0004300401009387 */ /* 0x0003e80000100800 */
[----:B-1----:R-:W2:Y:S01]  /*7d450*/  LDL.LU R4, [R1+0x1b6c] ;  /* 0x001b6c0001047983 */ /* 0x002ea20000300800 */
[----:B------:R1:W-:Y:S02]  /*7d460*/  STL [R1+0x1b20], R2 ;  /* 0x001b200201007387 */ /* 0x0003e40000100800 */
[----:B------:R-:W-:Y:S01]  /*7d470*/  @!P1 STL [R1+0x8c], R3 ;  /* 0x00008c0301009387 */ /* 0x000fe20000100800 */
[----:B-1----:R-:W4:Y:S01]  /*7d480*/  LDL.LU R2, [R1+0x578] ;  /* 0x0005780001027983 */ /* 0x002f220000300800 */
[----:B------:R-:W-:-:S05]  /*7d490*/  @!P1 FMUL R6, R6, 16777216 ;  /* 0x4b80000006069820 */ /* 0x000fca0000400000 */
[----:B------:R1:W-:Y:S04]  /*7d4a0*/  @!P1 STL [R1+0x458], R6 ;  /* 0x0004580601009387 */ /* 0x0003e80000100800 */
[----:B----4-:R4:W-:Y:S01]  /*7d4b0*/  STL [R1+0x1b58], R2 ;  /* 0x001b580201007387 */ /* 0x0109e20000100800 */
[----:B-1----:R-:W2:Y:S02]  /*7d4c0*/  LDL R6, [R1+0x84] ;  /* 0x0000840001067983 */ /* 0x002ea40000100800 */
[----:B------:R-:W2:Y:S01]  /*7d4d0*/  LDL R3, [R1+0x1130] ;  /* 0x0011300001037983 */ /* 0x000ea20000100800 */
[----:B----4-:R-:W4:Y:S01]  /*7d4e0*/  LDL R2, [R1+0x1128] ;  /* 0x0011280001027983 */ /* 0x010f220000100800 */
[----:B------:R1:W-:Y:S03]  /*7d4f0*/  STL [R1+0x1b10], R15 ;  /* 0x001b100f01007387 */ /* 0x0003e60000100800 */
[----:B-1----:R-:W2:Y:S04]  /*7d500*/  LDL.LU R15, [R1+0x80] ;  /* 0x00008000010f7983 */ /* 0x002ea80000300800 */
[----:B--2---:R1:W-:Y:S04]  /*7d510*/  STL [R1+0x1b54], R15 ;  /* 0x001b540f01007387 */ /* 0x0043e80000100800 */
[----:B-1----:R-:W2:Y:S01]  /*7d520*/  LDL R15, [R1+0x1158] ;  /* 0x00115800010f7983 */ /* 0x002ea20000100800 */
[----:B------:R1:W-:Y:S03]  /*7d530*/  STL [R1+0x1b14], R0 ;  /* 0x001b140001007387 */ /* 0x0003e60000100800 */
[----:B-1----:R-:W2:Y:S01]  /*7d540*/  LDL.LU R0, [R1+0x514] ;  /* 0x0005140001007983 */ /* 0x002ea20000300800 */
[----:B----4-:R-:W-:Y:S01]  /*7d550*/  @P0 FMUL R2, R2, 0.25 ;  /* 0x3e80000002020820 */ /* 0x010fe20000400000 */
[----:B------:R-:W-:Y:S01]  /*7d560*/  FSETP.GEU.AND P1, PT, |R6|, 1.175494350822287508e-38, PT ;  /* 0x008000000600780b */ /* 0x000fe20003f2e200 */
[----:B------:R-:W-:Y:S01]  /*7d570*/  @P0 FMUL R3, R3, 0.25 ;  /* 0x3e80000003030820 */ /* 0x000fe20000400000 */
[----:B--2---:R-:W-:Y:S01]  /*7d580*/  STL [R1+0x1b5c], R0 ;  /* 0x001b5c0001007387 */ /* 0x004fe20000100800 */
[----:B------:R-:W2:Y:S02]  /*7d590*/  LDL R6, [R1+0x1164] ;  /* 0x0011640001067983 */ /* 0x000ea40000100800 */
[----:B------:R1:W-:Y:S02]  /*7d5a0*/  @P0 STL [R1+0x1128], R2 ;  /* 0x0011280201000387 */ /* 0x0003e40000100800 */
[----:B-1----:R-:W4:Y:S01]  /*7d5b0*/  LDL R2, [R1+0x1170] ;  /* 0x0011700001027983 */ /* 0x002f220000100800 */
[----:B------:R1:W-:Y:S02]  /*7d5c0*/  @P0 STL [R1+0x1130], R3 ;  /* 0x0011300301000387 */ /* 0x0003e40000100800 */
[----:B------:R0:W-:Y:S01]  /*7d5d0*/  STL [R1+0x1b68], R24 ;  /* 0x001b681801007387 */ /* 0x0001e20000100800 */
[----:B-1----:R-:W3:Y:S04]  /*7d5e0*/  LDL R3, [R1+0x117c] ;  /* 0x00117c0001037983 */ /* 0x002ee80000100800 */
[----:B0-----:R-:W3:Y:S01]  /*7d5f0*/  LDL R24, [R1+0x1174] ;  /* 0x0011740001187983 */ /* 0x001ee20000100800 */
[----:B--2---:R-:W-:-:S05]  /*7d600*/  @P0 FMUL R6, R6, 0.25 ;  /* 0x3e80000006060820 */ /* 0x004fca0000400000 */
[----:B------:R0:W-:Y:S01]  /*7d610*/  @P0 STL [R1+0x1164], R6 ;  /* 0x0011640601000387 */ /* 0x0001e20000100800 */
[----:B------:R-:W2:Y:S02]  /*7d620*/  LDL R0, [R1+0x560] ;  /* 0x0005600001007983 */ /* 0x000ea40000100800 */
[----:B----4-:R-:W-:Y:S01]  /*7d630*/  @P0 FMUL R2, R2, 0.25 ;  /* 0x3e80000002020820 */ /* 0x010fe20000400000 */
[----:B0-----:R-:W4:Y:S04]  /*7d640*/  LDL R6, [R1+0x4a8] ;  /* 0x0004a80001067983 */ /* 0x001f280000100800 */
[----:B------:R0:W-:Y:S02]  /*7d650*/  @P0 STL [R1+0x1170], R2 ;  /* 0x0011700201000387 */ /* 0x0001e40000100800 */
[----:B0-----:R-:W4:Y:S01]  /*7d660*/  LDL R2, [R1+0x55c] ;  /* 0x00055c0001027983 */ /* 0x001f220000100800 */
[----:B------:R-:W-:-:S02]  /*7d670*/  @P0 FMUL R15, R15, 0.25 ;  /* 0x3e8000000f0f0820 */ /* 0x000fc40000400000 */
[----:B---3--:R-:W-:Y:S02]  /*7d680*/  @P0 FMUL R24, R24, 0.25 ;  /* 0x3e80000018180820 */ /* 0x008fe40000400000 */
[----:B------:R-:W-:Y:S02]  /*7d690*/  @P0 FMUL R4, R4, 0.25 ;  /* 0x3e80000004040820 */ /* 0x000fe40000400000 */
[----:B------:R-:W-:Y:S01]  /*7d6a0*/  @P0 FMUL R3, R3, 0.25 ;  /* 0x3e80000003030820 */ /* 0x000fe20000400000 */
[----:B------:R-:W-:Y:S01]  /*7d6b0*/  @P0 STL [R1+0x1158], R15 ;  /* 0x0011580f01000387 */ /* 0x000fe20000100800 */
[----:B------:R0:W-:Y:S03]  /*7d6c0*/  @P0 STL [R1+0x1174], R24 ;  /* 0x0011741801000387 */ /* 0x0001e60000100800 */
[----:B0-----:R-:W3:Y:S01]  /*7d6d0*/  LDL.LU R24, [R1+0x1b68] ;  /* 0x001b680001187983 */ /* 0x001ee20000300800 */
[----:B------:R-:W-:Y:S02]  /*7d6e0*/  @P0 STL [R1+0x115c], R4 ;  /* 0x00115c0401000387 */ /* 0x000fe40000100800 */
[----:B------:R0:W-:Y:S02]  /*7d6f0*/  @P0 STL [R1+0x117c], R3 ;  /* 0x00117c0301000387 */ /* 0x0001e40000100800 */
[----:B0-----:R-:W3:Y:S01]  /*7d700*/  LDL.LU R3, [R1+0x1b64] ;  /* 0x001b640001037983 */ /* 0x001ee20000300800 */
[----:B--2---:R-:W-:-:S02]  /*7d710*/  @P0 FMUL R0, R0, 0.25 ;  /* 0x3e80000000000820 */ /* 0x004fc40000400000 */
[----:B----4-:R-:W-:-:S05]  /*7d720*/  @P0 FMUL R6, R6, 0.25 ;  /* 0x3e80000006060820 */ /* 0x010fca0000400000 */
[----:B------:R0:W-:Y:S01]  /*7d730*/  @P0 STL [R1+0x4a8], R6 ;  /* 0x0004a80601000387 */ /* 0x0001e20000100800 */
[----:B------:R-:W-:-:S03]  /*7d740*/  @P0 FMUL R2, R2, 0.25 ;  /* 0x3e80000002020820 */ /* 0x000fc60000400000 */
[----:B0-----:R-:W2:Y:S01]  /*7d750*/  LDL.LU R6, [R1+0x1b60] ;  /* 0x001b600001067983 */ /* 0x001ea20000300800 */
[----:B------:R0:W-:Y:S03]  /*7d760*/  @P0 STL [R1+0x560], R0 ;  /* 0x0005600001000387 */ /* 0x0001e60000100800 */
[----:B0-----:R-:W4:Y:S01]  /*7d770*/  LDL.LU R0, [R1+0x1b5c] ;  /* 0x001b5c0001007983 */ /* 0x001f220000300800 */
[----:B------:R0:W-:Y:S03]  /*7d780*/  @P0 STL [R1+0x55c], R2 ;  /* 0x00055c0201000387 */ /* 0x0001e60000100800 */
[----:B0-----:R-:W4:Y:S01]  /*7d790*/  LDL.LU R2, [R1+0x1b58] ;  /* 0x001b580001027983 */ /* 0x001f220000300800 */
[----:B------:R0:W-:Y:S02]  /*7d7a0*/  STL [R1+0x1b48], R22 ;  /* 0x001b481601007387 */ /* 0x0001e40000100800 */
[----:B---3--:R-:W-:Y:S01]  /*7d7b0*/  @P0 FMUL R3, R3, 0.25 ;  /* 0x3e80000003030820 */ /* 0x008fe20000400000 */
[----:B0-----:R-:W-:-:S02]  /*7d7c0*/  MOV R22, R15 ;  /* 0x0000000f00167202 */ /* 0x001fc40000000f00 */
[----:B------:R-:W3:Y:S01]  /*7d7d0*/  LDL.LU R15, [R1+0x1b54] ;  /* 0x001b5400010f7983 */ /* 0x000ee20000300800 */
[----:B------:R0:W-:Y:S02]  /*7d7e0*/  STL [R1+0x1b4c], R24 ;  /* 0x001b4c1801007387 */ /* 0x0001e40000100800 */
[----:B0-----:R-:W-:Y:S02]  /*7d7f0*/  IMAD.MOV.U32 R24, RZ, RZ, R4 ;  /* 0x000000ffff187224 */ /* 0x001fe400078e0004 */
[----:B------:R-:W3:Y:S01]  /*7d800*/  LDL.LU R4, [R1+0x1b50] ;  /* 0x001b500001047983 */ /* 0x000ee20000300800 */
[----:B--2---:R-:W-:-:S05]  /*7d810*/  @P0 FMUL R6, R6, 0.25 ;  /* 0x3e80000006060820 */ /* 0x004fca0000400000 */
[----:B------:R-:W-:Y:S01]  /*7d820*/  @P0 STL [R1+0x534], R6 ;  /* 0x0005340601000387 */ /* 0x000fe20000100800 */
[----:B------:R-:W-:Y:S02]  /*7d830*/  @P0 STL [R1+0x518], R3 ;  /* 0x0005180301000387 */ /* 0x000fe40000100800 */
[----:B------:R0:W-:Y:S02]  /*7d840*/  STL [R1+0x1b3c], R3 ;  /* 0x001b3c0301007387 */ /* 0x0001e40000100800 */
[----:B----4-:R-:W-:Y:S01]  /*7d850*/  @P0 FMUL R2, R2, 0.25 ;  /* 0x3e80000002020820 */ /* 0x010fe20000400000 */
[----:B0-----:R-:W-:-:S04]  /*7d860*/  MOV R3, R24 ;  /* 0x0000001800037202 */ /* 0x001fc80000000f00 */
[----:B------:R0:W-:Y:S01]  /*7d870*/  STL [R1+0x1b24], R2 ;  /* 0x001b240201007387 */ /* 0x0001e20000100800 */
[----:B------:R-:W2:Y:S01]  /*7d880*/  LDL R24, [R1+0x84] ;  /* 0x0000840001187983 */ /* 0x000ea20000100800 */
[----:B0-----:R-:W-:Y:S02]  /*7d890*/  MOV R2, R22 ;  /* 0x0000001600027202 */ /* 0x001fe40000000f00 */
[----:B------:R-:W4:Y:S01]  /*7d8a0*/  LDL R22, [R1+0x1128] ;  /* 0x0011280001167983 */ /* 0x000f220000100800 */
[----:B------:R-:W-:Y:S02]  /*7d8b0*/  @P0 FMUL R0, R0, 0.25 ;  /* 0x3e80000000000820 */ /* 0x000fe40000400000 */
[----:B---3--:R-:W-:-:S03]  /*7d8c0*/  @P0 FMUL R15, R15, 0.25 ;  /* 0x3e8000000f0f0820 */ /* 0x008fc60000400000 */
[----:B------:R0:W-:Y:S01]  /*7d8d0*/  STL [R1+0x1b28], R0 ;  /* 0x001b280001007387 */ /* 0x0001e20000100800 */
[----:B------:R-:W-:-:S03]  /*7d8e0*/  @P0 FMUL R4, R4, 0.25 ;  /* 0x3e80000004040820 */ /* 0x000fc60000400000 */
[----:B0-----:R-:W3:Y:S01]  /*7d8f0*/  LDL R0, [R1+0x1174] ;  /* 0x0011740001007983 */ /* 0x001ee20000100800 */
[----:B------:R0:W-:Y:S03]  /*7d900*/  STL [R1+0x1b2c], R15 ;  /* 0x001b2c0f01007387 */ /* 0x0001e60000100800 */
[----:B0-----:R-:W3:Y:S01]  /*7d910*/  LDL R15, [R1+0x117c] ;  /* 0x00117c00010f7983 */ /* 0x001ee20000100800 */
[----:B------:R0:W-:Y:S03]  /*7d920*/  STL [R1+0x1b30], R4 ;  /* 0x001b300401007387 */ /* 0x0001e60000100800 */
[----:B0-----:R-:W3:Y:S01]  /*7d930*/  LDL R4, [R1+0x4a8] ;  /* 0x0004a80001047983 */ /* 0x001ee20000100800 */
[----:B--2---:R-:W-:-:S03]  /*7d940*/  FSETP.GT.AND P0, PT, |R24|, 8.50705917302346158658e+37, PT ;  /* 0x7e8000001800780b */ /* 0x004fc60003f04200 */
[----:B------:R-:W2:Y:S01]  /*7d950*/  LDL.LU R24, [R1+0x1b4c] ;  /* 0x001b4c0001187983 */ /* 0x000ea20000300800 */
[----:B----4-:R-:W-:-:S05]  /*7d960*/  @!P6 FMUL R22, R22, 16777216 ;  /* 0x4b8000001616e820 */ /* 0x010fca0000400000 */
[----:B------:R0:W-:Y:S04]  /*7d970*/  @!P6 STL [R1+0x1128], R22 ;  /* 0x001128160100e387 */ /* 0x0001e80000100800 */
[----:B0-----:R-:W4:Y:S01]  /*7d980*/  LDL.LU R22, [R1+0x1b48] ;  /* 0x001b480001167983 */ /* 0x001f220000300800 */
[----:B------:R0:W-:Y:S03]  /*7d990*/  STL [R1+0x1b18], R5 ;  /* 0x001b180501007387 */ /* 0x0001e60000100800 */
[----:B0-----:R-:W2:Y:S02]  /*7d9a0*/  LDL R5, [R1+0x1130] ;  /* 0x0011300001057983 */ /* 0x001ea40000100800 */
[----:B--2---:R-:W-:-:S05]  /*7d9b0*/  @!P6 FMUL R5, R5, 16777216 ;  /* 0x4b8000000505e820 */ /* 0x004fca0000400000 */
[----:B------:R0:W-:Y:S01]  /*7d9c0*/  @!P6 STL [R1+0x1130], R5 ;  /* 0x001130050100e387 */ /* 0x0001e20000100800 */
[----:B---3--:R-:W-:Y:S02]  /*7d9d0*/  STL [R1+0x1b44], R15 ;  /* 0x001b440f01007387 */ /* 0x008fe40000100800 */
[----:B------:R1:W-:Y:S01]  /*7d9e0*/  STL [R1+0x1b40], R0 ;  /* 0x001b400001007387 */ /* 0x0003e20000100800 */
[----:B0-----:R-:W2:Y:S01]  /*7d9f0*/  LDL R5, [R1+0x1170] ;  /* 0x0011700001057983 */ /* 0x001ea20000100800 */
[----:B-1----:R-:W-:-:S03]  /*7da00*/  MOV R0, R3 ;  /* 0x0000000300007202 */ /* 0x002fc60000000f00 */
[----:B------:R-:W3:Y:S01]  /*7da10*/  LDL R3, [R1+0x1164] ;  /* 0x0011640001037983 */ /* 0x000ee20000100800 */
[----:B------:R-:W-:Y:S01]  /*7da20*/  IMAD.MOV.U32 R15, RZ, RZ, R2 ;  /* 0x000000ffff0f7224 */ /* 0x000fe200078e0002 */
[----:B------:R-:W-:Y:S02]  /*7da30*/  MOV R2, R6 ;  /* 0x0000000600027202 */ /* 0x000fe40000000f00 */
[----:B------:R-:W2:Y:S01]  /*7da40*/  LDL R6, [R1+0x664] ;  /* 0x0006640001067983 */ /* 0x000ea20000100800 */
[----:B------:R-:W-:Y:S02]  /*7da50*/  @!P6 FMUL R15, R15, 16777216 ;  /* 0x4b8000000f0fe820 */ /* 0x000fe40000400000 */
[----:B------:R-:W-:-:S03]  /*7da60*/  @!P6 FMUL R0, R0, 16777216 ;  /* 0x4b8000000000e820 */ /* 0x000fc60000400000 */
[----:B------:R0:W-:Y:S04]  /*7da70*/  @!P6 STL [R1+0x1158], R15 ;  /* 0x0011580f0100e387 */ /* 0x0001e80000100800 */
[----:B0-----:R-:W4:Y:S01]  /*7da80*/  LDL.LU R15, [R1+0x1b44] ;  /* 0x001b4400010f7983 */ /* 0x001f220000300800 */
[----:B------:R0:W-:Y:S03]  /*7da90*/  @!P6 STL [R1+0x115c], R0 ;  /* 0x00115c000100e387 */ /* 0x0001e60000100800 */
[----:B0-----:R-:W4:Y:S01]  /*7daa0*/  LDL.LU R0, [R1+0x1b40] ;  /* 0x001b400001007983 */ /* 0x001f220000300800 */
[----:B---3--:R-:W-:-:S05]  /*7dab0*/  @!P6 FMUL R3, R3, 16777216 ;  /* 0x4b8000000303e820 */ /* 0x008fca0000400000 */
[----:B------:R0:W-:Y:S04]  /*7dac0*/  @!P6 STL [R1+0x1164], R3 ;  /* 0x001164030100e387 */ /* 0x0001e80000100800 */
[----:B0-----:R-:W3:Y:S01]  /*7dad0*/  LDL.LU R3, [R1+0x1b3c] ;  /* 0x001b3c0001037983 */ /* 0x001ee20000300800 */
[----:B--2---:R-:W-:Y:S02]  /*7dae0*/  @!P6 FMUL R5, R5, 16777216 ;  /* 0x4b8000000505e820 */ /* 0x004fe40000400000 */
[----:B------:R4:W-:Y:S03]  /*7daf0*/  STL [R1+0x1b34], R4 ;  /* 0x001b340401007387 */ /* 0x0009e60000100800 */
[----:B------:R0:W-:Y:S01]  /*7db00*/  @!P6 STL [R1+0x1170], R5 ;  /* 0x001170050100e387 */ /* 0x0001e20000100800 */
[----:B----4-:R-:W-:-:S05]  /*7db10*/  IMAD.MOV.U32 R4, RZ, RZ, R15 ;  /* 0x000000ffff047224 */ /* 0x010fca00078e000f */
[----:B------:R1:W-:Y:S01]  /*7db20*/  STL [R1+0x1b38], R4 ;  /* 0x001b380401007387 */ /* 0x0003e20000100800 */
[----:B------:R-:W-:Y:S02]  /*7db30*/  MOV R15, R2 ;  /* 0x00000002000f7202 */ /* 0x000fe40000000f00 */
[----:B------:R-:W2:Y:S02]  /*7db40*/  LDL R2, [R1+0x560] ;  /* 0x0005600001027983 */ /* 0x000ea40000100800 */
[----:B0-----:R-:W4:Y:S01]  /*7db50*/  LDL R5, [R1+0x55c] ;  /* 0x00055c0001057983 */ /* 0x001f220000100800 */
[----:B-1----:R-:W-:-:S05]  /*7db60*/  MOV R4, R0 ;  /* 0x0000000000047202 */ /* 0x002fca0000000f00 */
[----:B------:R-:W-:Y:S02]  /*7db70*/  @!P6 FMUL R4, R4, 16777216 ;  /* 0x4b8000000404e820 */ /* 0x000fe40000400000 */
[----:B---3--:R-:W-:Y:S02]  /*7db80*/  IMAD.MOV.U32 R0, RZ, RZ, R3 ;  /* 0x000000ffff007224 */ /* 0x008fe400078e0003 */
[----:B------:R-:W3:Y:S01]  /*7db90*/  LDL R3, [R1+0x318] ;  /* 0x0003180001037983 */ /* 0x000ee20000100800 */
[----:B------:R0:W-:Y:S03]  /*7dba0*/  @!P6 STL [R1+0x1174], R4 ;  /* 0x001174040100e387 */ /* 0x0001e60000100800 */
[----:B0-----:R-:W2:Y:S02]  /*7dbb0*/  LDL.LU R4, [R1+0x1b38] ;  /* 0x001b380001047983 */ /* 0x001ea40000300800 */
[----:B--2---:R-:W-:-:S05]  /*7dbc0*/  @!P6 FMUL R4, R4, 16777216 ;  /* 0x4b8000000404e820 */ /* 0x004fca0000400000 */
[----:B------:R0:W-:Y:S04]  /*7dbd0*/  @!P6 STL [R1+0x117c], R4 ;  /* 0x00117c040100e387 */ /* 0x0001e80000100800 */
[----:B0-----:R-:W2:Y:S01]  /*7dbe0*/  LDL.LU R4, [R1+0x1b34] ;  /* 0x001b340001047983 */ /* 0x001ea20000300800 */
[----:B------:R-:W-:Y:S02]  /*7dbf0*/  @!P6 FMUL R15, R15, 16777216 ;  /* 0x4b8000000f0fe820 */ /* 0x000fe40000400000 */
[----:B------:R-:W-:Y:S02]  /*7dc00*/  @!P6 FMUL R0, R0, 16777216 ;  /* 0x4b8000000000e820 */ /* 0x000fe40000400000 */
[----:B------:R-:W-:Y:S02]  /*7dc10*/  @!P6 FMUL R2, R2, 16777216 ;  /* 0x4b8000000202e820 */ /* 0x000fe40000400000 */
[----:B--2---:R-:W-:-:S05]  /*7dc20*/  @!P6 FMUL R4, R4, 16777216 ;  /* 0x4b8000000404e820 */ /* 0x004fca0000400000 */
[----:B------:R0:W-:Y:S04]  /*7dc30*/  @!P6 STL [R1+0x4a8], R4 ;  /* 0x0004a8040100e387 */ /* 0x0001e80000100800 */
[----:B0-----:R-:W2:Y:S01]  /*7dc40*/  LDL.LU R4, [R1+0x1b30] ;  /* 0x001b300001047983 */ /* 0x001ea20000300800 */
[----:B------:R0:W-:Y:S03]  /*7dc50*/  @!P6 STL [R1+0x534], R15 ;  /* 0x0005340f0100e387 */ /* 0x0001e60000100800 */
[----:B0-----:R-:W3:Y:S01]  /*7dc60*/  LDL.LU R15, [R1+0x1b2c] ;  /* 0x001b2c00010f7983 */ /* 0x001ee20000300800 */
[----:B------:R0:W-:Y:S03]  /*7dc70*/  @!P6 STL [R1+0x518], R0 ;  /* 0x000518000100e387 */ /* 0x0001e60000100800 */
[----:B0-----:R-:W3:Y:S01]  /*7dc80*/  LDL.LU R0, [R1+0x1b28] ;  /* 0x001b280001007983 */ /* 0x001ee20000300800 */
[----:B------:R0:W-:Y:S03]  /*7dc90*/  @!P6 STL [R1+0x560], R2 ;  /* 0x000560020100e387 */ /* 0x0001e60000100800 */
[----:B0-----:R-:W3:Y:S01]  /*7dca0*/  LDL.LU R2, [R1+0x1b24] ;  /* 0x001b240001027983 */ /* 0x001ee20000300800 */
[----:B----4-:R-:W-:-:S02]  /*7dcb0*/  @!P6 FMUL R5, R5, 16777216 ;  /* 0x4b8000000505e820 */ /* 0x010fc40000400000 */
[----:B--2---:R-:W-:Y:S02]  /*7dcc0*/  @!P6 FMUL R4, R4, 16777216 ;  /* 0x4b8000000404e820 */ /* 0x004fe40000400000 */
[----:B---3--:R-:W-:Y:S02]  /*7dcd0*/  @!P6 FMUL R15, R15, 16777216 ;  /* 0x4b8000000f0fe820 */ /* 0x008fe40000400000 */
[----:B------:R-:W-:Y:S02]  /*7dce0*/  @!P6 FMUL R0, R0, 16777216 ;  /* 0x4b8000000000e820 */ /* 0x000fe40000400000 */
[----:B------:R-:W-:-:S05]  /*7dcf0*/  @!P6 FMUL R2, R2, 16777216 ;  /* 0x4b8000000202e820 */ /* 0x000fca0000400000 */
[----:B------:R0:W-:Y:S04]  /*7dd00*/  STL [R1+0x578], R2 ;  /* 0x0005780201007387 */ /* 0x0001e80000100800 */
[----:B0-----:R-:W2:Y:S01]  /*7dd10*/  LDL.LU R2, [R1+0x1b20] ;  /* 0x001b200001027983 */ /* 0x001ea20000300800 */
[----:B------:R-:W-:Y:S02]  /*7dd20*/  @!P6 STL [R1+0x55c], R5 ;  /* 0x00055c050100e387 */ /* 0x000fe40000100800 */
[----:B------:R-:W-:Y:S02]  /*7dd30*/  STL [R1+0x514], R0 ;  /* 0x0005140001007387 */ /* 0x000fe40000100800 */
[----:B------:R0:W-:Y:S01]  /*7dd40*/  STL [R1+0x80], R15 ;  /* 0x0000800f01007387 */ /* 0x0001e20000100800 */
[----:B------:R1:W-:Y:S04]  /*7dd50*/  STL [R1+0x530], R4 ;  /* 0x0005300401007387 */ /* 0x0003e80000100800 */
[----:B0-----:R-:W3:Y:S01]  /*7dd60*/  LDL R15, [R1+0x1104] ;  /* 0x00110400010f7983 */ /* 0x001ee20000100800 */
[----:B-1----:R-:W4:Y:S03]  /*7dd70*/  LDL.LU R4, [R1] ;  /* 0x0000000001047983 */ /* 0x002f260000300800 */
[----:B----4-:R0:W-:Y:S04]  /*7dd80*/  STL [R1+0x1acc], R4 ;  /* 0x001acc0401007387 */ /* 0x0101e80000100800 */
[----:B0-----:R-:W4:Y:S04]  /*7dd90*/  LDL.LU R4, [R1+0x4a4] ;  /* 0x0004a40001047983 */ /* 0x001f280000300800 */
[----:B----4-:R0:W-:Y:S04]  /*7dda0*/  STL [R1+0x1b04], R4 ;  /* 0x001b040401007387 */ /* 0x0101e80000100800 */
[----:B0-----:R-:W4:Y:S01]  /*7ddb0*/  LDL R4, [R1+0x1114] ;  /* 0x0011140001047983 */ /* 0x001f220000100800 */
[----:B---3--:R-:W-:-:S03]  /*7ddc0*/  @P0 FMUL R15, R15, 0.25 ;  /* 0x3e8000000f0f0820 */ /* 0x008fc60000400000 */
[----:B----4-:R0:W-:Y:S04]  /*7ddd0*/  STL [R1+0x1b1c], R4 ;  /* 0x001b1c0401007387 */ /* 0x0101e80000100800 */
[----:B0-----:R-:W3:Y:S01]  /*7dde0*/  LDL R4, [R1+0x1110] ;  /* 0x0011100001047983 */ /* 0x001ee20000100800 */
[----:B--2---:R0:W-:Y:S02]  /*7ddf0*/  STL [R1+0x1b08], R2 ;  /* 0x001b080201007387 */ /* 0x0041e40000100800 */
[----:B------:R-:W2:Y:S01]  /*7de00*/  LDL R5, [R1+0x1118] ;  /* 0x0011180001057983 */ /* 0x000ea20000100800 */
[----:B------:R-:W-:Y:S01]  /*7de10*/  FSETP.GEU.AND P6, PT, |R2|, 1.175494350822287508e-38, PT ;  /* 0x008000000200780b */ /* 0x000fe20003fce200 */
[----:B------:R1:W-:Y:S01]  /*7de20*/  @P0 STL [R1+0x1104], R15 ;  /* 0x0011040f01000387 */ /* 0x0003e20000100800 */
[----:B------:R-:W4:Y:S03]  /*7de30*/  LDL R0, [R1+0x111c] ;  /* 0x00111c0001007983 */ /* 0x000f260000100800 */
[----:B0-----:R-:W2:Y:S04]  /*7de40*/  LDL R2, [R1+0x1134] ;  /* 0x0011340001027983 */ /* 0x001ea80000100800 */
[----:B-1----:R-:W2:Y:S01]  /*7de50*/  LDL R15, [R1+0x1120] ;  /* 0x00112000010f7983 */ /* 0x002ea20000100800 */
[----:B---3--:R-:W-:-:S05]  /*7de60*/  @P0 FMUL R4, R4, 0.25 ;  /* 0x3e80000004040820 */ /* 0x008fca0000400000 */
[----:B------:R0:W-:Y:S04]  /*7de70*/  @P0 STL [R1+0x1110], R4 ;  /* 0x0011100401000387 */ /* 0x0001e80000100800 */
[----:B0-----:R-:W3:Y:S01]  /*7de80*/  LDL.LU R4, [R1+0x1b1c] ;  /* 0x001b1c0001047983 */ /* 0x001ee20000300800 */
[----:B--2---:R-:W-:Y:S02]  /*7de90*/  @P0 FMUL R5, R5, 0.25 ;  /* 0x3e80000005050820 */ /* 0x004fe40000400000 */
[----:B----4-:R-:W-:Y:S02]  /*7dea0*/  @P0 FMUL R0, R0, 0.25 ;  /* 0x3e80000000000820 */ /* 0x010fe40000400000 */
[----:B---3--:R-:W-:-:S05]  /*7deb0*/  @P0 FMUL R4, R4, 0.25 ;  /* 0x3e80000004040820 */ /* 0x008fca0000400000 */
[----:B------:R0:W-:Y:S04]  /*7dec0*/  @P0 STL [R1+0x1114], R4 ;  /* 0x0011140401000387 */ /* 0x0001e80000100800 */
[----:B0-----:R-:W2:Y:S01]  /*7ded0*/  LDL R4, [R1+0x450] ;  /* 0x0004500001047983 */ /* 0x001ea20000100800 */
[----:B------:R-:W-:Y:S02]  /*7dee0*/  @P0 FMUL R15, R15, 0.25 ;  /* 0x3e8000000f0f0820 */ /* 0x000fe40000400000 */
[----:B------:R0:W-:Y:S02]  /*7def0*/  @P0 STL [R1+0x1118], R5 ;  /* 0x0011180501000387 */ /* 0x0001e40000100800 */
[----:B------:R-:W-:Y:S01]  /*7df00*/  @P0 FMUL R2, R2, 0.25 ;  /* 0x3e80000002020820 */ /* 0x000fe20000400000 */
[----:B0-----:R-:W3:Y:S01]  /*7df10*/  LDL.LU R5, [R1+0x1b18] ;  /* 0x001b180001057983 */ /* 0x001ee20000300800 */
[----:B------:R0:W-:Y:S03]  /*7df20*/  @P0 STL [R1+0x111c], R0 ;  /* 0x00111c0001000387 */ /* 0x0001e60000100800 */
[----:B0-----:R-:W4:Y:S01]  /*7df30*/  LDL.LU R0, [R1+0x1b14] ;  /* 0x001b140001007983 */ /* 0x001f220000300800 */
[----:B------:R0:W-:Y:S03]  /*7df40*/  @P0 STL [R1+0x1120], R15 ;  /* 0x0011200f01000387 */ /* 0x0001e60000100800 */
[----:B0-----:R-:W3:Y:S01]  /*7df50*/  LDL.LU R15, [R1+0x1b10] ;  /* 0x001b1000010f7983 */ /* 0x001ee20000300800 */
[----:B------:R-:W-:Y:S02]  /*7df60*/  @P0 STL [R1+0x1134], R2 ;  /* 0x0011340201000387 */ /* 0x000fe40000100800 */
[----:B------:R0:W-:Y:S02]  /*7df70*/  STL [R1+0x1b0c], R13 ;  /* 0x001b0c0d01007387 */ /* 0x0001e40000100800 */
[----:B--2---:R-:W-:-:S05]  /*7df80*/  @P0 FMUL R4, R4, 0.25 ;  /* 0x3e80000004040820 */ /* 0x004fca0000400000 */
[----:B------:R1:W-:Y:S01]  /*7df90*/  @P0 STL [R1+0x450], R4 ;  /* 0x0004500401000387 */ /* 0x0003e20000100800 */
[----:B0-----:R-:W2:Y:S02]  /*7dfa0*/  LDL R13, [R1+0x468] ;  /* 0x00046800010d7983 */ /* 0x001ea40000100800 */
[----:B------:R-:W2:Y:S01]  /*7dfb0*/  LDL R2, [R1+0x45c] ;  /* 0x00045c0001027983 */ /* 0x000ea20000100800 */
[----:B-1----:R-:W2:Y:S01]  /*7dfc0*/  LDL R4, [R1+0x480] ;  /* 0x0004800001047983 */ /* 0x002ea20000100800 */
[----:B----4-:R-:W-:Y:S02]  /*7dfd0*/  @P0 FMUL R0, R0, 0.25 ;  /* 0x3e80000000000820 */ /* 0x010fe40000400000 */
[----:B---3--:R-:W-:-:S05]  /*7dfe0*/  @P0 FMUL R15, R15, 0.25 ;  /* 0x3e8000000f0f0820 */ /* 0x008fca0000400000 */
[----:B------:R-:W-:Y:S01]  /*7dff0*/  @P0 STL [R1+0x1138], R15 ;  /* 0x0011380f01000387 */ /* 0x000fe20000100800 */
[----:B------:R0:W-:Y:S03]  /*7e000*/  STL [R1+0x1af0], R15 ;  /* 0x001af00f01007387 */ /* 0x0001e60000100800 */
[----:B0-----:R-:W3:Y:S01]  /*7e010*/  LDL R15, [R1+0x1118] ;  /* 0x00111800010f7983 */ /* 0x001ee20000100800 */
[----:B------:R-:W-:Y:S02]  /*7e020*/  @P0 STL [R1+0x434], R0 ;  /* 0x0004340001000387 */ /* 0x000fe40000100800 */
[----:B------:R0:W-:Y:S02]  /*7e030*/  STL [R1+0x1af4], R0 ;  /* 0x001af40001007387 */ /* 0x0001e40000100800 */
[----:B0-----:R-:W4:Y:S01]  /*7e040*/  LDL R0, [R1+0x111c] ;  /* 0x00111c0001007983 */ /* 0x001f220000100800 */
[----:B--2---:R-:W-:-:S02]  /*7e050*/  @P0 FMUL R13, R13, 0.25 ;  /* 0x3e8000000d0d0820 */ /* 0x004fc40000400000 */
[----:B------:R-:W-:-:S03]  /*7e060*/  @P0 FMUL R2, R2, 0.25 ;  /* 0x3e80000002020820 */ /* 0x000fc60000400000 */
[----:B------:R0:W-:Y:S01]  /*7e070*/  @P0 STL [R1+0x468], R13 ;  /* 0x0004680d01000387 */ /* 0x0001e20000100800 */
[----:B------:R-:W-:-:S03]  /*7e080*/  @P0 FMUL R4, R4, 0.25 ;  /* 0x3e80000004040820 */ /* 0x000fc60000400000 */
[----:B0-----:R-:W2:Y:S01]  /*7e090*/  LDL.LU R13, [R1+0x1b0c] ;  /* 0x001b0c00010d7983 */ /* 0x001ea20000300800 */
[----:B------:R0:W-:Y:S03]  /*7e0a0*/  @P0 STL [R1+0x45c], R2 ;  /* 0x00045c0201000387 */ /* 0x0001e60000100800 */
[----:B0-----:R-:W2:Y:S01]  /*7e0b0*/  LDL R2, [R1+0x48c] ;  /* 0x00048c0001027983 */ /* 0x001ea20000100800 */
[----:B------:R0:W-:Y:S03]  /*7e0c0*/  @P0 STL [R1+0x480], R4 ;  /* 0x0004800401000387 */ /* 0x0001e60000100800 */
[----:B0-----:R-:W3:Y:S01]  /*7e0d0*/  LDL R4, [R1+0x84] ;  /* 0x0000840001047983 */ /* 0x001ee20000100800 */
[----:B------:R-:W-:-:S05]  /*7e0e0*/  @P0 FMUL R5, R5, 0.25 ;  /* 0x3e80000005050820 */ /* 0x000fca0000400000 */
[----:B------:R-:W-:Y:S01]  /*7e0f0*/  @P0 STL [R1+0x444], R5 ;  /* 0x0004440501000387 */ /* 0x000fe20000100800 */
[----:B------:R0:W-:Y:S03]  /*7e100*/  STL [R1+0x1ae4], R5 ;  /* 0x001ae40501007387 */ /* 0x0001e60000100800 */
[----:B0-----:R-:W4:Y:S01]  /*7e110*/  LDL R5, [R1+0x45c] ;  /* 0x00045c0001057983 */ /* 0x001f220000100800 */
[----:B--2---:R-:W-:-:S05]  /*7e120*/  @P0 FMUL R2, R2, 0.25 ;  /* 0x3e80000002020820 */ /* 0x004fca0000400000 */
[----:B------:R0:W-:Y:S01]  /*7e130*/  @P0 STL [R1+0x48c], R2 ;  /* 0x00048c0201000387 */ /* 0x0001e20000100800 */
[----:B---3--:R-:W-:-:S03]  /*7e140*/  @P0 FMUL R4, R4, 0.25 ;  /* 0x3e80000004040820 */ /* 0x008fc60000400000 */
[----:B0-----:R-:W2:Y:S02]  /*7e150*/  LDL.LU R2, [R1+0x1b08] ;  /* 0x001b080001027983 */ /* 0x001ea40000300800 */
[----:B------:R0:W-:Y:S02]  /*7e160*/  @P0 STL [R1+0x84], R4 ;  /* 0x0000840401000387 */ /* 0x0001e40000100800 */
[----:B0-----:R-:W3:Y:S01]  /*7e170*/  LDL.LU R4, [R1+0x1b04] ;  /* 0x001b040001047983 */ /* 0x001ee20000300800 */
[----:B------:R0:W-:Y:S03]  /*7e180*/  STL [R1+0x1b00], R15 ;  /* 0x001b000f01007387 */ /* 0x0001e60000100800 */
[----:B0-----:R-:W4:Y:S01]  /*7e190*/  LDL R15, [R1+0x1104] ;  /* 0x00110400010f7983 */ /* 0x001f220000100800 */
[----:B---3--:R-:W-:Y:S01]  /*7e1a0*/  @P0 FMUL R4, R4, 0.25 ;  /* 0x3e80000004040820 */ /* 0x008fe20000400000 */
[----:B--2---:R-:W-:-:S04]  /*7e1b0*/  FSETP.GT.AND P0, PT, |R2|, 8.50705917302346158658e+37, PT ;  /* 0x7e8000000200780b */ /* 0x004fc80003f04200 */
[----:B------:R0:W-:Y:S01]  /*7e1c0*/  STL [R1+0x1ad0], R4 ;  /* 0x001ad00401007387 */ /* 0x0001e20000100800 */
[----:B----4-:R-:W-:-:S03]  /*7e1d0*/  @!P1 FMUL R15, R15, 16777216 ;  /* 0x4b8000000f0f9820 */ /* 0x010fc60000400000 */
[----:B0-----:R-:W2:Y:S01]  /*7e1e0*/  LDL R4, [R1+0x48c] ;  /* 0x00048c0001047983 */ /* 0x001ea20000100800 */
[----:B------:R0:W-:Y:S03]  /*7e1f0*/  STL [R1+0x1ab0], R2 ;  /* 0x001ab00201007387 */ /* 0x0001e60000100800 */
[----:B0-----:R-:W3:Y:S01]  /*7e200*/  LDL R2, [R1+0x1110] ;  /* 0x0011100001027983 */ /* 0x001ee20000100800 */
[----:B------:R0:W-:Y:S03]  /*7e210*/  @!P1 STL [R1+0x1104], R15 ;  /* 0x0011040f01009387 */ /* 0x0001e60000100800 */
[----:B0-----:R-:W4:Y:S01]  /*7e220*/  LDL.LU R15, [R1+0x1b00] ;  /* 0x001b0000010f7983 */ /* 0x001f220000300800 */
[----:B---3--:R-:W-:-:S05]  /*7e230*/  @!P1 FMUL R2, R2, 16777216 ;  /* 0x4b80000002029820 */ /* 0x008fca0000400000 */
[----:B------:R-:W-:Y:S01]  /*7e240*/  @!P1 STL [R1+0x1110], R2 ;  /* 0x0011100201009387 */ /* 0x000fe20000100800 */
[----:B------:R4:W-:Y:S02]  /*7e250*/  STL [R1+0x1af8], R0 ;  /* 0x001af80001007387 */ /* 0x0009e40000100800 */
[----:B----4-:R-:W-:-:S05]  /*7e260*/  MOV R0, R15 ;  /* 0x0000000f00007202 */ /* 0x010fca0000000f00 */
[----:B------:R0:W-:Y:S01]  /*7e270*/  STL [R1+0x1afc], R0 ;  /* 0x001afc0001007387 */ /* 0x0001e20000100800 */
[----:B------:R-:W3:Y:S02]  /*7e280*/  LDL R15, [R1+0x1120] ;  /* 0x00112000010f7983 */ /* 0x000ee40000100800 */
[----:B------:R-:W4:Y:S01]  /*7e290*/  LDL R2, [R1+0x1134] ;  /* 0x0011340001027983 */ /* 0x000f220000100800 */
[----:B0-----:R-:W2:Y:S02]  /*7e2a0*/  LDL R0, [R1+0x1114] ;  /* 0x0011140001007983 */ /* 0x001ea40000100800 */
[----:B--2---:R-:W-:-:S05]  /*7e2b0*/  @!P1 FMUL R0, R0, 16777216 ;  /* 0x4b80000000009820 */ /* 0x004fca0000400000 */
[----:B------:R0:W-:Y:S04]  /*7e2c0*/  @!P1 STL [R1+0x1114], R0 ;  /* 0x0011140001009387 */ /* 0x0001e80000100800 */
[----:B0-----:R-:W2:Y:S02]  /*7e2d0*/  LDL.LU R0, [R1+0x1afc] ;  /* 0x001afc0001007983 */ /* 0x001ea40000300800 */
[----:B--2---:R-:W-:-:S05]  /*7e2e0*/  @!P1 FMUL R0, R0, 16777216 ;  /* 0x4b80000000009820 */ /* 0x004fca0000400000 */
[----:B------:R0:W-:Y:S04]  /*7e2f0*/  @!P1 STL [R1+0x1118], R0 ;  /* 0x0011180001009387 */ /* 0x0001e80000100800 */
[----:B0-----:R-:W2:Y:S01]  /*7e300*/  LDL.LU R0, [R1+0x1af8] ;  /* 0x001af80001007983 */ /* 0x001ea20000300800 */
[----:B---3--:R-:W-:Y:S02]  /*7e310*/  @!P1 FMUL R15, R15, 16777216 ;  /* 0x4b8000000f0f9820 */ /* 0x008fe40000400000 */
[----:B--2---:R-:W-:-:S05]  /*7e320*/  @!P1 FMUL R0, R0, 16777216 ;  /* 0x4b80000000009820 */ /* 0x004fca0000400000 */
[----:B------:R0:W-:Y:S04]  /*7e330*/  @!P1 STL [R1+0x111c], R0 ;  /* 0x00111c0001009387 */ /* 0x0001e80000100800 */
[----:B0-----:R-:W2:Y:S01]  /*7e340*/  LDL.LU R0, [R1+0x1af4] ;  /* 0x001af40001007983 */ /* 0x001ea20000300800 */
[----:B------:R0:W-:Y:S03]  /*7e350*/  @!P1 STL [R1+0x1120], R15 ;  /* 0x0011200f01009387 */ /* 0x0001e60000100800 */
[----:B0-----:R-:W3:Y:S01]  /*7e360*/  LDL.LU R15, [R1+0x1af0] ;  /* 0x001af000010f7983 */ /* 0x001ee20000300800 */
[----:B----4-:R-:W-:-:S05]  /*7e370*/  @!P1 FMUL R2, R2, 16777216 ;  /* 0x4b80000002029820 */ /* 0x010fca0000400000 */
[----:B------:R0:W-:Y:S01]  /*7e380*/  @!P1 STL [R1+0x1134], R2 ;  /* 0x0011340201009387 */ /* 0x0001e20000100800 */
[----:B------:R2:W-:Y:S01]  /*7e390*/  STL [R1+0x1ae8], R17 ;  /* 0x001ae81101007387 */ /* 0x0005e20000100800 */
[----:B0-----:R-:W-:Y:S01]  /*7e3a0*/  MOV R2, R5 ;  /* 0x0000000500027202 */ /* 0x001fe20000000f00 */
[----:B--2---:R-:W-:-:S05]  /*7e3b0*/  IMAD.MOV.U32 R17, RZ, RZ, R0 ;  /* 0x000000ffff117224 */ /* 0x004fca00078e0000 */
[----:B------:R3:W-:Y:S01]  /*7e3c0*/  STL [R1+0x1aec], R17 ;  /* 0x001aec1101007387 */ /* 0x0007e20000100800 */
[----:B------:R-:W-:Y:S01]  /*7e3d0*/  MOV R0, R3 ;  /* 0x0000000300007202 */ /* 0x000fe20000000f00 */
[----:B------:R-:W-:Y:S01]  /*7e3e0*/  IMAD.MOV.U32 R3, RZ, RZ, R6 ;  /* 0x000000ffff037224 */ /* 0x000fe200078e0006 */
[----:B------:R-:W-:Y:S02]  /*7e3f0*/  MOV R6, R22 ;  /* 0x0000001600067202 */ /* 0x000fe40000000f00 */
[----:B---3--:R-:W-:Y:S01]  /*7e400*/  MOV R17, R15 ;  /* 0x0000000f00117202 */ /* 0x008fe20000000f00 */
[----:B------:R-:W-:Y:S02]  /*7e410*/  MOV R15, R24 ;  /* 0x00000018000f7202 */ /* 0x000fe40000000f00 */
[----:B------:R-:W-:Y:S01]  /*7e420*/  IMAD.MOV.U32 R24, RZ, RZ, R21 ;  /* 0x000000ffff187224 */ /* 0x000fe200078e0015 */
[----:B------:R-:W-:Y:S01]  /*7e430*/  MOV R22, R20 ;  /* 0x0000001400167202 */ /* 0x000fe20000000f00 */
[----:B------:R-:W2:Y:S01]  /*7e440*/  LDL R5, [R1+0x450] ;  /* 0x0004500001057983 */ /* 0x000ea20000100800 */
[----:B------:R-:W-:Y:S01]  /*7e450*/  @!P1 FMUL R17, R17, 16777216 ;  /* 0x4b80000011119820 */ /* 0x000fe20000400000 */
[----:B------:R-:W-:Y:S01]  /*7e460*/  MOV R21, R18 ;  /* 0x0000001200157202 */ /* 0x000fe20000000f00 */
[----:B------:R-:W-:Y:S01]  /*7e470*/  IMAD.MOV.U32 R20, RZ, RZ, R11 ;  /* 0x000000ffff147224 */ /* 0x000fe200078e000b */
[----:B------:R-:W3:Y:S04]  /*7e480*/  LDL R18, [R1+0x140] ;  /* 0x0001400001127983 */ /* 0x000ee80000100800 */
[----:B------:R-:W4:Y:S01]  /*7e490*/  LDL R11, [R1+0x27c] ;  /* 0x00027c00010b7983 */ /* 0x000f220000100800 */
[----:B------:R0:W-:Y:S03]  /*7e4a0*/  @!P1 STL [R1+0x1138], R17 ;  /* 0x0011381101009387 */ /* 0x0001e60000100800 */
[----:B0-----:R-:W3:Y:S01]  /*7e4b0*/  LDL.LU R17, [R1+0x1aec] ;  /* 0x001aec0001117983 */ /* 0x001ee20000300800 */
[----:B--2---:R-:W-:-:S02]  /*7e4c0*/  @!P1 FMUL R5, R5, 16777216 ;  /* 0x4b80000005059820 */ /* 0x004fc40000400000 */
[----:B---3--:R-:W-:-:S05]  /*7e4d0*/  @!P1 FMUL R17, R17, 16777216 ;  /* 0x4b80000011119820 */ /* 0x008fca0000400000 */
[----:B------:R0:W-:Y:S04]  /*7e4e0*/  @!P1 STL [R1+0x434], R17 ;  /* 0x0004341101009387 */ /* 0x0001e80000100800 */
[----:B0-----:R-:W2:Y:S01]  /*7e4f0*/  LDL.LU R17, [R1+0x1ae8] ;  /* 0x001ae80001117983 */ /* 0x001ea20000300800 */
[----:B------:R0:W-:Y:S03]  /*7e500*/  @!P1 STL [R1+0x450], R5 ;  /* 0x0004500501009387 */ /* 0x0001e60000100800 */
[----:B0-----:R-:W3:Y:S01]  /*7e510*/  LDL.LU R5, [R1+0x1ae4] ;  /* 0x001ae40001057983 */ /* 0x001ee20000300800 */
[----:B------:R3:W-:Y:S02]  /*7e520*/  STL [R1+0x1ae0], R2 ;  /* 0x001ae00201007387 */ /* 0x0007e40000100800 */
[----:B---3--:R-:W-:Y:S01]  /*7e530*/  MOV R2, R5 ;  /* 0x0000000500027202 */ /* 0x008fe20000000f00 */
[----:B------:R-:W-:-:S02]  /*7e540*/  MOV R5, R0 ;  /* 0x0000000000057202 */ /* 0x000fc40000000f00 */
[----:B------:R-:W-:Y:S01]  /*7e550*/  IMAD.MOV.U32 R0, RZ, RZ, R15 ;  /* 0x000000ffff007224 */ /* 0x000fe200078e000f */
[----:B------:R-:W-:Y:S01]  /*7e560*/  MOV R15, R6 ;  /* 0x00000006000f7202 */ /* 0x000fe20000000f00 */
[----:B------:R-:W-:Y:S02]  /*7e570*/  MOV R6, R24 ;  /* 0x0000001800067202 */ /* 0x000fe40000000f00 */
[----:B------:R-:W-:Y:S01]  /*7e580*/  IMAD.MOV.U32 R24, RZ, RZ, R21 ;  /* 0x000000ffff187224 */ /* 0x000fe200078e0015 */
[----:B------:R-:W-:Y:S01]  /*7e590*/  MOV R21, R20 ;  /* 0x0000001400157202 */ /* 0x000fe20000000f00 */
[----:B----4-:R-:W-:Y:S02]  /*7e5a0*/  MOV R20, R11 ;  /* 0x0000000b00147202 */ /* 0x010fe40000000f00 */
[----:B------:R-:W3:Y:S01]  /*7e5b0*/  LDL R11, [R1+0x264] ;  /* 0x00026400010b7983 */ /* 0x000ee20000100800 */
[----:B------:R0:W-:Y:S03]  /*7e5c0*/  STL [R1+0x1adc], R4 ;  /* 0x001adc0401007387 */ /* 0x0001e60000100800 */
[----:B0-----:R-:W4:Y:S01]  /*7e5d0*/  LDL R4, [R1+0x468] ;  /* 0x0004680001047983 */ /* 0x001f220000100800 */
[----:B------:R-:W-:-:S05]  /*7e5e0*/  @!P1 FMUL R2, R2, 16777216 ;  /* 0x4b80000002029820 */ /* 0x000fca0000400000 */
[----:B------:R0:W-:Y:S04]  /*7e5f0*/  @!P1 STL [R1+0x444], R2 ;  /* 0x0004440201009387 */ /* 0x0001e80000100800 */
[----:B0-----:R-:W2:Y:S01]  /*7e600*/  LDL.LU R2, [R1+0x1ae0] ;  /* 0x001ae00001027983 */ /* 0x001ea20000300800 */
[----:B----4-:R-:W-:-:S05]  /*7e610*/  @!P1 FMUL R4, R4, 16777216 ;  /* 0x4b80000004049820 */ /* 0x010fca0000400000 */
[----:B------:R0:W-:Y:S04]  /*7e620*/  @!P1 STL [R1+0x468], R4 ;  /* 0x0004680401009387 */ /* 0x0001e80000100800 */
[----:B0-----:R-:W4:Y:S01]  /*7e630*/  LDL.LU R4, [R1+0x1adc] ;  /* 0x001adc0001047983 */ /* 0x001f220000300800 */
[----:B------:R-:W-:Y:S03]  /*7e640*/  STL [R1+0x1ad8], R23 ;  /* 0x001ad81701007387 */ /* 0x000fe60000100800 */
[----:B----4-:R0:W-:Y:S04]  /*7e650*/  STL [R1+0x1ad4], R4 ;  /* 0x001ad40401007387 */ /* 0x0101e80000100800 */
[----:B0-----:R-:W4:Y:S01]  /*7e660*/  LDL R4, [R1+0x480] ;  /* 0x0004800001047983 */ /* 0x001f220000100800 */
[----:B--2---:R-:W-:-:S02]  /*7e670*/  IMAD.MOV.U32 R23, RZ, RZ, R2 ;  /* 0x000000ffff177224 */ /* 0x004fc400078e0002 */
[----:B------:R-:W2:Y:S02]  /*7e680*/  LDL R2, [R1+0x84] ;  /* 0x0000840001027983 */ /* 0x000ea40000100800 */
[----:B------:R-:W-:-:S05]  /*7e690*/  @!P1 FMUL R23, R23, 16777216 ;  /* 0x4b80000017179820 */ /* 0x000fca0000400000 */
[----:B------:R0:W-:Y:S04]  /*7e6a0*/  @!P1 STL [R1+0x45c], R23 ;  /* 0x00045c1701009387 */ /* 0x0001e80000100800 */
[----:B0-----:R-:W2:Y:S01]  /*7e6b0*/  LDL.LU R23, [R1+0x1ad8] ;  /* 0x001ad80001177983 */ /* 0x001ea20000300800 */
[----:B----4-:R-:W-:-:S05]  /*7e6c0*/  @!P1 FMUL R4, R4, 16777216 ;  /* 0x4b80000004049820 */ /* 0x010fca0000400000 */
[----:B------:R0:W-:Y:S04]  /*7e6d0*/  @!P1 STL [R1+0x480], R4 ;  /* 0x0004800401009387 */ /* 0x0001e80000100800 */
[----:B0-----:R-:W4:Y:S02]  /*7e6e0*/  LDL.LU R4, [R1+0x1ad4] ;  /* 0x001ad40001047983 */ /* 0x001f240000300800 */
[----:B----4-:R-:W-:-:S05]  /*7e6f0*/  @!P1 FMUL R4, R4, 16777216 ;  /* 0x4b80000004049820 */ /* 0x010fca0000400000 */
[----:B------:R0:W-:Y:S04]  /*7e700*/  @!P1 STL [R1+0x48c], R4 ;  /* 0x00048c0401009387 */ /* 0x0001e80000100800 */
[----:B0-----:R-:W4:Y:S01]  /*7e710*/  LDL.LU R4, [R1+0x1ad0] ;  /* 0x001ad00001047983 */ /* 0x001f220000300800 */
[----:B--2---:R-:W-:-:S05]  /*7e720*/  @!P1 FMUL R2, R2, 16777216 ;  /* 0x4b80000002029820 */ /* 0x004fca0000400000 */
[----:B------:R0:W-:Y:S04]  /*7e730*/  @!P1 STL [R1+0x84], R2 ;  /* 0x0000840201009387 */ /* 0x0001e80000100800 */
[----:B0-----:R-:W2:Y:S01]  /*7e740*/  LDL R2, [R1+0x1124] ;  /* 0x0011240001027983 */ /* 0x001ea20000100800 */
[----:B----4-:R-:W-:-:S05]  /*7e750*/  @!P1 FMUL R4, R4, 16777216 ;  /* 0x4b80000004049820 */ /* 0x010fca0000400000 */
[----:B------:R0:W-:Y:S04]  /*7e760*/  STL [R1+0x4a4], R4 ;  /* 0x0004a40401007387 */ /* 0x0001e80000100800 */
[----:B0-----:R-:W4:Y:S01]  /*7e770*/  LDL.LU R4, [R1+0x1acc] ;  /* 0x001acc0001047983 */ /* 0x001f220000300800 */
[----:B--2---:R-:W-:-:S03]  /*7e780*/  @P0 FMUL R2, R2, 0.25 ;  /* 0x3e80000002020820 */ /* 0x004fc60000400000 */
[----:B----4-:R0:W-:Y:S01]  /*7e790*/  STL [R1+0x1aa4], R4 ;  /* 0x001aa40401007387 */ /* 0x0101e20000100800 */
[----:B------:R-:W-:Y:S01]  /*7e7a0*/  FSETP.GT.AND P1, PT, |R4|, 8.50705917302346158658e+37, PT ;  /* 0x7e8000000400780b */ /* 0x000fe20003f24200 */
[----:B------:R-:W-:Y:S02]  /*7e7b0*/  @P0 STL [R1+0x1124], R2 ;  /* 0x0011240201000387 */ /* 0x000fe40000100800 */
[----:B0-----:R-:W2:Y:S04]  /*7e7c0*/  LDL R4, [R1+0x1144] ;  /* 0x0011440001047983 */ /* 0x001ea80000100800 */
[----:B--2---:R0:W-:Y:S04]  /*7e7d0*/  STL [R1+0x1ac4], R4 ;  /* 0x001ac40401007387 */ /* 0x0041e80000100800 */
[----:B0-----:R-:W2:Y:S04]  /*7e7e0*/  LDL R4, [R1+0x113c] ;  /* 0x00113c0001047983 */ /* 0x001ea80000100800 */
[----:B--2---:R0:W-:Y:S01]  /*7e7f0*/  STL [R1+0x1ac8], R4 ;  /* 0x001ac80401007387 */ /* 0x0041e20000100800 */
[----:B------:R-:W2:Y:S03]  /*7e800*/  LDL R2, [R1+0x1160] ;  /* 0x0011600001027983 */ /* 0x000ea60000100800 */
[----:B0-----:R-:W4:Y:S02]  /*7e810*/  LDL R4, [R1+0x112c] ;  /* 0x00112c0001047983 */ /* 0x001f240000100800 */
[----:B----4-:R-:W-:-:S05]  /*7e820*/  @P0 FMUL R4, R4, 0.25 ;  /* 0x3e80000004040820 */ /* 0x010fca0000400000 */
[----:B------:R0:W-:Y:S04]  /*7e830*/  @P0 STL [R1+0x112c], R4 ;  /* 0x00112c0401000387 */ /* 0x0001e80000100800 */
[----:B0-----:R-:W4:Y:S02]  /*7e840*/  LDL.LU R4, [R1+0x1ac8] ;  /* 0x001ac80001047983 */ /* 0x001f240000300800 */
[----:B----4-:R-:W-:-:S05]  /*7e850*/  @P0 FMUL R4, R4, 0.25 ;  /* 0x3e80000004040820 */ /* 0x010fca0000400000 */
[----:B------:R0:W-:Y:S04]  /*7e860*/  @P0 STL [R1+0x113c], R4 ;  /* 0x00113c0401000387 */ /* 0x0001e80000100800 */
[----:B0-----:R-:W4:Y:S01]  /*7e870*/  LDL.LU R4, [R1+0x1ac4] ;  /* 0x001ac40001047983 */ /* 0x001f220000300800 */
[----:B--2---:R-:W-:Y:S02]  /*7e880*/  @P0 FMUL R2, R2, 0.25 ;  /* 0x3e80000002020820 */ /* 0x004fe40000400000 */
[----:B----4-:R-:W-:-:S05]  /*7e890*/  @P0 FMUL R4, R4, 0.25 ;  /* 0x3e80000004040820 */ /* 0x010fca0000400000 */
[----:B------:R0:W-:Y:S01]  /*7e8a0*/  @P0 STL [R1+0x1144], R4 ;  /* 0x0011440401000387 */ /* 0x0001e20000100800 */
[----:B------:R-:W-:Y:S03]  /*7e8b0*/  @P0 STL [R1+0x1160], R2 ;  /* 0x0011600201000387 */ /* 0x000fe60000100800 */
        /* <DEDUP_REMOVED lines=14> */
[----:B------:R-:W-:Y:S01]  /*7e9a0*/  @P0 STL [R1+0x1178], R4 ;  /* 0x0011780401000387 */ /* 0x000fe20000100800 */
[----:B------:R0:W-:Y:S03]  /*7e9b0*/  @P0 STL [R1+0x508], R2 ;  /* 0x0005080201000387 */ /* 0x0001e60000100800 */
        /* <DEDUP_REMOVED lines=14> */
[----:B------:R0:W-:Y:S04]  /*7eaa0*/  @P0 STL [R1+0x540], R2 ;  /* 0x0005400201000387 */ /* 0x0001e80000100800 */
[----:B0-----:R-:W2:Y:S01]  /*7eab0*/  LDL.LU R2, [R1+0x1ab0] ;  /* 0x001ab00001027983 */ /* 0x001ea20000300800 */
[----:B------:R-:W-:Y:S02]  /*7eac0*/  @P0 STL [R1+0x53c], R4 ;  /* 0x00053c0401000387 */ /* 0x000fe40000100800 */
[----:B------:R0:W-:Y:S02]  /*7ead0*/  STL [R1+0x1aa8], R10 ;  /* 0x001aa80a01007387 */ /* 0x0001e40000100800 */
[----:B0-----:R-:W4:Y:S04]  /*7eae0*/  LDL R10, [R1+0x52c] ;  /* 0x00052c00010a7983 */ /* 0x001f280000100800 */
[----:B----4-:R0:W-:Y:S04]  /*7eaf0*/  STL [R1+0x1aac], R10 ;  /* 0x001aac0a01007387 */ /* 0x0101e80000100800 */
[----:B0-----:R-:W4:Y:S01]  /*7eb00*/  LDL R10, [R1+0x558] ;  /* 0x00055800010a7983 */ /* 0x001f220000100800 */
[----:B--2---:R-:W-:-:S02]  /*7eb10*/  MOV R4, R2 ;  /* 0x0000000200047202 */ /* 0x004fc40000000f00 */
[----:B------:R-:W2:Y:S02]  /*7eb20*/  LDL R2, [R1+0x554] ;  /* 0x0005540001027983 */ /* 0x000ea40000100800 */
[----:B----4-:R-:W-:-:S05]  /*7eb30*/  @P0 FMUL R10, R10, 0.25 ;  /* 0x3e8000000a0a0820 */ /* 0x010fca0000400000 */
[----:B------:R0:W-:Y:S04]  /*7eb40*/  @P0 STL [R1+0x558], R10 ;  /* 0x0005580a01000387 */ /* 0x0001e80000100800 */
[----:B0-----:R-:W4:Y:S01]  /*7eb50*/  LDL.LU R10, [R1+0x1aac] ;  /* 0x001aac00010a7983 */ /* 0x001f220000300800 */
[----:B------:R-:W-:Y:S02]  /*7eb60*/  @P0 FMUL R4, R4, 0.25 ;  /* 0x3e80000004040820 */ /* 0x000fe40000400000 */
[----:B--2---:R-:W-:Y:S02]  /*7eb70*/  @P0 FMUL R2, R2, 0.25 ;  /* 0x3e80000002020820 */ /* 0x004fe40000400000 */
[----:B----4-:R-:W-:-:S05]  /*7eb80*/  @P0 FMUL R10, R10, 0.25 ;  /* 0x3e8000000a0a0820 */ /* 0x010fca0000400000 */
[----:B------:R0:W-:Y:S04]  /*7eb90*/  @P0 STL [R1+0x52c], R10 ;  /* 0x00052c0a01000387 */ /* 0x0001e80000100800 */
[----:B0-----:R-:W2:Y:S01]  /*7eba0*/  LDL.LU R10, [R1+0x1aa8] ;  /* 0x001aa800010a7983 */ /* 0x001ea20000300800 */
[----:B------:R0:W-:Y:S03]  /*7ebb0*/  @P0 STL [R1+0x7c], R4 ;  /* 0x00007c0401000387 */ /* 0x0001e60000100800 */
[----:B0-----:R-:W4:Y:S01]  /*7ebc0*/  LDL.LU R4, [R1+0x1aa4] ;  /* 0x001aa40001047983 */ /* 0x001f220000300800 */
[----:B------:R0:W-:Y:S02]  /*7ebd0*/  @P0 STL [R1+0x554], R2 ;  /* 0x0005540201000387 */ /* 0x0001e40000100800 */
[----:B0-----:R-:W-:Y:S01]  /*7ebe0*/  MOV R2, R5 ;  /* 0x0000000500027202 */ /* 0x001fe20000000f00 */
[----:B------:R-:W-:-:S02]  /*7ebf0*/  IMAD.MOV.U32 R5, RZ, RZ, R0 ;  /* 0x000000ffff057224 */ /* 0x000fc400078e0000 */
[----:B------:R-:W2:Y:S04]  /*7ec00*/  LDL.LU R0, [R1+0x4] ;  /* 0x0000040001007983 */ /* 0x000ea80000300800 */
[----:B--2---:R0:W-:Y:S02]  /*7ec10*/  STL [R1+0x1a88], R0 ;  /* 0x001a880001007387 */ /* 0x0041e40000100800 */
[----:B0-----:R-:W-:Y:S02]  /*7ec20*/  MOV R0, R10 ;  /* 0x0000000a00007202 */ /* 0x001fe40000000f00 */
[----:B------:R-:W2:Y:S04]  /*7ec30*/  LDL.LU R10, [R1+0x86c] ;  /* 0x00086c00010a7983 */ /* 0x000ea80000300800 */
[----:B--2---:R0:W-:Y:S02]  /*7ec40*/  STL [R1+0x1558], R10 ;  /* 0x0015580a01007387 */ /* 0x0041e40000100800 */
[----:B0-----:R-:W-:-:S02]  /*7ec50*/  MOV R10, R9 ;  /* 0x00000009000a7202 */ /* 0x001fc40000000f00 */
[----:B------:R-:W2:Y:S04]  /*7ec60*/  LDL.LU R9, [R1+0x880] ;  /* 0x0008800001097983 */ /* 0x000ea80000300800 */
[----:B--2---:R0:W-:Y:S02]  /*7ec70*/  STL [R1+0x155c], R9 ;  /* 0x00155c0901007387 */ /* 0x0041e40000100800 */
[----:B0-----:R-:W-:Y:S01]  /*7ec80*/  IMAD.MOV.U32 R9, RZ, RZ, R10 ;  /* 0x000000ffff097224 */ /* 0x001fe200078e000a */
[----:B------:R-:W-:Y:S01]  /*7ec90*/  MOV R10, R5 ;  /* 0x00000005000a7202 */ /* 0x000fe20000000f00 */
[----:B------:R-:W-:Y:S02]  /*7eca0*/  MOV R5, R6 ;  /* 0x0000000600057202 */ /* 0x000fe40000000f00 */
[----:B------:R-:W-:Y:S01]  /*7ecb0*/  IMAD.MOV.U32 R6, RZ, RZ, R24 ;  /* 0x000000ffff067224 */ /* 0x000fe200078e0018 */
[----:B---3--:R-:W-:-:S02]  /*7ecc0*/  MOV R24, R11 ;  /* 0x0000000b00187202 */ /* 0x008fc40000000f00 */
[----:B------:R-:W2:Y:S04]  /*7ecd0*/  LDL.LU R11, [R1+0x888] ;  /* 0x00088800010b7983 */ /* 0x000ea80000300800 */
[----:B--2---:R0:W-:Y:S02]  /*7ece0*/  STL [R1+0x1560], R11 ;  /* 0x0015600b01007387 */ /* 0x0041e40000100800 */
[----:B0-----:R-:W-:Y:S02]  /*7ecf0*/  MOV R11, R8 ;  /* 0x00000008000b7202 */ /* 0x001fe40000000f00 */
[----:B------:R-:W2:Y:S04]  /*7ed00*/  LDL.LU R8, [R1+0x890] ;  /* 0x0008900001087983 */ /* 0x000ea80000300800 */
[----:B--2---:R0:W-:Y:S02]  /*7ed10*/  STL [R1+0x1564], R8 ;  /* 0x0015640801007387 */ /* 0x0041e40000100800 */
[----:B0-----:R-:W-:Y:S01]  /*7ed20*/  IMAD.MOV.U32 R8, RZ, RZ, R0 ;  /* 0x000000ffff087224 */ /* 0x001fe200078e0000 */
[----:B------:R-:W-:Y:S01]  /*7ed30*/  MOV R0, R26 ;  /* 0x0000001a00007202 */ /* 0x000fe20000000f00 */
[----:B------:R-:W-:-:S02]  /*7ed40*/  MOV R26, R25 ;  /* 0x00000019001a7202 */ /* 0x000fc40000000f00 */
[----:B------:R-:W-:Y:S02]  /*7ed50*/  IMAD.MOV.U32 R25, RZ, RZ, R29 ;  /* 0x000000ffff197224 */ /* 0x000fe400078e001d */
[----:B------:R-:W2:Y:S04]  /*7ed60*/  LDL.LU R29, [R1+0x87c] ;  /* 0x00087c00011d7983 */ /* 0x000ea80000300800 */
[----:B--2---:R0:W-:Y:S02]  /*7ed70*/  STL [R1+0x1544], R29 ;  /* 0x0015441d01007387 */ /* 0x0041e40000100800 */
[----:B0-----:R-:W-:Y:S02]  /*7ed80*/  MOV R29, R28 ;  /* 0x0000001c001d7202 */ /* 0x001fe40000000f00 */
[----:B------:R-:W2:Y:S04]  /*7ed90*/  LDL.LU R28, [R1+0x884] ;  /* 0x00088400011c7983 */ /* 0x000ea80000300800 */
[----:B--2---:R0:W-:Y:S02]  /*7eda0*/  STL [R1+0x1548], R28 ;  /* 0x0015481c01007387 */ /* 0x0041e40000100800 */
[----:B0-----:R-:W-:Y:S01]  /*7edb0*/  MOV R28, R29 ;  /* 0x0000001d001c7202 */ /* 0x001fe20000000f00 */
[----:B------:R-:W-:Y:S01]  /*7edc0*/  IMAD.MOV.U32 R29, RZ, RZ, R11 ;  /* 0x000000ffff1d7224 */ /* 0x000fe200078e000b */
[----:B------:R-:W-:Y:S01]  /*7edd0*/  MOV R11, R5 ;  /* 0x00000005000b7202 */ /* 0x000fe20000000f00 */
[----:B------:R-:W-:-:S02]  /*7ede0*/  MOV R5, R6 ;  /* 0x0000000600057202 */ /* 0x000fc40000000f00 */
[----:B------:R-:W2:Y:S04]  /*7edf0*/  LDL.LU R6, [R1+0x88c] ;  /* 0x00088c0001067983 */ /* 0x000ea80000300800 */
[----:B--2---:R0:W-:Y:S02]  /*7ee00*/  STL [R1+0x154c], R6 ;  /* 0x00154c0601007387 */ /* 0x0041e40000100800 */
[----:B0-----:R-:W-:Y:S02]  /*7ee10*/  IMAD.MOV.U32 R6, RZ, RZ, R7 ;  /* 0x000000ffff067224 */ /* 0x001fe400078e0007 */
[----:B------:R-:W2:Y:S04]  /*7ee20*/  LDL.LU R7, [R1+0x894] ;  /* 0x0008940001077983 */ /* 0x000ea80000300800 */
[----:B--2---:R0:W-:Y:S02]  /*7ee30*/  STL [R1+0x1550], R7 ;  /* 0x0015500701007387 */ /* 0x0041e40000100800 */
[----:B0-----:R-:W-:-:S02]  /*7ee40*/  MOV R7, R12 ;  /* 0x0000000c00077202 */ /* 0x001fc40000000f00 */
[----:B------:R-:W2:Y:S04]  /*7ee50*/  LDL.LU R12, [R1+0xb30] ;  /* 0x000b3000010c7983 */ /* 0x000ea80000300800 */
[----:B--2---:R0:W-:Y:S02]  /*7ee60*/  STL [R1+0x1554], R12 ;  /* 0x0015540c01007387 */ /* 0x0041e40000100800 */
[----:B0-----:R-:W-:Y:S02]  /*7ee70*/  MOV R12, R23 ;  /* 0x00000017000c7202 */ /* 0x001fe40000000f00 */
[----:B------:R-:W2:Y:S04]  /*7ee80*/  LDL.LU R23, [R1+0xe5c] ;  /* 0x000e5c0001177983 */ /* 0x000ea80000300800 */
[----:B--2---:R0:W-:Y:S02]  /*7ee90*/  STL [R1+0x1538], R23 ;  /* 0x0015381701007387 */ /* 0x0041e40000100800 */
[----:B0-----:R-:W-:-:S02]  /*7eea0*/  IMAD.MOV.U32 R23, RZ, RZ, R25 ;  /* 0x000000ffff177224 */ /* 0x001fc400078e0019 */
[----:B------:R-:W2:Y:S04]  /*7eeb0*/  LDL.LU R25, [R1+0xe64] ;  /* 0x000e640001197983 */ /* 0x000ea80000300800 */
[----:B--2---:R0:W-:Y:S02]  /*7eec0*/  STL [R1+0x153c], R25 ;  /* 0x00153c1901007387 */ /* 0x0041e40000100800 */
[----:B0-----:R-:W-:Y:S01]  /*7eed0*/  MOV R25, R12 ;  /* 0x0000000c00197202 */ /* 0x001fe20000000f00 */
[----:B------:R-:W-:Y:S02]  /*7eee0*/  MOV R12, R7 ;  /* 0x00000007000c7202 */ /* 0x000fe40000000f00 */
[----:B------:R-:W-:Y:S01]  /*7eef0*/  IMAD.MOV.U32 R7, RZ, RZ, R6 ;  /* 0x000000ffff077224 */ /* 0x000fe200078e0006 */
[----:B------:R-:W-:-:S02]  /*7ef00*/  MOV R6, R22 ;  /* 0x0000001600067202 */ /* 0x000fc40000000f00 */
        /* <DEDUP_REMOVED lines=26> */
[----:B------:R-:W-:Y:S01]  /*7f0b0*/  IMAD.MOV.U32 R16, RZ, RZ, R20 ;  /* 0x000000ffff107224 */ /* 0x000fe200078e0014 */
[----:B------:R-:W-:Y:S01]  /*7f0c0*/  MOV R20, R21 ;  /* 0x0000001500147202 */ /* 0x000fe20000000f00 */
[----:B------:R-:W-:Y:S02]  /*7f0d0*/  MOV R21, R22 ;  /* 0x0000001600157202 */ /* 0x000fe40000000f00 */
[----:B------:R-:W-:Y:S01]  /*7f0e0*/  IMAD.MOV.U32 R22, RZ, RZ, R25 ;  /* 0x000000ffff167224 */ /* 0x000fe200078e0019 */
[----:B------:R-:W-:Y:S01]  /*7f0f0*/  MOV R25, R28 ;  /* 0x0000001c00197202 */ /* 0x000fe20000000f00 */
[----:B------:R-:W-:Y:S01]  /*7f100*/  MOV R28, R26 ;  /* 0x0000001a001c7202 */ /* 0x000fe20000000f00 */
[----:B------:R-:W-:Y:S01]  /*7f110*/  STL [R1+0x1a94], R19 ;  /* 0x001a941301007387 */ /* 0x000fe20000100800 */
[----:B------:R-:W2:Y:S03]  /*7f120*/  LDL.LU R26, [R1+0xf24] ;  /* 0x000f2400011a7983 */ /* 0x000ea60000300800 */
[----:B--2---:R0:W-:Y:S02]  /*7f130*/  STL [R1+0x1580], R26 ;  /* 0x0015801a01007387 */ /* 0x0041e40000100800 */
[----:B0-----:R-:W-:Y:S01]  /*7f140*/  IMAD.MOV.U32 R26, RZ, RZ, R18 ;  /* 0x000000ffff1a7224 */ /* 0x001fe200078e0012 */
[----:B------:R-:W-:Y:S01]  /*7f150*/  MOV R18, R9 ;  /* 0x0000000900127202 */ /* 0x000fe20000000f00 */
[----:B------:R-:W-:-:S03]  /*7f160*/  MOV R9, R2 ;  /* 0x0000000200097202 */ /* 0x000fc60000000f00 */
[----:B------:R-:W-:Y:S01]  /*7f170*/  STL [R1+0x1a98], R26 ;  /* 0x001a981a01007387 */ /* 0x000fe20000100800 */
[----:B------:R-:W2:Y:S03]  /*7f180*/  LDL.LU R2, [R1+0xf34] ;  /* 0x000f340001027983 */ /* 0x000ea60000300800 */
[----:B--2---:R0:W-:Y:S02]  /*7f190*/  STL [R1+0x1584], R2 ;  /* 0x0015840201007387 */ /* 0x0041e40000100800 */
[----:B0-----:R-:W-:-:S05]  /*7f1a0*/  IMAD.MOV.U32 R2, RZ, RZ, R17 ;  /* 0x000000ffff027224 */ /* 0x001fca00078e0011 */
[----:B------:R0:W-:Y:S01]  /*7f1b0*/  STL [R1+0x1a9c], R2 ;  /* 0x001a9c0201007387 */ /* 0x0001e20000100800 */
[----:B------:R1:W-:Y:S02]  /*7f1c0*/  STL [R1+0x1aa0], R10 ;  /* 0x001aa00a01007387 */ /* 0x0003e40000100800 */
[----:B------:R-:W2:Y:S02]  /*7f1d0*/  LDL R17, [R1+0x11c] ;  /* 0x00011c0001117983 */ /* 0x000ea40000100800 */
[----:B------:R-:W3:Y:S01]  /*7f1e0*/  LDL R26, [R1+0x124] ;  /* 0x00012400011a7983 */ /* 0x000ee20000100800 */
[----:B------:R-:W3:Y:S01]  /*7f1f0*/  LDL R19, [R1+0x128] ;  /* 0x0001280001137983 */ /* 0x000ee20000100800 */
[----:B----4-:R-:W-:-:S03]  /*7f200*/  FSETP.GEU.AND P0, PT, |R4|, 1.175494350822287508e-38, PT ;  /* 0x008000000400780b */ /* 0x010fc60003f0e200 */
[----:B0-----:R-:W4:Y:S04]  /*7f210*/  LDL R2, [R1+0x120] ;  /* 0x0001200001027983 */ /* 0x001f280000100800 */
[----:B-1----:R-:W3:Y:S01]  /*7f220*/  LDL R10, [R1+0x118] ;  /* 0x00011800010a7983 */ /* 0x002ee20000100800 */
[----:B------:R0:W-:Y:S03]  /*7f230*/  STL [R1+0x1a8c], R4 ;  /* 0x001a8c0401007387 */ /* 0x0001e60000100800 */
[----:B0-----:R-:W4:Y:S01]  /*7f240*/  LDL R4, [R1+0x12c] ;  /* 0x00012c0001047983 */ /* 0x001f220000100800 */
[----:B--2---:R-:W-:Y:S02]  /*7f250*/  @P1 FMUL R17, R17, 0.25 ;  /* 0x3e80000011111820 */ /* 0x004fe40000400000 */
[----:B---3--:R-:W-:-:S05]  /*7f260*/  @P1 FMUL R10, R10, 0.25 ;  /* 0x3e8000000a0a1820 */ /* 0x008fca0000400000 */
[----:B------:R0:W-:Y:S04]  /*7f270*/  @P1 STL [R1+0x118], R10 ;  /* 0x0001180a01001387 */ /* 0x0001e80000100800 */
[----:B0-----:R-:W2:Y:S01]  /*7f280*/  LDL.LU R10, [R1+0x1aa0] ;  /* 0x001aa000010a7983 */ /* 0x001ea20000300800 */
[----:B------:R0:W-:Y:S03]  /*7f290*/  @P1 STL [R1+0x11c], R17 ;  /* 0x00011c1101001387 */ /* 0x0001e60000100800 */
[----:B0-----:R-:W3:Y:S01]  /*7f2a0*/  LDL R17, [R1+0x13c] ;  /* 0x00013c0001117983 */ /* 0x001ee20000100800 */
[----:B----4-:R-:W-:Y:S02]  /*7f2b0*/  @P1 FMUL R2, R2, 0.25 ;  /* 0x3e80000002021820 */ /* 0x010fe40000400000 */
[----:B------:R-:W-:-:S02]  /*7f2c0*/  @P1 FMUL R26, R26, 0.25 ;  /* 0x3e8000001a1a1820 */ /* 0x000fc40000400000 */
[----:B------:R-:W-:Y:S02]  /*7f2d0*/  @P1 FMUL R19, R19, 0.25 ;  /* 0x3e80000013131820 */ /* 0x000fe40000400000 */
[----:B------:R-:W-:Y:S01]  /*7f2e0*/  @P1 FMUL R4, R4, 0.25 ;  /* 0x3e80000004041820 */ /* 0x000fe20000400000 */
[----:B------:R0:W-:Y:S04]  /*7f2f0*/  @P1 STL [R1+0x120], R2 ;  /* 0x0001200201001387 */ /* 0x0001e80000100800 */
[----:B0-----:R-:W4:Y:S01]  /*7f300*/  LDL.LU R2, [R1+0x1a9c] ;  /* 0x001a9c0001027983 */ /* 0x001f220000300800 */
[----:B------:R0:W-:Y:S03]  /*7f310*/  @P1 STL [R1+0x124], R26 ;  /* 0x0001241a01001387 */ /* 0x0001e60000100800 */
[----:B0-----:R-:W2:Y:S01]  /*7f320*/  LDL.LU R26, [R1+0x1a98] ;  /* 0x001a9800011a7983 */ /* 0x001ea20000300800 */
[----:B------:R0:W-:Y:S03]  /*7f330*/  @P1 STL [R1+0x128], R19 ;  /* 0x0001281301001387 */ /* 0x0001e60000100800 */
[----:B0-----:R-:W4:Y:S01]  /*7f340*/  LDL.LU R19, [R1+0x1a94] ;  /* 0x001a940001137983 */ /* 0x001f220000300800 */
[----:B------:R-:W-:Y:S02]  /*7f350*/  @P1 STL [R1+0x12c], R4 ;  /* 0x00012c0401001387 */ /* 0x000fe40000100800 */
[----:B---3--:R-:W-:-:S05]  /*7f360*/  @P1 FMUL R17, R17, 0.25 ;  /* 0x3e80000011111820 */ /* 0x008fca0000400000 */
[----:B------:R0:W-:Y:S02]  /*7f370*/  @P1 STL [R1+0x13c], R17 ;  /* 0x00013c1101001387 */ /* 0x0001e40000100800 */
[----:B0-----:R-:W-:Y:S01]  /*7f380*/  MOV R17, R18 ;  /* 0x0000001200117202 */ /* 0x001fe20000000f00 */
[----:B------:R-:W-:-:S04]  /*7f390*/  MOV R18, R9 ;  /* 0x0000000900127202 */ /* 0x000fc80000000f00 */
[----:B------:R0:W-:Y:S01]  /*7f3a0*/  STL [R1+0x1a90], R17 ;  /* 0x001a901101007387 */ /* 0x0001e20000100800 */
[----:B------:R-:W3:Y:S02]  /*7f3b0*/  LDL R4, [R1+0x148] ;  /* 0x0001480001047983 */ /* 0x000ee40000100800 */
[----:B------:R-:W-:Y:S02]  /*7f3c0*/  IMAD.MOV.U32 R9, RZ, RZ, R0 ;  /* 0x000000ffff097224 */ /* 0x000fe400078e0000 */
[----:B------:R-:W3:Y:S04]  /*7f3d0*/  LDL R0, [R1+0x14c] ;  /* 0x00014c0001007983 */ /* 0x000ee80000100800 */
[----:B0-----:R-:W3:Y:S01]  /*7f3e0*/  LDL R17, [R1+0x144] ;  /* 0x0001440001117983 */ /* 0x001ee20000100800 */
[----:B--2---:R-:W-:-:S02]  /*7f3f0*/  @P1 FMUL R26, R26, 0.25 ;  /* 0x3e8000001a1a1820 */ /* 0x004fc40000400000 */
[----:B----4-:R-:W-:-:S05]  /*7f400*/  @P1 FMUL R19, R19, 0.25 ;  /* 0x3e80000013131820 */ /* 0x010fca0000400000 */
[----:B------:R-:W-:Y:S01]  /*7f410*/  @P1 STL [R1+0x134], R19 ;  /* 0x0001341301001387 */ /* 0x000fe20000100800 */
[----:B------:R0:W-:Y:S03]  /*7f420*/  STL [R1+0x1a78], R19 ;  /* 0x001a781301007387 */ /* 0x0001e60000100800 */
[----:B0-----:R-:W2:Y:S01]  /*7f430*/  LDL R19, [R1+0x120] ;  /* 0x0001200001137983 */ /* 0x001ea20000100800 */
[----:B------:R-:W-:Y:S02]  /*7f440*/  @P1 STL [R1+0x138], R26 ;  /* 0x0001381a01001387 */ /* 0x000fe40000100800 */
[----:B------:R0:W-:Y:S02]  /*7f450*/  STL [R1+0x1a7c], R26 ;  /* 0x001a7c1a01007387 */ /* 0x0001e40000100800 */
[----:B0-----:R-:W4:Y:S01]  /*7f460*/  LDL R26, [R1+0x124] ;  /* 0x00012400011a7983 */ /* 0x001f220000100800 */
[----:B---3--:R-:W-:-:S02]  /*7f470*/  @P1 FMUL R4, R4, 0.25 ;  /* 0x3e80000004041820 */ /* 0x008fc40000400000 */
[----:B------:R-:W-:Y:S02]  /*7f480*/  @P1 FMUL R0, R0, 0.25 ;  /* 0x3e80000000001820 */ /* 0x000fe40000400000 */
[----:B------:R-:W-:-:S05]  /*7f490*/  @P1 FMUL R17, R17, 0.25 ;  /* 0x3e80000011111820 */ /* 0x000fca0000400000 */
[----:B------:R0:W-:Y:S04]  /*7f4a0*/  @P1 STL [R1+0x144], R17 ;  /* 0x0001441101001387 */ /* 0x0001e80000100800 */
[----:B0-----:R-:W3:Y:S01]  /*7f4b0*/  LDL.LU R17, [R1+0x1a90] ;  /* 0x001a900001117983 */ /* 0x001ee20000300800 */
        /* <DEDUP_REMOVED lines=13> */
[----:B0-----:R-:W3:Y:S01]  /*7f590*/  LDL R0, [R1+0x158] ;  /* 0x0001580001007983 */ /* 0x001ee20000100800 */
[----:B--2---:R-:W-:-:S05]  /*7f5a0*/  @P1 FMUL R4, R4, 0.25 ;  /* 0x3e80000004041820 */ /* 0x004fca0000400000 */
[----:B------:R0:W-:Y:S01]  /*7f5b0*/  STL [R1+0x1a58], R4 ;  /* 0x001a580401007387 */ /* 0x0001e20000100800 */
[----:B---3--:R-:W-:-:S03]  /*7f5c0*/  @P1 FMUL R0, R0, 0.25 ;  /* 0x3e80000000001820 */ /* 0x008fc60000400000 */
[----:B0-----:R-:W2:Y:S02]  /*7f5d0*/  LDL R4, [R1+0x150] ;  /* 0x0001500001047983 */ /* 0x001ea40000100800 */
[----:B------:R0:W-:Y:S02]  /*7f5e0*/  @P1 STL [R1+0x158], R0 ;  /* 0x0001580001001387 */ /* 0x0001e40000100800 */
[----:B0-----:R-:W3:Y:S02]  /*7f5f0*/  LDL.LU R0, [R1+0x1a88] ;  /* 0x001a880001007983 */ /* 0x001ee40000300800 */
[----:B---3--:R-:W-:Y:S02]  /*7f600*/  FSETP.GT.AND P1, PT, |R0|, 8.50705917302346158658e+37, PT ;  /* 0x7e8000000000780b */ /* 0x008fe40003f24200 */
[----:B------:R0:W-:Y:S04]  /*7f610*/  STL [R1+0x1a54], R0 ;  /* 0x001a540001007387 */ /* 0x0001e80000100800 */
[----:B0-----:R-:W3:Y:S02]  /*7f620*/  LDL R0, [R1+0x118] ;  /* 0x0001180001007983 */ /* 0x001ee40000100800 */
[----:B---3--:R-:W-:-:S05]  /*7f630*/  @!P0 FMUL R0, R0, 16777216 ;  /* 0x4b80000000008820 */ /* 0x008fca0000400000 */
[----:B------:R-:W-:Y:S01]  /*7f640*/  @!P0 STL [R1+0x118], R0 ;  /* 0x0001180001008387 */ /* 0x000fe20000100800 */
[----:B----4-:R0:W-:Y:S02]  /*7f650*/  STL [R1+0x1a80], R26 ;  /* 0x001a801a01007387 */ /* 0x0101e40000100800 */
[----:B0-----:R-:W-:-:S05]  /*7f660*/  MOV R26, R19 ;  /* 0x00000013001a7202 */ /* 0x001fca0000000f00 */
        /* <DEDUP_REMOVED lines=23> */
[----:B------:R-:W-:Y:S01]  /*7f7e0*/  MOV R24, R20 ;  /* 0x0000001400187202 */ /* 0x000fe20000000f00 */
[----:B------:R-:W-:Y:S02]  /*7f7f0*/  MOV R20, R25 ;  /* 0x0000001900147202 */ /* 0x000fe40000000f00 */
[----:B---3--:R-:W-:Y:S01]  /*7f800*/  MOV R18, R19 ;  /* 0x0000001300127202 */ /* 0x008fe20000000f00 */
[----:B------:R-:W-:Y:S01]  /*7f810*/  IMAD.MOV.U32 R19, RZ, RZ, R16 ;  /* 0x000000ffff137224 */ /* 0x000fe200078e0010 */
[----:B------:R-:W-:Y:S01]  /*7f820*/  MOV R16, R21 ;  /* 0x0000001500107202 */ /* 0x000fe20000000f00 */
[----:B------:R-:W-:Y:S01]  /*7f830*/  IMAD.MOV.U32 R21, RZ, RZ, R22 ;  /* 0x000000ffff157224 */ /* 0x000fe200078e0016 */
        /* <DEDUP_REMOVED lines=31> */
[----:B--2---:R-:W-:-:S02]  /*7fa30*/  MOV R17, R0 ;  /* 0x0000000000117202 */ /* 0x004fc40000000f00 */
[----:B------:R-:W2:Y:S03]  /*7fa40*/  LDL R0, [R1+0x154] ;  /* 0x0001540001007983 */ /* 0x000ea60000100800 */
[----:B------:R-:W-:-:S05]  /*7fa50*/  @!P0 FMUL R17, R17, 16777216 ;  /* 0x4b80000011118820 */ /* 0x000fca0000400000 */
[----:B------:R0:W-:Y:S04]  /*7fa60*/  @!P0 STL [R1+0x148], R17 ;  /* 0x0001481101008387 */ /* 0x0001e80000100800 */
[----:B0-----:R-:W3:Y:S01]  /*7fa70*/  LDL.LU R17, [R1+0x1a60] ;  /* 0x001a600001117983 */ /* 0x001ee20000300800 */
[----:B----4-:R-:W-:-:S05]  /*7fa80*/  @!P0 FMUL R4, R4, 16777216 ;  /* 0x4b80000004048820 */ /* 0x010fca0000400000 */
[----:B------:R0:W-:Y:S04]  /*7fa90*/  @!P0 STL [R1+0x14c], R4 ;  /* 0x00014c0401008387 */ /* 0x0001e80000100800 */
[----:B0-----:R-:W4:Y:S01]  /*7faa0*/  LDL.LU R4, [R1+0x1a5c] ;  /* 0x001a5c0001047983 */ /* 0x001f220000300800 */
[----:B--2---:R-:W-:Y:S02]  /*7fab0*/  @!P0 FMUL R0, R0, 16777216 ;  /* 0x4b80000000008820 */ /* 0x004fe40000400000 */
[----:B----4-:R-:W-:-:S05]  /*7fac0*/  @!P0 FMUL R4, R4, 16777216 ;  /* 0x4b80000004048820 */ /* 0x010fca0000400000 */
[----:B------:R0:W-:Y:S04]  /*7fad0*/  @!P0 STL [R1+0x150], R4 ;  /* 0x0001500401008387 */ /* 0x0001e80000100800 */
[----:B0-----:R-:W2:Y:S01]  /*7fae0*/  LDL.LU R4, [R1+0x1a58] ;  /* 0x001a580001047983 */ /* 0x001ea20000300800 */
[----:B------:R0:W-:Y:S03]  /*7faf0*/  @!P0 STL [R1+0x154], R0 ;  /* 0x0001540001008387 */ /* 0x0001e60000100800 */
[----:B0-----:R-:W4:Y:S01]  /*7fb00*/  LDL R0, [R1+0x158] ;  /* 0x0001580001007983 */ /* 0x001f220000100800 */
[----:B--2---:R-:W-:-:S05]  /*7fb10*/  @!P0 FMUL R4, R4, 16777216 ;  /* 0x4b80000004048820 */ /* 0x004fca0000400000 */
[----:B------:R0:W-:Y:S01]  /*7fb20*/  STL [R1+0x1588], R4 ;  /* 0x0015880401007387 */ /* 0x0001e20000100800 */
[----:B----4-:R-:W-:-:S03]  /*7fb30*/  @!P0 FMUL R0, R0, 16777216 ;  /* 0x4b80000000008820 */ /* 0x010fc60000400000 */
[----:B0-----:R-:W2:Y:S02]  /*7fb40*/  LDL R4, [R1+0x288] ;  /* 0x0002880001047983 */ /* 0x001ea40000100800 */
[----:B------:R0:W-:Y:S02]  /*7fb50*/  @!P0 STL [R1+0x158], R0 ;  /* 0x0001580001008387 */ /* 0x0001e40000100800 */
[----:B0-----:R-:W4:Y:S01]  /*7fb60*/  LDL.LU R0, [R1+0x1a54] ;  /* 0x001a540001007983 */ /* 0x001f220000300800 */
[----:B---3--:R0:W-:Y:S02]  /*7fb70*/  STL [R1+0x1a4c], R17 ;  /* 0x001a4c1101007387 */ /* 0x0081e40000100800 */
[----:B------:R1:W-:Y:S01]  /*7fb80*/  STL [R1+0x1a50], R9 ;  /* 0x001a500901007387 */ /* 0x0003e20000100800 */
[----:B0-----:R-:W3:Y:S04]  /*7fb90*/  LDL R17, [R1+0x160] ;  /* 0x0001600001117983 */ /* 0x001ee80000100800 */
[----:B-1----:R-:W2:Y:S01]  /*7fba0*/  LDL R9, [R1+0x15c] ;  /* 0x00015c0001097983 */ /* 0x002ea20000100800 */
[----:B----4-:R-:W-:-:S03]  /*7fbb0*/  FSETP.GEU.AND P0, PT, |R0|, 1.175494350822287508e-38, PT ;  /* 0x008000000000780b */ /* 0x010fc60003f0e200 */
[----:B------:R0:W-:Y:S04]  /*7fbc0*/  STL [R1+0x1a28], R0 ;  /* 0x001a280001007387 */ /* 0x0001e80000100800 */
[----:B0-----:R-:W4:Y:S01]  /*7fbd0*/  LDL R0, [R1+0x168] ;  /* 0x0001680001007983 */ /* 0x001f220000100800 */
[----:B--2---:R-:W-:Y:S02]  /*7fbe0*/  @P1 FMUL R9, R9, 0.25 ;  /* 0x3e80000009091820 */ /* 0x004fe40000400000 */
[----:B---3--:R-:W-:-:S03]  /*7fbf0*/  @P1 FMUL R17, R17, 0.25 ;  /* 0x3e80000011111820 */ /* 0x008fc60000400000 */
[----:B------:R0:W-:Y:S04]  /*7fc00*/  @P1 STL [R1+0x15c], R9 ;  /* 0x00015c0901001387 */ /* 0x0001e80000100800 */
[----:B0-----:R-:W2:Y:S01]  /*7fc10*/  LDL.LU R9, [R1+0x1a50] ;  /* 0x001a500001097983 */ /* 0x001ea20000300800 */
[----:B------:R0:W-:Y:S03]  /*7fc20*/  @P1 STL [R1+0x160], R17 ;  /* 0x0001601101001387 */ /* 0x0001e60000100800 */
[----:B0-----:R-:W3:Y:S01]  /*7fc30*/  LDL.LU R17, [R1+0x1a4c] ;  /* 0x001a4c0001117983 */ /* 0x001ee20000300800 */
[----:B----4-:R-:W-:-:S05]  /*7fc40*/  @P1 FMUL R0, R0, 0.25 ;  /* 0x3e80000000001820 */ /* 0x010fca0000400000 */
[----:B------:R0:W-:Y:S04]  /*7fc50*/  @P1 STL [R1+0x168], R0 ;  /* 0x0001680001001387 */ /* 0x0001e80000100800 */
[----:B0-----:R-:W4:Y:S04]  /*7fc60*/  LDL R0, [R1+0x180] ;  /* 0x0001800001007983 */ /* 0x001f280000100800 */
[----:B----4-:R0:W-:Y:S04]  /*7fc70*/  STL [R1+0x1a44], R0 ;  /* 0x001a440001007387 */ /* 0x0101e80000100800 */
[----:B0-----:R-:W4:Y:S04]  /*7fc80*/  LDL R0, [R1+0x178] ;  /* 0x0001780001007983 */ /* 0x001f280000100800 */
[----:B----4-:R0:W-:Y:S04]  /*7fc90*/  STL [R1+0x1a48], R0 ;  /* 0x001a480001007387 */ /* 0x0101e80000100800 */
[----:B0-----:R-:W4:Y:S02]  /*7fca0*/  LDL R0, [R1+0x170] ;  /* 0x0001700001007983 */ /* 0x001f240000100800 */
[----:B----4-:R-:W-:-:S05]  /*7fcb0*/  @P1 FMUL R0, R0, 0.25 ;  /* 0x3e80000000001820 */ /* 0x010fca0000400000 */
[----:B------:R0:W-:Y:S04]  /*7fcc0*/  @P1 STL [R1+0x170], R0 ;  /* 0x0001700001001387 */ /* 0x0001e80000100800 */
[----:B0-----:R-:W4:Y:S02]  /*7fcd0*/  LDL.LU R0, [R1+0x1a48] ;  /* 0x001a480001007983 */ /* 0x001f240000300800 */
[----:B----4-:R-:W-:-:S05]  /*7fce0*/  @P1 FMUL R0, R0, 0.25 ;  /* 0x3e80000000001820 */ /* 0x010fca0000400000 */
[----:B------:R0:W-:Y:S04]  /*7fcf0*/  @P1 STL [R1+0x178], R0 ;  /* 0x0001780001001387 */ /* 0x0001e80000100800 */
[----:B0-----:R-:W4:Y:S02]  /*7fd00*/  LDL.LU R0, [R1+0x1a44] ;  /* 0x001a440001007983 */ /* 0x001f240000300800 */
        /* <DEDUP_REMOVED lines=27> */
[----:B------:R0:W-:Y:S01]  /*7fec0*/  @P1 STL [R1+0x1b0], R0 ;  /* 0x0001b00001001387 */ /* 0x0001e20000100800 */
[----:B------:R1:W-:Y:S03]  /*7fed0*/  STL [R1+0x1a30], R24 ;  /* 0x001a301801007387 */ /* 0x0003e60000100800 */
[----:B0-----:R-:W4:Y:S04]  /*7fee0*/  LDL R0, [R1+0x1c8] ;  /* 0x0001c80001007983 */ /* 0x001f280000100800 */
[----:B-1----:R-:W2:Y:S04]  /*7fef0*/  LDL R24, [R1+0x1b8] ;  /* 0x0001b80001187983 */ /* 0x002ea80000100800 */
[----:B----4-:R0:W-:Y:S04]  /*7ff00*/  STL [R1+0x1a2c], R0 ;  /* 0x001a2c0001007387 */ /* 0x0101e80000100800 */
[----:B0-----:R-:W4:Y:S01]  /*7ff10*/  LDL R0, [R1+0x1c0] ;  /* 0x0001c00001007983 */ /* 0x001f220000100800 */
[----:B--2---:R-:W-:-:S05]  /*7ff20*/  @P1 FMUL R24, R24, 0.25 ;  /* 0x3e80000018181820 */ /* 0x004fca0000400000 */
[----:B------:R0:W-:Y:S04]  /*7ff30*/  @P1 STL [R1+0x1b8], R24 ;  /* 0x0001b81801001387 */ /* 0x0001e80000100800 */
[----:B0-----:R-:W2:Y:S01]  /*7ff40*/  LDL.LU R24, [R1+0x1a30] ;  /* 0x001a300001187983 */ /* 0x001ea20000300800 */
[----:B----4-:R-:W-:-:S05]  /*7ff50*/  @P1 FMUL R0, R0, 0.25 ;  /* 0x3e80000000001820 */ /* 0x010fca0000400000 */
[----:B------:R0:W-:Y:S04]  /*7ff60*/  @P1 STL [R1+0x1c0], R0 ;  /* 0x0001c00001001387 */ /* 0x0001e80000100800 */
[----:B0-----:R-:W4:Y:S02]  /*7ff70*/  LDL.LU R0, [R1+0x1a2c] ;  /* 0x001a2c0001007983 */ /* 0x001f240000300800 */
[----:B----4-:R-:W-:-:S05]  /*7ff80*/  @P1 FMUL R0, R0, 0.25 ;  /* 0x3e80000000001820 */ /* 0x010fca0000400000 */
[----:B------:R0:W-:Y:S04]  /*7ff90*/  @P1 STL [R1+0x1c8], R0 ;  /* 0x0001c80001001387 */ /* 0x0001e80000100800 */
[----:B0-----:R-:W4:Y:S01]  /*7ffa0*/  LDL.LU R0, [R1+0x1a28] ;  /* 0x001a280001007983 */ /* 0x001f220000300800 */
[----:B------:R0:W-:Y:S02]  /*7ffb0*/  STL [R1+0x1a20], R6 ;  /* 0x001a200601007387 */ /* 0x0001e40000100800 */
[----:B--2---:R1:W-:Y:S01]  /*7ffc0*/  STL [R1+0x1a24], R24 ;  /* 0x001a241801007387 */ /* 0x0043e20000100800 */
[----:B0-----:R-:W2:Y:S04]  /*7ffd0*/  LDL R6, [R1+0x8] ;  /* 0x0000080001067983 */ /* 0x001ea80000100800 */
[----:B-1----:R-:W2:Y:S01]  /*7ffe0*/  LDL R24, [R1+0x1d0] ;  /* 0x0001d00001187983 */ /* 0x002ea20000100800 */
[----:B----4-:R-:W-:-:S05]  /*7fff0*/  @P1 FMUL R0, R0, 0.25 ;  /* 0x3e80000000001820 */ /* 0x010fca0000400000 */
[----:B------:R0:W-:Y:S01]  /*80000*/  STL [R1+0x19e4], R0 ;  /* 0x0019e40001007387 */ /* 0x0001e20000100800 */
[----:B--2---:R-:W-:-:S03]  /*80010*/  @P1 FMUL R24, R24, 0.25 ;  /* 0x3e80000018181820 */ /* 0x004fc60000400000 */
[----:B0-----:R-:W2:Y:S02]  /*80020*/  LDL R0, [R1+0x1b8] ;  /* 0x0001b80001007983 */ /* 0x001ea40000100800 */
[----:B------:R0:W-:Y:S01]  /*80030*/  @P1 STL [R1+0x1d0], R24 ;  /* 0x0001d01801001387 */ /* 0x0001e20000100800 */
[----:B------:R-:W-:Y:S01]  /*80040*/  FSETP.GT.AND P1, PT, |R6|, 8.50705917302346158658e+37, PT ;  /* 0x7e8000000600780b */ /* 0x000fe20003f24200 */
[----:B0-----:R-:W4:Y:S01]  /*80050*/  LDL.LU R24, [R1+0x1a24] ;  /* 0x001a240001187983 */ /* 0x001f220000300800 */
[----:B------:R-:W2:Y:S02]  /*80060*/  LDL.LU R6, [R1+0x1a20] ;  /* 0x001a200001067983 */ /* 0x000ea40000300800 */
[----:B------:R0:W-:Y:S02]  /*80070*/  STL [R1+0x1a18], R14 ;  /* 0x001a180e01007387 */ /* 0x0001e40000100800 */
[----:B0-----:R-:W2:Y:S04]  /*80080*/  LDL R14, [R1+0x160] ;  /* 0x00016000010e7983 */ /* 0x001ea80000100800 */
[----:B--2---:R0:W-:Y:S04]  /*80090*/  STL [R1+0x1a1c], R14 ;  /* 0x001a1c0e01007387 */ /* 0x0041e80000100800 */
[----:B0-----:R-:W2:Y:S02]  /*800a0*/  LDL R14, [R1+0x15c] ;  /* 0x00015c00010e7983 */ /* 0x001ea40000100800 */
[----:B--2---:R-:W-:-:S05]  /*800b0*/  @!P0 FMUL R14, R14, 16777216 ;  /* 0x4b8000000e0e8820 */ /* 0x004fca0000400000 */
[----:B------:R0:W-:Y:S04]  /*800c0*/  @!P0 STL [R1+0x15c], R14 ;  /* 0x00015c0e01008387 */ /* 0x0001e80000100800 */
[----:B0-----:R-:W2:Y:S02]  /*800d0*/  LDL.LU R14, [R1+0x1a1c] ;  /* 0x001a1c00010e7983 */ /* 0x001ea40000300800 */
[----:B--2---:R-:W-:-:S05]  /*800e0*/  @!P0 FMUL R14, R14, 16777216 ;  /* 0x4b8000000e0e8820 */ /* 0x004fca0000400000 */
[----:B------:R0:W-:Y:S04]  /*800f0*/  @!P0 STL [R1+0x160], R14 ;  /* 0x0001600e01008387 */ /* 0x0001e80000100800 */
[----:B0-----:R-:W2:Y:S04]  /*80100*/  LDL.LU R14, [R1+0x1a18] ;  /* 0x001a1800010e7983 */ /* 0x001ea80000300800 */
[----:B--2---:R0:W-:Y:S04]  /*80110*/  STL [R1+0x1a10], R14 ;  /* 0x001a100e01007387 */ /* 0x0041e80000100800 */
        /* <DEDUP_REMOVED lines=51> */
[----:B--2---:R0:W-:Y:S02]  /*80450*/  STL [R1+0x19ec], R14 ;  /* 0x0019ec0e01007387 */ /* 0x0041e40000100800 */
[----:B0-----:R-:W-:-:S02]  /*80460*/  IMAD.MOV.U32 R14, RZ, RZ, R0 ;  /* 0x000000ffff0e7224 */ /* 0x001fc400078e0000 */
[----:B------:R-:W2:Y:S02]  /*80470*/  LDL R0, [R1+0x1c8] ;  /* 0x0001c80001007983 */ /* 0x000ea40000100800 */
[----:B------:R-:W-:-:S05]  /*80480*/  @!P0 FMUL R14, R14, 16777216 ;  /* 0x4b8000000e0e8820 */ /* 0x000fca0000400000 */
[----:B------:R0:W-:Y:S04]  /*80490*/  @!P0 STL [R1+0x1b8], R14 ;  /* 0x0001b80e01008387 */ /* 0x0001e80000100800 */
[----:B0-----:R-:W3:Y:S01]  /*804a0*/  LDL.LU R14, [R1+0x19ec] ;  /* 0x0019ec00010e7983 */ /* 0x001ee20000300800 */
[----:B--2---:R-:W-:Y:S02]  /*804b0*/  @!P0 FMUL R0, R0, 16777216 ;  /* 0x4b80000000008820 */ /* 0x004fe40000400000 */
[----:B---3--:R-:W-:-:S05]  /*804c0*/  @!P0 FMUL R14, R14, 16777216 ;  /* 0x4b8000000e0e8820 */ /* 0x008fca0000400000 */
[----:B------:R0:W-:Y:S04]  /*804d0*/  @!P0 STL [R1+0x1c0], R14 ;  /* 0x0001c00e01008387 */ /* 0x0001e80000100800 */
[----:B0-----:R-:W2:Y:S01]  /*804e0*/  LDL.LU R14, [R1+0x19e8] ;  /* 0x0019e800010e7983 */ /* 0x001ea20000300800 */
[----:B------:R0:W-:Y:S03]  /*804f0*/  @!P0 STL [R1+0x1c8], R0 ;  /* 0x0001c80001008387 */ /* 0x0001e60000100800 */
[----:B0-----:R-:W3:Y:S01]  /*80500*/  LDL.LU R0, [R1+0x19e4] ;  /* 0x0019e40001007983 */ /* 0x001ee20000300800 */
[----:B------:R0:W-:Y:S03]  /*80510*/  STL [R1+0x19e0], R13 ;  /* 0x0019e00d01007387 */ /* 0x0001e60000100800 */
[----:B0-----:R-:W2:Y:S01]  /*80520*/  LDL R13, [R1+0x1d0] ;  /* 0x0001d000010d7983 */ /* 0x001ea20000100800 */
[----:B---3--:R-:W-:-:S05]  /*80530*/  @!P0 FMUL R0, R0, 16777216 ;  /* 0x4b80000000008820 */ /* 0x008fca0000400000 */
[----:B------:R0:W-:Y:S01]  /*80540*/  STL [R1+0x1590], R0 ;  /* 0x0015900001007387 */ /* 0x0001e20000100800 */
[----:B--2---:R-:W-:-:S03]  /*80550*/  @!P0 FMUL R13, R13, 16777216 ;  /* 0x4b8000000d0d8820 */ /* 0x004fc60000400000 */
[----:B0-----:R-:W2:Y:S02]  /*80560*/  LDL R0, [R1+0x254] ;  /* 0x0002540001007983 */ /* 0x001ea40000100800 */
[----:B------:R0:W-:Y:S02]  /*80570*/  @!P0 STL [R1+0x1d0], R13 ;  /* 0x0001d00d01008387 */ /* 0x0001e40000100800 */
[----:B0-----:R-:W3:Y:S01]  /*80580*/  LDL.LU R13, [R1+0x19e0] ;  /* 0x0019e000010d7983 */ /* 0x001ee20000300800 */
[----:B------:R0:W-:Y:S03]  /*80590*/  STL [R1+0x19d8], R14 ;  /* 0x0019d80e01007387 */ /* 0x0001e60000100800 */
[----:B0-----:R-:W2:Y:S04]  /*805a0*/  LDL R14, [R1+0x164] ;  /* 0x00016400010e7983 */ /* 0x001ea80000100800 */
[----:B--2---:R0:W-:Y:S04]  /*805b0*/  STL [R1+0x19dc], R14 ;  /* 0x0019dc0e01007387 */ /* 0x0041e80000100800 */
[----:B0-----:R-:W2:Y:S02]  /*805c0*/  LDL R14, [R1+0x8] ;  /* 0x00000800010e7983 */ /* 0x001ea40000100800 */
[----:B--2---:R-:W-:-:S02]  /*805d0*/  FSETP.GEU.AND P0, PT, |R14|, 1.175494350822287508e-38, PT ;  /* 0x008000000e00780b */ /* 0x004fc40003f0e200 */
[----:B------:R-:W2:Y:S02]  /*805e0*/  LDL.LU R14, [R1+0x19dc] ;  /* 0x0019dc00010e7983 */ /* 0x000ea40000300800 */
[----:B--2---:R-:W-:-:S05]  /*805f0*/  @P1 FMUL R14, R14, 0.25 ;  /* 0x3e8000000e0e1820 */ /* 0x004fca0000400000 */
[----:B------:R0:W-:Y:S04]  /*80600*/  @P1 STL [R1+0x164], R14 ;  /* 0x0001640e01001387 */ /* 0x0001e80000100800 */
[----:B0-----:R-:W2:Y:S04]  /*80610*/  LDL.LU R14, [R1+0x19d8] ;  /* 0x0019d800010e7983 */ /* 0x001ea80000300800 */
[----:B--2---:R0:W-:Y:S04]  /*80620*/  STL [R1+0x19d0], R14 ;  /* 0x0019d00e01007387 */ /* 0x0041e80000100800 */
[----:B0-----:R-:W2:Y:S04]  /*80630*/  LDL R14, [R1+0x174] ;  /* 0x00017400010e7983 */ /* 0x001ea80000100800 */
[----:B--2---:R0:W-:Y:S04]  /*80640*/  STL [R1+0x19d4], R14 ;  /* 0x0019d40e01007387 */ /* 0x0041e80000100800 */
[----:B0-----:R-:W2:Y:S02]  /*80650*/  LDL R14, [R1+0x16c] ;  /* 0x00016c00010e7983 */ /* 0x001ea40000100800 */
[----:B--2---:R-:W-:-:S05]  /*80660*/  @P1 FMUL R14, R14, 0.25 ;  /* 0x3e8000000e0e1820 */ /* 0x004fca0000400000 */
[----:B------:R0:W-:Y:S04]  /*80670*/  @P1 STL [R1+0x16c], R14 ;  /* 0x00016c0e01001387 */ /* 0x0001e80000100800 */
[----:B0-----:R-:W2:Y:S02]  /*80680*/  LDL.LU R14, [R1+0x19d4] ;  /* 0x0019d400010e7983 */ /* 0x001ea40000300800 */
        /* <DEDUP_REMOVED lines=77> */
[----:B--2---:R-:W-:-:S02]  /*80b60*/  FSETP.GT.AND P1, PT, |R14|, 8.50705917302346158658e+37, PT ;  /* 0x7e8000000e00780b */ /* 0x004fc40003f24200 */
[----:B------:R-:W2:Y:S02]  /*80b70*/  LDL.LU R14, [R1+0x1994] ;  /* 0x00199400010e7983 */ /* 0x000ea40000300800 */
        /* <DEDUP_REMOVED lines=250> */
[----:B0-----:R-:W2:Y:S01]  /*81b20*/  LDL.LU R14, [R1+0x18c8] ;  /* 0x0018c800010e7983 */ /* 0x001ea20000300800 */
[----:B------:R0:W-:Y:S03]  /*81b30*/  STL [R1+0x18c4], R0 ;  /* 0x0018c40001007387 */ /* 0x0001e60000100800 */
[----:B0-----:R-:W2:Y:S01]  /*81b40*/  LDL R0, [R1+0xc] ;  /* 0x00000c0001007983 */ /* 0x001ea20000100800 */
[----:B------:R0:W-:Y:S03]  /*81b50*/  STL [R1+0x18c0], R19 ;  /* 0x0018c01301007387 */ /* 0x0001e60000100800 */
[----:B0-----:R-:W3:Y:S01]  /*81b60*/  LDL R19, [R1+0x250] ;  /* 0x0002500001137983 */ /* 0x001ee20000100800 */
[----:B--2---:R-:W-:-:S05]  /*81b70*/  @!P0 FMUL R0, R0, 16777216 ;  /* 0x4b80000000008820 */ /* 0x004fca0000400000 */
[----:B------:R0:W-:Y:S01]  /*81b80*/  @!P0 STL [R1+0xc], R0 ;  /* 0x00000c0001008387 */ /* 0x0001e20000100800 */
[----:B---3--:R-:W-:-:S03]  /*81b90*/  @!P0 FMUL R19, R19, 16777216 ;  /* 0x4b80000013138820 */ /* 0x008fc60000400000 */
[----:B0-----:R-:W2:Y:S02]  /*81ba0*/  LDL.LU R0, [R1+0x18c4] ;  /* 0x0018c40001007983 */ /* 0x001ea40000300800 */
[----:B------:R0:W-:Y:S02]  /*81bb0*/  @!P0 STL [R1+0x250], R19 ;  /* 0x0002501301008387 */ /* 0x0001e40000100800 */
[----:B0-----:R-:W3:Y:S04]  /*81bc0*/  LDL.LU R19, [R1+0x18c0] ;  /* 0x0018c00001137983 */ /* 0x001ee80000300800 */
[----:B---3--:R2:W-:Y:S02]  /*81bd0*/  STL [R1+0x1844], R19 ;  /* 0x0018441301007387 */ /* 0x0085e40000100800 */
[----:B--2---:R-:W-:Y:S01]  /*81be0*/  MOV R19, R0 ;  /* 0x0000000000137202 */ /* 0x004fe20000000f00 */
[----:B------:R-:W-:-:S02]  /*81bf0*/  MOV R0, R4 ;  /* 0x0000000400007202 */ /* 0x000fc40000000f00 */
[----:B------:R-:W-:Y:S01]  /*81c00*/  IMAD.MOV.U32 R4, RZ, RZ, R20 ;  /* 0x000000ffff047224 */ /* 0x000fe200078e0014 */
[----:B------:R-:W-:Y:S02]  /*81c10*/  MOV R20, R28 ;  /* 0x0000001c00147202 */ /* 0x000fe40000000f00 */
[----:B------:R-:W2:Y:S01]  /*81c20*/  LDL R28, [R1+0x30] ;  /* 0x00003000011c7983 */ /* 0x000ea20000100800 */
[----:B------:R0:W-:Y:S03]  /*81c30*/  STL [R1+0x18b8], R14 ;  /* 0x0018b80e01007387 */ /* 0x0001e60000100800 */
[----:B0-----:R-:W3:Y:S04]  /*81c40*/  LDL R14, [R1+0x1e4] ;  /* 0x0001e400010e7983 */ /* 0x001ee80000100800 */
[----:B---3--:R0:W-:Y:S04]  /*81c50*/  STL [R1+0x18bc], R14 ;  /* 0x0018bc0e01007387 */ /* 0x0081e80000100800 */
[----:B0-----:R-:W3:Y:S01]  /*81c60*/  LDL R14, [R1+0x10] ;  /* 0x00001000010e7983 */ /* 0x001ee20000100800 */
[----:B------:R0:W-:Y:S03]  /*81c70*/  STL [R1+0x1894], R19 ;  /* 0x0018941301007387 */ /* 0x0001e60000100800 */
[----:B0-----:R-:W2:Y:S01]  /*81c80*/  LDL R19, [R1+0x1ec] ;  /* 0x0001ec0001137983 */ /* 0x001ea20000100800 */
[----:B---3--:R-:W-:-:S03]  /*81c90*/  FSETP.GEU.AND P0, PT, |R14|, 1.175494350822287508e-38, PT ;  /* 0x008000000e00780b */ /* 0x008fc60003f0e200 */
[----:B------:R-:W3:Y:S01]  /*81ca0*/  LDL.LU R14, [R1+0x18bc] ;  /* 0x0018bc00010e7983 */ /* 0x000ee20000300800 */
[----:B--2---:R-:W-:Y:S02]  /*81cb0*/  @P1 FMUL R19, R19, 0.25 ;  /* 0x3e80000013131820 */ /* 0x004fe40000400000 */
[----:B---3--:R-:W-:-:S05]  /*81cc0*/  @P1 FMUL R14, R14, 0.25 ;  /* 0x3e8000000e0e1820 */ /* 0x008fca0000400000 */
[----:B------:R0:W-:Y:S04]  /*81cd0*/  @P1 STL [R1+0x1e4], R14 ;  /* 0x0001e40e01001387 */ /* 0x0001e80000100800 */
[----:B0-----:R-:W2:Y:S01]  /*81ce0*/  LDL.LU R14, [R1+0x18b8] ;  /* 0x0018b800010e7983 */ /* 0x001ea20000300800 */
[----:B------:R0:W-:Y:S03]  /*81cf0*/  @P1 STL [R1+0x1ec], R19 ;  /* 0x0001ec1301001387 */ /* 0x0001e60000100800 */
[----:B0-----:R-:W3:Y:S04]  /*81d00*/  LDL R19, [R1+0x204] ;  /* 0x0002040001137983 */ /* 0x001ee80000100800 */
[----:B---3--:R0:W-:Y:S04]  /*81d10*/  STL [R1+0x18b0], R19 ;  /* 0x0018b01301007387 */ /* 0x0081e80000100800 */
[----:B0-----:R-:W3:Y:S04]  /*81d20*/  LDL R19, [R1+0x1fc] ;  /* 0x0001fc0001137983 */ /* 0x001ee80000100800 */
[----:B---3--:R0:W-:Y:S04]  /*81d30*/  STL [R1+0x18b4], R19 ;  /* 0x0018b41301007387 */ /* 0x0081e80000100800 */
[----:B0-----:R-:W3:Y:S02]  /*81d40*/  LDL R19, [R1+0x1f4] ;  /* 0x0001f40001137983 */ /* 0x001ee40000100800 */
[----:B---3--:R-:W-:-:S05]  /*81d50*/  @P1 FMUL R19, R19, 0.25 ;  /* 0x3e80000013131820 */ /* 0x008fca0000400000 */
[----:B------:R0:W-:Y:S04]  /*81d60*/  @P1 STL [R1+0x1f4], R19 ;  /* 0x0001f41301001387 */ /* 0x0001e80000100800 */
[----:B0-----:R-:W3:Y:S02]  /*81d70*/  LDL.LU R19, [R1+0x18b4] ;  /* 0x0018b40001137983 */ /* 0x001ee40000300800 */
[----:B---3--:R-:W-:-:S05]  /*81d80*/  @P1 FMUL R19, R19, 0.25 ;  /* 0x3e80000013131820 */ /* 0x008fca0000400000 */
[----:B------:R0:W-:Y:S04]  /*81d90*/  @P1 STL [R1+0x1fc], R19 ;  /* 0x0001fc1301001387 */ /* 0x0001e80000100800 */
[----:B0-----:R-:W3:Y:S02]  /*81da0*/  LDL.LU R19, [R1+0x18b0] ;  /* 0x0018b00001137983 */ /* 0x001ee40000300800 */
[----:B---3--:R-:W-:-:S05]  /*81db0*/  @P1 FMUL R19, R19, 0.25 ;  /* 0x3e80000013131820 */ /* 0x008fca0000400000 */
[----:B------:R0:W-:Y:S04]  /*81dc0*/  @P1 STL [R1+0x204], R19 ;  /* 0x0002041301001387 */ /* 0x0001e80000100800 */
        /* <DEDUP_REMOVED lines=25> */
[----:B------:R-:W-:Y:S01]  /*81f60*/  @P1 STL [R1+0x234], R19 ;  /* 0x0002341301001387 */ /* 0x000fe20000100800 */
[----:B------:R0:W-:Y:S03]  /*81f70*/  STL [R1+0x1898], R26 ;  /* 0x0018981a01007387 */ /* 0x0001e60000100800 */
[----:B0-----:R-:W3:Y:S04]  /*81f80*/  LDL R26, [R1+0x244] ;  /* 0x00024400011a7983 */ /* 0x001ee80000100800 */
[----:B---3--:R0:W-:Y:S01]  /*81f90*/  STL [R1+0x189c], R26 ;  /* 0x00189c1a01007387 */ /* 0x0081e20000100800 */
[----:B------:R-:W3:Y:S03]  /*81fa0*/  LDL R19, [R1+0x24c] ;  /* 0x00024c0001137983 */ /* 0x000ee60000100800 */
[----:B0-----:R-:W2:Y:S02]  /*81fb0*/  LDL R26, [R1+0x23c] ;  /* 0x00023c00011a7983 */ /* 0x001ea40000100800 */
[----:B--2---:R-:W-:-:S05]  /*81fc0*/  @P1 FMUL R26, R26, 0.25 ;  /* 0x3e8000001a1a1820 */ /* 0x004fca0000400000 */
[----:B------:R0:W-:Y:S04]  /*81fd0*/  @P1 STL [R1+0x23c], R26 ;  /* 0x00023c1a01001387 */ /* 0x0001e80000100800 */
[----:B0-----:R-:W2:Y:S01]  /*81fe0*/  LDL.LU R26, [R1+0x189c] ;  /* 0x00189c00011a7983 */ /* 0x001ea20000300800 */
[----:B---3--:R-:W-:Y:S02]  /*81ff0*/  @P1 FMUL R19, R19, 0.25 ;  /* 0x3e80000013131820 */ /* 0x008fe40000400000 */
[----:B--2---:R-:W-:-:S05]  /*82000*/  @P1 FMUL R26, R26, 0.25 ;  /* 0x3e8000001a1a1820 */ /* 0x004fca0000400000 */
[----:B------:R0:W-:Y:S04]  /*82010*/  @P1 STL [R1+0x244], R26 ;  /* 0x0002441a01001387 */ /* 0x0001e80000100800 */
[----:B0-----:R-:W2:Y:S01]  /*82020*/  LDL.LU R26, [R1+0x1898] ;  /* 0x00189800011a7983 */ /* 0x001ea20000300800 */
[----:B------:R0:W-:Y:S03]  /*82030*/  @P1 STL [R1+0x24c], R19 ;  /* 0x00024c1301001387 */ /* 0x0001e60000100800 */
[----:B0-----:R-:W3:Y:S01]  /*82040*/  LDL.LU R19, [R1+0x1894] ;  /* 0x0018940001137983 */ /* 0x001ee20000300800 */
[----:B------:R0:W-:Y:S03]  /*82050*/  STL [R1+0x1890], R17 ;  /* 0x0018901101007387 */ /* 0x0001e60000100800 */
[----:B0-----:R-:W2:Y:S01]  /*82060*/  LDL R17, [R1+0x10] ;  /* 0x0000100001117983 */ /* 0x001ea20000100800 */
[----:B------:R0:W-:Y:S03]  /*82070*/  STL [R1+0x188c], R9 ;  /* 0x00188c0901007387 */ /* 0x0001e60000100800 */
[----:B0-----:R-:W3:Y:S01]  /*82080*/  LDL R9, [R1+0x258] ;  /* 0x0002580001097983 */ /* 0x001ee20000100800 */
[----:B--2---:R-:W-:-:S05]  /*82090*/  @P1 FMUL R17, R17, 0.25 ;  /* 0x3e80000011111820 */ /* 0x004fca0000400000 */
[----:B------:R0:W-:Y:S01]  /*820a0*/  @P1 STL [R1+0x10], R17 ;  /* 0x0000101101001387 */ /* 0x0001e20000100800 */
[----:B---3--:R-:W-:-:S03]  /*820b0*/  @P1 FMUL R9, R9, 0.25 ;  /* 0x3e80000009091820 */ /* 0x008fc60000400000 */
[----:B0-----:R-:W2:Y:S02]  /*820c0*/  LDL.LU R17, [R1+0x1890] ;  /* 0x0018900001117983 */ /* 0x001ea40000300800 */
[----:B------:R0:W-:Y:S02]  /*820d0*/  @P1 STL [R1+0x258], R9 ;  /* 0x0002580901001387 */ /* 0x0001e40000100800 */
[----:B0-----:R-:W3:Y:S01]  /*820e0*/  LDL.LU R9, [R1+0x188c] ;  /* 0x00188c0001097983 */ /* 0x001ee20000300800 */
[----:B------:R-:W-:-:S03]  /*820f0*/  @P1 FMUL R19, R19, 0.25 ;  /* 0x3e80000013131820 */ /* 0x000fc60000400000 */
[----:B---3--:R0:W-:Y:S04]  /*82100*/  STL [R1+0x1888], R9 ;  /* 0x0018880901007387 */ /* 0x0081e80000100800 */
[----:B0-----:R-:W3:Y:S01]  /*82110*/  LDL R9, [R1+0x14] ;  /* 0x0000140001097983 */ /* 0x001ee20000100800 */
[----:B------:R-:W-:Y:S02]  /*82120*/  @P1 STL [R1+0x254], R19 ;  /* 0x0002541301001387 */ /* 0x000fe40000100800 */
[----:B------:R0:W-:Y:S02]  /*82130*/  STL [R1+0x187c], R19 ;  /* 0x00187c1301007387 */ /* 0x0001e40000100800 */
[----:B0-----:R-:W4:Y:S01]  /*82140*/  LDL R19, [R1+0x1e4] ;  /* 0x0001e40001137983 */ /* 0x001f220000100800 */
[----:B---3--:R-:W-:-:S03]  /*82150*/  FSETP.GT.AND P1, PT, |R9|, 8.50705917302346158658e+37, PT ;  /* 0x7e8000000900780b */ /* 0x008fc60003f24200 */
[----:B------:R-:W3:Y:S01]  /*82160*/  LDL.LU R9, [R1+0x1888] ;  /* 0x0018880001097983 */ /* 0x000ee20000300800 */
[----:B------:R4:W-:Y:S02]  /*82170*/  STL [R1+0x1884], R2 ;  /* 0x0018840201007387 */ /* 0x0009e40000100800 */
[----:B--2---:R0:W-:Y:S01]  /*82180*/  STL [R1+0x1880], R17 ;  /* 0x0018801101007387 */ /* 0x0041e20000100800 */
[----:B----4-:R-:W-:Y:S01]  /*82190*/  MOV R2, R19 ;  /* 0x0000001300027202 */ /* 0x010fe20000000f00 */
[----:B0-----:R-:W2:Y:S04]  /*821a0*/  LDL R17, [R1+0x1ec] ;  /* 0x0001ec0001117983 */ /* 0x001ea80000100800 */
[----:B------:R-:W4:Y:S01]  /*821b0*/  LDL R19, [R1+0x1f4] ;  /* 0x0001f40001137983 */ /* 0x000f220000100800 */
[----:B------:R-:W-:-:S05]  /*821c0*/  @!P0 FMUL R2, R2, 16777216 ;  /* 0x4b80000002028820 */ /* 0x000fca0000400000 */
[----:B------:R0:W-:Y:S04]  /*821d0*/  @!P0 STL [R1+0x1e4], R2 ;  /* 0x0001e40201008387 */ /* 0x0001e80000100800 */
[----:B0-----:R-:W3:Y:S01]  /*821e0*/  LDL.LU R2, [R1+0x1884] ;  /* 0x0018840001027983 */ /* 0x001ee20000300800 */
[----:B--2---:R-:W-:Y:S02]  /*821f0*/  @!P0 FMUL R17, R17, 16777216 ;  /* 0x4b80000011118820 */ /* 0x004fe40000400000 */
[----:B----4-:R-:W-:-:S03]  /*82200*/  @!P0 FMUL R19, R19, 16777216 ;  /* 0x4b80000013138820 */ /* 0x010fc60000400000 */
[----:B------:R0:W-:Y:S04]  /*82210*/  @!P0 STL [R1+0x1ec], R17 ;  /* 0x0001ec1101008387 */ /* 0x0001e80000100800 */
[----:B0-----:R-:W2:Y:S01]  /*82220*/  LDL.LU R17, [R1+0x1880] ;  /* 0x0018800001117983 */ /* 0x001ea20000300800 */
[----:B------:R0:W-:Y:S03]  /*82230*/  @!P0 STL [R1+0x1f4], R19 ;  /* 0x0001f41301008387 */ /* 0x0001e60000100800 */
[----:B0-----:R-:W4:Y:S01]  /*82240*/  LDL.LU R19, [R1+0x187c] ;  /* 0x00187c0001137983 */ /* 0x001f220000300800 */
[----:B------:R4:W-:Y:S02]  /*82250*/  STL [R1+0x1840], R0 ;  /* 0x0018400001007387 */ /* 0x0009e40000100800 */
[----:B----4-:R-:W-:Y:S01]  /*82260*/  IMAD.MOV.U32 R0, RZ, RZ, R19 ;  /* 0x000000ffff007224 */ /* 0x010fe200078e0013 */
[----:B------:R-:W-:Y:S01]  /*82270*/  MOV R19, R26 ;  /* 0x0000001a00137202 */ /* 0x000fe20000000f00 */
[----:B------:R-:W-:-:S02]  /*82280*/  MOV R26, R11 ;  /* 0x0000000b001a7202 */ /* 0x000fc40000000f00 */
[----:B------:R-:W4:Y:S01]  /*82290*/  LDL R11, [R1+0x3c0] ;  /* 0x0003c000010b7983 */ /* 0x000f220000100800 */
[----:B------:R0:W-:Y:S03]  /*822a0*/  STL [R1+0x1874], R7 ;  /* 0x0018740701007387 */ /* 0x0001e60000100800 */
[----:B0-----:R-:W2:Y:S04]  /*822b0*/  LDL R7, [R1+0x204] ;  /* 0x0002040001077983 */ /* 0x001ea80000100800 */
[----:B--2---:R0:W-:Y:S04]  /*822c0*/  STL [R1+0x1878], R7 ;  /* 0x0018780701007387 */ /* 0x0041e80000100800 */
[----:B0-----:R-:W2:Y:S01]  /*822d0*/  LDL R7, [R1+0x1fc] ;  /* 0x0001fc0001077983 */ /* 0x001ea20000100800 */
[----:B---3--:R0:W-:Y:S03]  /*822e0*/  STL [R1+0x1848], R2 ;  /* 0x0018480201007387 */ /* 0x0081e60000100800 */
[----:B0-----:R-:W3:Y:S01]  /*822f0*/  LDL R2, [R1+0x24c] ;  /* 0x00024c0001027983 */ /* 0x001ee20000100800 */
[----:B--2---:R-:W-:-:S05]  /*82300*/  @!P0 FMUL R7, R7, 16777216 ;  /* 0x4b80000007078820 */ /* 0x004fca0000400000 */
[----:B------:R0:W-:Y:S04]  /*82310*/  @!P0 STL [R1+0x1fc], R7 ;  /* 0x0001fc0701008387 */ /* 0x0001e80000100800 */
[----:B0-----:R-:W2:Y:S02]  /*82320*/  LDL.LU R7, [R1+0x1878] ;  /* 0x0018780001077983 */ /* 0x001ea40000300800 */
[----:B--2---:R-:W-:-:S05]  /*82330*/  @!P0 FMUL R7, R7, 16777216 ;  /* 0x4b80000007078820 */ /* 0x004fca0000400000 */
[----:B------:R0:W-:Y:S04]  /*82340*/  @!P0 STL [R1+0x204], R7 ;  /* 0x0002040701008387 */ /* 0x0001e80000100800 */
[----:B0-----:R-:W2:Y:S01]  /*82350*/  LDL.LU R7, [R1+0x1874] ;  /* 0x0018740001077983 */ /* 0x001ea20000300800 */
[----:B------:R0:W-:Y:S03]  /*82360*/  STL [R1+0x186c], R24 ;  /* 0x00186c1801007387 */ /* 0x0001e60000100800 */
        /* <DEDUP_REMOVED lines=29> */
[----:B---3--:R0:W-:Y:S03]  /*82540*/  STL [R1+0x1858], R2 ;  /* 0x0018580201007387 */ /* 0x0081e60000100800 */
[----:B0-----:R-:W3:Y:S01]  /*82550*/  LDL R2, [R1+0x23c] ;  /* 0x00023c0001027983 */ /* 0x001ee20000100800 */
[----:B------:R0:W-:Y:S03]  /*82560*/  STL [R1+0x1854], R9 ;  /* 0x0018540901007387 */ /* 0x0001e60000100800 */
[----:B0-----:R-:W2:Y:S01]  /*82570*/  LDL R9, [R1+0x244] ;  /* 0x0002440001097983 */ /* 0x001ea20000100800 */
[----:B---3--:R-:W-:-:S05]  /*82580*/  @!P0 FMUL R2, R2, 16777216 ;  /* 0x4b80000002028820 */ /* 0x008fca0000400000 */
[----:B------:R0:W-:Y:S01]  /*82590*/  @!P0 STL [R1+0x23c], R2 ;  /* 0x00023c0201008387 */ /* 0x0001e20000100800 */
[----:B--2---:R-:W-:-:S03]  /*825a0*/  @!P0 FMUL R9, R9, 16777216 ;  /* 0x4b80000009098820 */ /* 0x004fc60000400000 */
[----:B0-----:R-:W2:Y:S02]  /*825b0*/  LDL.LU R2, [R1+0x1858] ;  /* 0x0018580001027983 */ /* 0x001ea40000300800 */
[----:B------:R0:W-:Y:S02]  /*825c0*/  @!P0 STL [R1+0x244], R9 ;  /* 0x0002440901008387 */ /* 0x0001e40000100800 */
[----:B0-----:R-:W3:Y:S04]  /*825d0*/  LDL.LU R9, [R1+0x1854] ;  /* 0x0018540001097983 */ /* 0x001ee80000300800 */
[----:B---3--:R2:W-:Y:S02]  /*825e0*/  STL [R1+0x1850], R9 ;  /* 0x0018500901007387 */ /* 0x0085e40000100800 */
[----:B--2---:R-:W-:-:S02]  /*825f0*/  IMAD.MOV.U32 R9, RZ, RZ, R2 ;  /* 0x000000ffff097224 */ /* 0x004fc400078e0002 */
[----:B------:R-:W2:Y:S02]  /*82600*/  LDL R2, [R1+0x10] ;  /* 0x0000100001027983 */ /* 0x000ea40000100800 */
[----:B------:R-:W-:Y:S02]  /*82610*/  @!P0 FMUL R9, R9, 16777216 ;  /* 0x4b80000009098820 */ /* 0x000fe40000400000 */
[----:B--2---:R0:W-:Y:S02]  /*82620*/  STL [R1+0x184c], R2 ;  /* 0x00184c0201007387 */ /* 0x0041e40000100800 */
[----:B0-----:R-:W-:Y:S02]  /*82630*/  MOV R2, R0 ;  /* 0x0000000000027202 */ /* 0x001fe40000000f00 */
[----:B------:R-:W2:Y:S03]  /*82640*/  LDL R0, [R1+0x258] ;  /* 0x0002580001007983 */ /* 0x000ea60000100800 */
[----:B------:R-:W-:Y:S01]  /*82650*/  @!P0 FMUL R2, R2, 16777216 ;  /* 0x4b80000002028820 */ /* 0x000fe20000400000 */
[----:B------:R0:W-:Y:S04]  /*82660*/  @!P0 STL [R1+0x24c], R9 ;  /* 0x00024c0901008387 */ /* 0x0001e80000100800 */
[----:B0-----:R-:W3:Y:S01]  /*82670*/  LDL.LU R9, [R1+0x1850] ;  /* 0x0018500001097983 */ /* 0x001ee20000300800 */
[----:B------:R0:W-:Y:S03]  /*82680*/  @!P0 STL [R1+0x254], R2 ;  /* 0x0002540201008387 */ /* 0x0001e60000100800 */
[----:B0-----:R-:W3:Y:S01]  /*82690*/  LDL.LU R2, [R1+0x184c] ;  /* 0x00184c0001027983 */ /* 0x001ee20000300800 */
[----:B--2---:R-:W-:-:S02]  /*826a0*/  @!P0 FMUL R0, R0, 16777216 ;  /* 0x4b80000000008820 */ /* 0x004fc40000400000 */
[----:B---3--:R-:W-:-:S05]  /*826b0*/  @!P0 FMUL R2, R2, 16777216 ;  /* 0x4b80000002028820 */ /* 0x008fca0000400000 */
[----:B------:R0:W-:Y:S04]  /*826c0*/  @!P0 STL [R1+0x10], R2 ;  /* 0x0000100201008387 */ /* 0x0001e80000100800 */
[----:B0-----:R-:W2:Y:S01]  /*826d0*/  LDL.LU R2, [R1+0x1848] ;  /* 0x0018480001027983 */ /* 0x001ea20000300800 */
[----:B------:R-:W-:Y:S02]  /*826e0*/  @!P0 STL [R1+0x258], R0 ;  /* 0x0002580001008387 */ /* 0x000fe40000100800 */
[----:B------:R-:W-:Y:S02]  /*826f0*/  STL [R1+0x17e8], R26 ;  /* 0x0017e81a01007387 */ /* 0x000fe40000100800 */
[----:B------:R0:W-:Y:S02]  /*82700*/  STL [R1+0x17f4], R24 ;  /* 0x0017f41801007387 */ /* 0x0001e40000100800 */
[----:B0-----:R-:W3:Y:S01]  /*82710*/  LDL.LU R24, [R1+0x2d0] ;  /* 0x0002d00001187983 */ /* 0x001ee20000300800 */
[----:B------:R-:W-:-:S03]  /*82720*/  MOV R26, R19 ;  /* 0x00000013001a7202 */ /* 0x000fc60000000f00 */
[----:B---3--:R0:W-:Y:S01]  /*82730*/  STL [R1+0x1830], R24 ;  /* 0x0018301801007387 */ /* 0x0081e20000100800 */
[----:B------:R-:W3:Y:S02]  /*82740*/  LDL R19, [R1+0x25c] ;  /* 0x00025c0001137983 */ /* 0x000ee40000100800 */
[----:B------:R-:W2:Y:S01]  /*82750*/  LDL R0, [R1+0x270] ;  /* 0x0002700001007983 */ /* 0x000ea20000100800 */
[----:B0-----:R-:W2:Y:S01]  /*82760*/  LDL R24, [R1+0x278] ;  /* 0x0002780001187983 */ /* 0x001ea20000100800 */
[----:B------:R0:W-:Y:S03]  /*82770*/  STL [R1+0x17f8], R26 ;  /* 0x0017f81a01007387 */ /* 0x0001e60000100800 */
[----:B0-----:R-:W2:Y:S02]  /*82780*/  LDL.LU R26, [R1+0x14] ;  /* 0x00001400011a7983 */ /* 0x001ea40000300800 */
[----:B--2---:R-:W-:-:S02]  /*82790*/  FSETP.GEU.AND P0, PT, |R26|, 1.175494350822287508e-38, PT ;  /* 0x008000001a00780b */ /* 0x004fc40003f0e200 */
[----:B------:R0:W-:Y:S04]  /*827a0*/  STL [R1+0x1834], R26 ;  /* 0x0018341a01007387 */ /* 0x0001e80000100800 */
[----:B0-----:R-:W2:Y:S01]  /*827b0*/  LDL R26, [R1+0x268] ;  /* 0x00026800011a7983 */ /* 0x001ea20000100800 */
[----:B---3--:R-:W-:Y:S02]  /*827c0*/  @P1 FMUL R19, R19, 0.25 ;  /* 0x3e80000013131820 */ /* 0x008fe40000400000 */
[----:B------:R-:W-:Y:S02]  /*827d0*/  @P1 FMUL R0, R0, 0.25 ;  /* 0x3e80000000001820 */ /* 0x000fe40000400000 */
[----:B------:R-:W-:Y:S01]  /*827e0*/  @P1 FMUL R24, R24, 0.25 ;  /* 0x3e80000018181820 */ /* 0x000fe20000400000 */
[----:B------:R0:W-:Y:S04]  /*827f0*/  @P1 STL [R1+0x25c], R19 ;  /* 0x00025c1301001387 */ /* 0x0001e80000100800 */
[----:B0-----:R-:W3:Y:S01]  /*82800*/  LDL.LU R19, [R1+0x1844] ;  /* 0x0018440001137983 */ /* 0x001ee20000300800 */
[----:B------:R0:W-:Y:S03]  /*82810*/  @P1 STL [R1+0x270], R0 ;  /* 0x0002700001001387 */ /* 0x0001e60000100800 */
[----:B0-----:R-:W3:Y:S01]  /*82820*/  LDL R0, [R1+0x280] ;  /* 0x0002800001007983 */ /* 0x001ee20000100800 */
[----:B--2---:R-:W-:-:S05]  /*82830*/  @P1 FMUL R26, R26, 0.25 ;  /* 0x3e8000001a1a1820 */ /* 0x004fca0000400000 */
[----:B------:R0:W-:Y:S04]  /*82840*/  @P1 STL [R1+0x268], R26 ;  /* 0x0002681a01001387 */ /* 0x0001e80000100800 */
[----:B0-----:R-:W2:Y:S01]  /*82850*/  LDL R26, [R1+0x298] ;  /* 0x00029800011a7983 */ /* 0x001ea20000100800 */
[----:B------:R0:W-:Y:S03]  /*82860*/  @P1 STL [R1+0x278], R24 ;  /* 0x0002781801001387 */ /* 0x0001e60000100800 */
[----:B0-----:R-:W4:Y:S01]  /*82870*/  LDL R24, [R1+0x2a0] ;  /* 0x0002a00001187983 */ /* 0x001f220000100800 */
[----:B---3--:R-:W-:Y:S02]  /*82880*/  @P1 FMUL R19, R19, 0.25 ;  /* 0x3e80000013131820 */ /* 0x008fe40000400000 */
[----:B------:R-:W-:-:S03]  /*82890*/  @P1 FMUL R0, R0, 0.25 ;  /* 0x3e80000000001820 */ /* 0x000fc60000400000 */
[----:B------:R-:W-:Y:S01]  /*828a0*/  @P1 STL [R1+0x260], R19 ;  /* 0x0002601301001387 */ /* 0x000fe20000100800 */
[----:B------:R0:W-:Y:S03]  /*828b0*/  STL [R1+0x182c], R19 ;  /* 0x00182c1301007387 */ /* 0x0001e60000100800 */
[----:B0-----:R-:W3:Y:S01]  /*828c0*/  LDL R19, [R1+0x2a8] ;  /* 0x0002a80001137983 */ /* 0x001ee20000100800 */
[----:B------:R0:W-:Y:S03]  /*828d0*/  @P1 STL [R1+0x280], R0 ;  /* 0x0002800001001387 */ /* 0x0001e60000100800 */
[----:B0-----:R-:W3:Y:S01]  /*828e0*/  LDL.LU R0, [R1+0x1840] ;  /* 0x0018400001007983 */ /* 0x001ee20000300800 */
[----:B--2---:R-:W-:-:S05]  /*828f0*/  @P1 FMUL R26, R26, 0.25 ;  /* 0x3e8000001a1a1820 */ /* 0x004fca0000400000 */
[----:B------:R-:W-:Y:S01]  /*82900*/  @P1 STL [R1+0x298], R26 ;  /* 0x0002981a01001387 */ /* 0x000fe20000100800 */
[----:B----4-:R0:W-:Y:S02]  /*82910*/  STL [R1+0x1838], R11 ;  /* 0x0018380b01007387 */ /* 0x0101e40000100800 */
[----:B------:R-:W-:-:S05]  /*82920*/  @P1 FMUL R24, R24, 0.25 ;  /* 0x3e80000018181820 */ /* 0x000fca0000400000 */
[----:B------:R1:W-:Y:S01]  /*82930*/  @P1 STL [R1+0x2a0], R24 ;  /* 0x0002a01801001387 */ /* 0x0003e20000100800 */
[----:B------:R2:W-:Y:S03]  /*82940*/  STL [R1+0x183c], R6 ;  /* 0x00183c0601007387 */ /* 0x0005e60000100800 */
[----:B0-----:R-:W4:Y:S01]  /*82950*/  LDL R11, [R1+0x2b8] ;  /* 0x0002b800010b7983 */ /* 0x001f220000100800 */
[----:B------:R-:W4:Y:S03]  /*82960*/  LDL R26, [R1+0x2c0] ;  /* 0x0002c000011a7983 */ /* 0x000f260000100800 */
[----:B-1----:R-:W4:Y:S04]  /*82970*/  LDL R24, [R1+0x2c8] ;  /* 0x0002c80001187983 */ /* 0x002f280000100800 */
[----:B--2---:R-:W2:Y:S01]  /*82980*/  LDL R6, [R1+0x2b0] ;  /* 0x0002b00001067983 */ /* 0x004ea20000100800 */
[----:B------:R-:W-:-:S02]  /*82990*/  @P1 FMUL R2, R2, 0.25 ;  /* 0x3e80000002021820 */ /* 0x000fc40000400000 */
[----:B---3--:R-:W-:Y:S02]  /*829a0*/  @P1 FMUL R19, R19, 0.25 ;  /* 0x3e80000013131820 */ /* 0x008fe40000400000 */
[----:B------:R-:W-:-:S05]  /*829b0*/  @P1 FMUL R0, R0, 0.25 ;  /* 0x3e80000000001820 */ /* 0x000fca0000400000 */
[----:B------:R-:W-:Y:S01]  /*829c0*/  @P1 STL [R1+0x288], R0 ;  /* 0x0002880001001387 */ /* 0x000fe20000100800 */
[----:B------:R0:W-:Y:S03]  /*829d0*/  STL [R1+0x1818], R0 ;  /* 0x0018180001007387 */ /* 0x0001e60000100800 */
[----:B0-----:R-:W3:Y:S01]  /*829e0*/  LDL R0, [R1+0x18] ;  /* 0x0000180001007983 */ /* 0x001ee20000100800 */
[----:B------:R-:W-:Y:S02]  /*829f0*/  @P1 STL [R1+0x290], R2 ;  /* 0x0002900201001387 */ /* 0x000fe40000100800 */
[----:B------:R0:W-:Y:S02]  /*82a00*/  STL [R1+0x181c], R2 ;  /* 0x00181c0201007387 */ /* 0x0001e40000100800 */
[----:B0-----:R-:W3:Y:S01]  /*82a10*/  LDL R2, [R1+0x268] ;  /* 0x0002680001027983 */ /* 0x001ee20000100800 */
[----:B----4-:R-:W-:-:S02]  /*82a20*/  @P1 FMUL R11, R11, 0.25 ;  /* 0x3e8000000b0b1820 */ /* 0x010fc40000400000 */
[----:B------:R-:W-:Y:S02]  /*82a30*/  @P1 FMUL R26, R26, 0.25 ;  /* 0x3e8000001a1a1820 */ /* 0x000fe40000400000 */
[----:B--2---:R-:W-:Y:S02]  /*82a40*/  @P1 FMUL R6, R6, 0.25 ;  /* 0x3e80000006061820 */ /* 0x004fe40000400000 */
[----:B------:R-:W-:-:S03]  /*82a50*/  @P1 FMUL R24, R24, 0.25 ;  /* 0x3e80000018181820 */ /* 0x000fc60000400000 */
[----:B------:R0:W-:Y:S04]  /*82a60*/  @P1 STL [R1+0x2b0], R6 ;  /* 0x0002b00601001387 */ /* 0x0001e80000100800 */
[----:B0-----:R-:W2:Y:S01]  /*82a70*/  LDL.LU R6, [R1+0x183c] ;  /* 0x00183c0001067983 */ /* 0x001ea20000300800 */
[----:B------:R-:W-:Y:S02]  /*82a80*/  @P1 STL [R1+0x2a8], R19 ;  /* 0x0002a81301001387 */ /* 0x000fe40000100800 */
[----:B------:R0:W-:Y:S02]  /*82a90*/  @P1 STL [R1+0x2b8], R11 ;  /* 0x0002b80b01001387 */ /* 0x0001e40000100800 */
[----:B0-----:R-:W4:Y:S01]  /*82aa0*/  LDL.LU R11, [R1+0x1838] ;  /* 0x00183800010b7983 */ /* 0x001f220000300800 */
[----:B------:R0:W-:Y:S03]  /*82ab0*/  @P1 STL [R1+0x2c0], R26 ;  /* 0x0002c01a01001387 */ /* 0x0001e60000100800 */
[----:B0-----:R-:W2:Y:S01]  /*82ac0*/  LDL.LU R26, [R1+0x1834] ;  /* 0x00183400011a7983 */ /* 0x001ea20000300800 */
[----:B------:R0:W-:Y:S03]  /*82ad0*/  @P1 STL [R1+0x2c8], R24 ;  /* 0x0002c81801001387 */ /* 0x0001e60000100800 */
[----:B0-----:R-:W3:Y:S01]  /*82ae0*/  LDL.LU R24, [R1+0x1830] ;  /* 0x0018300001187983 */ /* 0x001ee20000300800 */
[----:B--2---:R-:W-:-:S05]  /*82af0*/  @P1 FMUL R26, R26, 0.25 ;  /* 0x3e8000001a1a1820 */ /* 0x004fca0000400000 */
[----:B------:R0:W-:Y:S01]  /*82b00*/  STL [R1+0x17fc], R26 ;  /* 0x0017fc1a01007387 */ /* 0x0001e20000100800 */
[----:B---3--:R-:W-:-:S03]  /*82b10*/  @P1 FMUL R24, R24, 0.25 ;  /* 0x3e80000018181820 */ /* 0x008fc60000400000 */
[----:B0-----:R-:W2:Y:S02]  /*82b20*/  LDL R26, [R1+0x2a0] ;  /* 0x0002a000011a7983 */ /* 0x001ea40000100800 */
[----:B------:R0:W-:Y:S01]  /*82b30*/  STL [R1+0x1800], R24 ;  /* 0x0018001801007387 */ /* 0x0001e20000100800 */
[----:B------:R-:W-:Y:S01]  /*82b40*/  FSETP.GT.AND P1, PT, |R0|, 8.50705917302346158658e+37, PT ;  /* 0x7e8000000000780b */ /* 0x000fe20003f24200 */
[----:B0-----:R-:W-:Y:S02]  /*82b50*/  IMAD.MOV.U32 R24, RZ, RZ, R19 ;  /* 0x000000ffff187224 */ /* 0x001fe400078e0013 */
[----:B------:R-:W3:Y:S01]  /*82b60*/  LDL.LU R19, [R1+0x182c] ;  /* 0x00182c0001137983 */ /* 0x000ee20000300800 */
[----:B------:R0:W-:Y:S03]  /*82b70*/  STL [R1+0x1820], R0 ;  /* 0x0018200001007387 */ /* 0x0001e60000100800 */
[----:B0-----:R-:W2:Y:S02]  /*82b80*/  LDL R0, [R1+0x25c] ;  /* 0x00025c0001007983 */ /* 0x001ea40000100800 */
[----:B--2---:R-:W-:-:S05]  /*82b90*/  @!P0 FMUL R0, R0, 16777216 ;  /* 0x4b80000000008820 */ /* 0x004fca0000400000 */
[----:B------:R-:W-:Y:S01]  /*82ba0*/  @!P0 STL [R1+0x25c], R0 ;  /* 0x00025c0001008387 */ /* 0x000fe20000100800 */
[----:B------:R0:W-:Y:S02]  /*82bb0*/  STL [R1+0x1824], R20 ;  /* 0x0018241401007387 */ /* 0x0001e40000100800 */
[----:B0-----:R-:W-:-:S05]  /*82bc0*/  MOV R20, R2 ;  /* 0x0000000200147202 */ /* 0x001fca0000000f00 */
[----:B------:R3:W-:Y:S01]  /*82bd0*/  STL [R1+0x1828], R20 ;  /* 0x0018281401007387 */ /* 0x0007e20000100800 */
[----:B------:R-:W2:Y:S02]  /*82be0*/  LDL R0, [R1+0x270] ;  /* 0x0002700001007983 */ /* 0x000ea40000100800 */
[----:B------:R-:W4:Y:S01]  /*82bf0*/  LDL R2, [R1+0x278] ;  /* 0x0002780001027983 */ /* 0x000f220000100800 */
[----:B---3--:R-:W-:Y:S01]  /*82c00*/  MOV R20, R19 ;  /* 0x0000001300147202 */ /* 0x008fe20000000f00 */
[----:B------:R-:W-:Y:S01]  /*82c10*/  IMAD.MOV.U32 R19, RZ, RZ, R17 ;  /* 0x000000ffff137224 */ /* 0x000fe200078e0011 */
[----:B------:R-:W-:Y:S01]  /*82c20*/  MOV R17, R18 ;  /* 0x0000001200117202 */ /* 0x000fe20000000f00 */
[----:B------:R-:W-:Y:S02]  /*82c30*/  MOV R18, R16 ;  /* 0x0000001000127202 */ /* 0x000fe40000000f00 */
[----:B------:R-:W-:Y:S01]  /*82c40*/  IMAD.MOV.U32 R16, RZ, RZ, R21 ;  /* 0x000000ffff107224 */ /* 0x000fe200078e0015 */
[----:B------:R-:W-:Y:S01]  /*82c50*/  MOV R21, R7 ;  /* 0x0000000700157202 */ /* 0x000fe20000000f00 */
[----:B------:R-:W-:-:S02]  /*82c60*/  MOV R7, R6 ;  /* 0x0000000600077202 */ /* 0x000fc40000000f00 */
[----:B------:R-:W-:Y:S01]  /*82c70*/  IMAD.MOV.U32 R6, RZ, RZ, R28 ;  /* 0x000000ffff067224 */ /* 0x000fe200078e001c */
[----:B------:R-:W-:Y:S01]  /*82c80*/  MOV R28, R8 ;  /* 0x00000008001c7202 */ /* 0x000fe20000000f00 */
[----:B------:R-:W-:Y:S02]  /*82c90*/  MOV R8, R5 ;  /* 0x0000000500087202 */ /* 0x000fe40000000f00 */
[----:B------:R-:W-:Y:S02]  /*82ca0*/  IMAD.MOV.U32 R5, RZ, RZ, R13 ;  /* 0x000000ffff057224 */ /* 0x000fe400078e000d */
[----:B------:R-:W-:Y:S01]  /*82cb0*/  @!P0 FMUL R20, R20, 16777216 ;  /* 0x4b80000014148820 */ /* 0x000fe20000400000 */
[----:B------:R-:W-:Y:S02]  /*82cc0*/  MOV R13, R27 ;  /* 0x0000001b000d7202 */ /* 0x000fe40000000f00 */
[----:B------:R-:W3:Y:S01]  /*82cd0*/  LDL R27, [R1+0x760] ;  /* 0x00076000011b7983 */ /* 0x000ee20000100800 */
[----:B------:R0:W-:Y:S03]  /*82ce0*/  STL [R1+0x17ec], R4 ;  /* 0x0017ec0401007387 */ /* 0x0001e60000100800 */
[----:B0-----:R-:W3:Y:S01]  /*82cf0*/  LDL R4, [R1+0x2b0] ;  /* 0x0002b00001047983 */ /* 0x001ee20000100800 */
        /* <DEDUP_REMOVED lines=8> */
[----:B----4-:R-:W-:-:S05]  /*82d80*/  @!P0 FMUL R2, R2, 16777216 ;  /* 0x4b80000002028820 */ /* 0x010fca0000400000 */
[----:B------:R0:W-:Y:S04]  /*82d90*/  @!P0 STL [R1+0x278], R2 ;  /* 0x0002780201008387 */ /* 0x0001e80000100800 */
[----:B0-----:R-:W4:Y:S04]  /*82da0*/  LDL.LU R2, [R1+0x181c] ;  /* 0x00181c0001027983 */ /* 0x001f280000300800 */
[----:B--2---:R3:W-:Y:S02]  /*82db0*/  STL [R1+0x17d8], R20 ;  /* 0x0017d81401007387 */ /* 0x0047e40000100800 */
[----:B---3--:R-:W-:-:S02]  /*82dc0*/  MOV R20, R0 ;  /* 0x0000000000147202 */ /* 0x008fc40000000f00 */
[----:B------:R-:W2:Y:S03]  /*82dd0*/  LDL.LU R0, [R1+0x1818] ;  /* 0x0018180001007983 */ /* 0x000ea60000300800 */
[----:B------:R0:W-:Y:S02]  /*82de0*/  STL [R1+0x1804], R20 ;  /* 0x0018041401007387 */ /* 0x0001e40000100800 */
[----:B0-----:R-:W3:Y:S02]  /*82df0*/  LDL R20, [R1+0x280] ;  /* 0x0002800001147983 */ /* 0x001ee40000100800 */
[----:B---3--:R-:W-:-:S05]  /*82e00*/  @!P0 FMUL R20, R20, 16777216 ;  /* 0x4b80000014148820 */ /* 0x008fca0000400000 */
[----:B------:R0:W-:Y:S01]  /*82e10*/  @!P0 STL [R1+0x280], R20 ;  /* 0x0002801401008387 */ /* 0x0001e20000100800 */
[----:B------:R2:W-:Y:S02]  /*82e20*/  STL [R1+0x1814], R24 ;  /* 0x0018141801007387 */ /* 0x0005e40000100800 */
[----:B------:R4:W-:Y:S01]  /*82e30*/  STL [R1+0x1810], R26 ;  /* 0x0018101a01007387 */ /* 0x0009e20000100800 */
[----:B0-----:R-:W3:Y:S01]  /*82e40*/  LDL R20, [R1+0x298] ;  /* 0x0002980001147983 */ /* 0x001ee20000100800 */
[----:B--2---:R-:W-:Y:S01]  /*82e50*/  IMAD.MOV.U32 R24, RZ, RZ, R0 ;  /* 0x000000ffff187224 */ /* 0x004fe200078e0000 */
[----:B----4-:R-:W-:Y:S01]  /*82e60*/  MOV R26, R2 ;  /* 0x00000002001a7202 */ /* 0x010fe20000000f00 */
[----:B------:R-:W-:Y:S01]  /*82e70*/  MOV R2, R19 ;  /* 0x0000001300027202 */ /* 0x000fe20000000f00 */
[----:B------:R-:W-:Y:S01]  /*82e80*/  MOV R19, R16 ;  /* 0x0000001000137202 */ /* 0x000fe20000000f00 */
[----:B------:R-:W-:Y:S02]  /*82e90*/  @!P0 FMUL R24, R24, 16777216 ;  /* 0x4b80000018188820 */ /* 0x000fe40000400000 */
[----:B------:R-:W-:Y:S01]  /*82ea0*/  IMAD.MOV.U32 R0, RZ, RZ, R17 ;  /* 0x000000ffff007224 */ /* 0x000fe200078e0011 */
[----:B------:R-:W-:-:S02]  /*82eb0*/  MOV R16, R7 ;  /* 0x0000000700107202 */ /* 0x000fc40000000f00 */
[----:B------:R-:W-:Y:S01]  /*82ec0*/  MOV R17, R18 ;  /* 0x0000001200117202 */ /* 0x000fe20000000f00 */
[----:B------:R-:W-:Y:S02]  /*82ed0*/  MOV R7, R28 ;  /* 0x0000001c00077202 */ /* 0x000fe40000000f00 */
[----:B------:R-:W-:Y:S02]  /*82ee0*/  IMAD.MOV.U32 R18, RZ, RZ, R21 ;  /* 0x000000ffff127224 */ /* 0x000fe400078e0015 */
[----:B------:R-:W-:Y:S01]  /*82ef0*/  IMAD.MOV.U32 R28, RZ, RZ, R8 ;  /* 0x000000ffff1c7224 */ /* 0x000fe200078e0008 */
[----:B------:R-:W2:Y:S04]  /*82f00*/  LDL R21, [R1+0x400] ;  /* 0x0004000001157983 */ /* 0x000ea80000100800 */
[----:B------:R-:W4:Y:S01]  /*82f10*/  LDL R8, [R1+0x4e0] ;  /* 0x0004e00001087983 */ /* 0x000f220000100800 */
[----:B------:R0:W-:Y:S02]  /*82f20*/  @!P0 STL [R1+0x288], R24 ;  /* 0x0002881801008387 */ /* 0x0001e40000100800 */
[----:B------:R-:W-:Y:S01]  /*82f30*/  @!P0 FMUL R26, R26, 16777216 ;  /* 0x4b8000001a1a8820 */ /* 0x000fe20000400000 */
[----:B0-----:R-:W2:Y:S04]  /*82f40*/  LDL.LU R24, [R1+0x1814] ;  /* 0x0018140001187983 */ /* 0x001ea80000300800 */
[----:B------:R0:W-:Y:S02]  /*82f50*/  @!P0 STL [R1+0x290], R26 ;  /* 0x0002901a01008387 */ /* 0x0001e40000100800 */
[----:B0-----:R-:W4:Y:S01]  /*82f60*/  LDL.LU R26, [R1+0x1810] ;  /* 0x00181000011a7983 */ /* 0x001f220000300800 */
[----:B---3--:R-:W-:-:S05]  /*82f70*/  @!P0 FMUL R20, R20, 16777216 ;  /* 0x4b80000014148820 */ /* 0x008fca0000400000 */
[----:B------:R0:W-:Y:S02]  /*82f80*/  @!P0 STL [R1+0x298], R20 ;  /* 0x0002981401008387 */ /* 0x0001e40000100800 */
[----:B0-----:R-:W-:-:S05]  /*82f90*/  MOV R20, R4 ;  /* 0x0000000400147202 */ /* 0x001fca0000000f00 */
[----:B------:R2:W-:Y:S02]  /*82fa0*/  STL [R1+0x1808], R20 ;  /* 0x0018081401007387 */ /* 0x0005e40000100800 */
[----:B--2---:R-:W-:-:S05]  /*82fb0*/  MOV R20, R24 ;  /* 0x0000001800147202 */ /* 0x004fca0000000f00 */
[----:B------:R4:W-:Y:S01]  /*82fc0*/  STL [R1+0x180c], R20 ;  /* 0x00180c1401007387 */ /* 0x0009e20000100800 */
[----:B------:R-:W2:Y:S02]  /*82fd0*/  LDL R24, [R1+0x2b8] ;  /* 0x0002b80001187983 */ /* 0x000ea40000100800 */
[----:B------:R-:W3:Y:S02]  /*82fe0*/  LDL R4, [R1+0x2c8] ;  /* 0x0002c80001047983 */ /* 0x000ee40000100800 */
[----:B----4-:R-:W-:Y:S02]  /*82ff0*/  IMAD.MOV.U32 R20, RZ, RZ, R26 ;  /* 0x000000ffff147224 */ /* 0x010fe400078e001a */
[----:B------:R-:W4:Y:S02]  /*83000*/  LDL R26, [R1+0x2c0] ;  /* 0x0002c000011a7983 */ /* 0x000f240000100800 */
[----:B------:R-:W-:-:S05]  /*83010*/  @!P0 FMUL R20, R20, 16777216 ;  /* 0x4b80000014148820 */ /* 0x000fca0000400000 */
[----:B------:R0:W-:Y:S04]  /*83020*/  @!P0 STL [R1+0x2a0], R20 ;  /* 0x0002a01401008387 */ /* 0x0001e80000100800 */
[----:B0-----:R-:W2:Y:S02]  /*83030*/  LDL.LU R20, [R1+0x180c] ;  /* 0x00180c0001147983 */ /* 0x001ea40000300800 */
[----:B--2---:R-:W-:-:S05]  /*83040*/  @!P0 FMUL R20, R20, 16777216 ;  /* 0x4b80000014148820 */ /* 0x004fca0000400000 */
[----:B------:R0:W-:Y:S04]  /*83050*/  @!P0 STL [R1+0x2a8], R20 ;  /* 0x0002a81401008387 */ /* 0x0001e80000100800 */
[----:B0-----:R-:W2:Y:S01]  /*83060*/  LDL.LU R20, [R1+0x1808] ;  /* 0x0018080001147983 */ /* 0x001ea20000300800 */
[----:B------:R-:W-:Y:S02]  /*83070*/  @!P0 FMUL R24, R24, 16777216 ;  /* 0x4b80000018188820 */ /* 0x000fe40000400000 */
[----:B----4-:R-:W-:Y:S02]  /*83080*/  @!P0 FMUL R26, R26, 16777216 ;  /* 0x4b8000001a1a8820 */ /* 0x010fe40000400000 */
[----:B--2---:R-:W-:-:S05]  /*83090*/  @!P0 FMUL R20, R20, 16777216 ;  /* 0x4b80000014148820 */ /* 0x004fca0000400000 */
[----:B------:R0:W-:Y:S04]  /*830a0*/  @!P0 STL [R1+0x2b0], R20 ;  /* 0x0002b01401008387 */ /* 0x0001e80000100800 */
[----:B0-----:R-:W2:Y:S01]  /*830b0*/  LDL.LU R20, [R1+0x1804] ;  /* 0x0018040001147983 */ /* 0x001ea20000300800 */
[----:B------:R0:W-:Y:S03]  /*830c0*/  @!P0 STL [R1+0x2b8], R24 ;  /* 0x0002b81801008387 */ /* 0x0001e60000100800 */
[----:B0-----:R-:W4:Y:S01]  /*830d0*/  LDL.LU R24, [R1+0x1800] ;  /* 0x0018000001187983 */ /* 0x001f220000300800 */
[----:B------:R0:W-:Y:S03]  /*830e0*/  @!P0 STL [R1+0x2c0], R26 ;  /* 0x0002c01a01008387 */ /* 0x0001e60000100800 */
[----:B0-----:R-:W2:Y:S01]  /*830f0*/  LDL.LU R26, [R1+0x17fc] ;  /* 0x0017fc00011a7983 */ /* 0x001ea20000300800 */
[----:B---3--:R-:W-:-:S02]  /*83100*/  @!P0 FMUL R4, R4, 16777216 ;  /* 0x4b80000004048820 */ /* 0x008fc40000400000 */
[----:B--2---:R-:W-:-:S05]  /*83110*/  @!P0 FMUL R26, R26, 16777216 ;  /* 0x4b8000001a1a8820 */ /* 0x004fca0000400000 */
[----:B------:R0:W-:Y:S04]  /*83120*/  STL [R1+0x14], R26 ;  /* 0x0000141a01007387 */ /* 0x0001e80000100800 */
[----:B0-----:R-:W2:Y:S01]  /*83130*/  LDL.LU R26, [R1+0x17f8] ;  /* 0x0017f800011a7983 */ /* 0x001ea20000300800 */
[----:B------:R0:W-:Y:S03]  /*83140*/  @!P0 STL [R1+0x2c8], R4 ;  /* 0x0002c80401008387 */ /* 0x0001e60000100800 */
[----:B0-----:R-:W3:Y:S01]  /*83150*/  LDL R4, [R1+0x26c] ;  /* 0x00026c0001047983 */ /* 0x001ee20000100800 */
[----:B----4-:R-:W-:Y:S01]  /*83160*/  @!P0 FMUL R24, R24, 16777216 ;  /* 0x4b80000018188820 */ /* 0x010fe20000400000 */
[----:B------:R-:W-:-:S04]  /*83170*/  FSETP.GEU.AND P0, PT, |R20|, 1.175494350822287508e-38, PT ;  /* 0x008000001400780b */ /* 0x000fc80003f0e200 */
[----:B------:R0:W-:Y:S04]  /*83180*/  STL [R1+0x2d0], R24 ;  /* 0x0002d01801007387 */ /* 0x0001e80000100800 */
[----:B0-----:R-:W4:Y:S01]  /*83190*/  LDL.LU R24, [R1+0x17f4] ;  /* 0x0017f40001187983 */ /* 0x001f220000300800 */
[----:B------:R0:W-:Y:S03]  /*831a0*/  STL [R1+0x17e0], R20 ;  /* 0x0017e01401007387 */ /* 0x0001e60000100800 */
[----:B0-----:R-:W2:Y:S01]  /*831b0*/  LDL R20, [R1+0x274] ;  /* 0x0002740001147983 */ /* 0x001ea20000100800 */
[----:B---3--:R-:W-:-:S05]  /*831c0*/  @P1 FMUL R4, R4, 0.25 ;  /* 0x3e80000004041820 */ /* 0x008fca0000400000 */
[----:B------:R0:W-:Y:S04]  /*831d0*/  @P1 STL [R1+0x26c], R4 ;  /* 0x00026c0401001387 */ /* 0x0001e80000100800 */
[----:B0-----:R-:W3:Y:S04]  /*831e0*/  LDL R4, [R1+0x28c] ;  /* 0x00028c0001047983 */ /* 0x001ee80000100800 */
[----:B---3--:R0:W-:Y:S04]  /*831f0*/  STL [R1+0x17f0], R4 ;  /* 0x0017f00401007387 */ /* 0x0081e80000100800 */
[----:B0-----:R-:W3:Y:S01]  /*83200*/  LDL R4, [R1+0x284] ;  /* 0x0002840001047983 */ /* 0x001ee20000100800 */
[----:B--2---:R-:W-:-:S02]  /*83210*/  @P1 FMUL R20, R20, 0.25 ;  /* 0x3e80000014141820 */ /* 0x004fc40000400000 */
[----:B------:R-:W-:-:S03]  /*83220*/  @P1 FMUL R26, R26, 0.25 ;  /* 0x3e8000001a1a1820 */ /* 0x000fc60000400000 */
[----:B------:R0:W-:Y:S04]  /*83230*/  @P1 STL [R1+0x274], R20 ;  /* 0x0002741401001387 */ /* 0x0001e80000100800 */
[----:B0-----:R-:W2:Y:S01]  /*83240*/  LDL R20, [R1+0x294] ;  /* 0x0002940001147983 */ /* 0x001ea20000100800 */
[----:B------:R-:W-:Y:S02]  /*83250*/  @P1 STL [R1+0x264], R26 ;  /* 0x0002641a01001387 */ /* 0x000fe40000100800 */
        /* <DEDUP_REMOVED lines=8> */
[----:B------:R0:W-:Y:S03]  /*832e0*/  @P1 STL [R1+0x294], R20 ;  /* 0x0002941401001387 */ /* 0x0001e60000100800 */
[----:B0-----:R-:W3:Y:S01]  /*832f0*/  LDL R20, [R1+0x2ac] ;  /* 0x0002ac0001147983 */ /* 0x001ee20000100800 */
[----:B------:R-:W-:Y:S02]  /*83300*/  @P1 STL [R1+0x27c], R24 ;  /* 0x00027c1801001387 */ /* 0x000fe40000100800 */
[----:B------:R0:W-:Y:S02]  /*83310*/  STL [R1+0x17d0], R24 ;  /* 0x0017d01801007387 */ /* 0x0001e40000100800 */
[----:B0-----:R-:W4:Y:S01]  /*83320*/  LDL R24, [R1+0x2a4] ;  /* 0x0002a40001187983 */ /* 0x001f220000100800 */
[----:B--2---:R-:W-:-:S05]  /*83330*/  @P1 FMUL R4, R4, 0.25 ;  /* 0x3e80000004041820 */ /* 0x004fca0000400000 */
[----:B------:R0:W-:Y:S01]  /*83340*/  @P1 STL [R1+0x29c], R4 ;  /* 0x00029c0401001387 */ /* 0x0001e20000100800 */
[----:B---3--:R-:W-:-:S03]  /*83350*/  @P1 FMUL R20, R20, 0.25 ;  /* 0x3e80000014141820 */ /* 0x008fc60000400000 */
[----:B0-----:R-:W2:Y:S01]  /*83360*/  LDL.LU R4, [R1+0x17ec] ;  /* 0x0017ec0001047983 */ /* 0x001ea20000300800 */
[----:B----4-:R-:W-:-:S05]  /*83370*/  @P1 FMUL R24, R24, 0.25 ;  /* 0x3e80000018181820 */ /* 0x010fca0000400000 */
[----:B------:R0:W-:Y:S02]  /*83380*/  @P1 STL [R1+0x2a4], R24 ;  /* 0x0002a41801001387 */ /* 0x0001e40000100800 */
[----:B0-----:R-:W-:Y:S02]  /*83390*/  MOV R24, R26 ;  /* 0x0000001a00187202 */ /* 0x001fe40000000f00 */
[----:B------:R-:W3:Y:S01]  /*833a0*/  LDL R26, [R1+0x2b4] ;  /* 0x0002b400011a7983 */ /* 0x000ee20000100800 */
[----:B------:R0:W-:Y:S03]  /*833b0*/  @P1 STL [R1+0x2ac], R20 ;  /* 0x0002ac1401001387 */ /* 0x0001e60000100800 */
[----:B0-----:R-:W4:Y:S04]  /*833c0*/  LDL R20, [R1+0x2d4] ;  /* 0x0002d40001147983 */ /* 0x001f280000100800 */
[----:B----4-:R0:W-:Y:S04]  /*833d0*/  STL [R1+0x17e4], R20 ;  /* 0x0017e41401007387 */ /* 0x0101e80000100800 */
[----:B0-----:R-:W4:Y:S01]  /*833e0*/  LDL R20, [R1+0x2cc] ;  /* 0x0002cc0001147983 */ /* 0x001f220000100800 */
[----:B---3--:R-:W-:-:S05]  /*833f0*/  @P1 FMUL R26, R26, 0.25 ;  /* 0x3e8000001a1a1820 */ /* 0x008fca0000400000 */
[----:B------:R0:W-:Y:S04]  /*83400*/  @P1 STL [R1+0x2b4], R26 ;  /* 0x0002b41a01001387 */ /* 0x0001e80000100800 */
[----:B0-----:R-:W3:Y:S01]  /*83410*/  LDL.LU R26, [R1+0x17e8] ;  /* 0x0017e800011a7983 */ /* 0x001ee20000300800 */
[----:B----4-:R-:W-:-:S05]  /*83420*/  @P1 FMUL R20, R20, 0.25 ;  /* 0x3e80000014141820 */ /* 0x010fca0000400000 */
[----:B------:R0:W-:Y:S04]  /*83430*/  @P1 STL [R1+0x2cc], R20 ;  /* 0x0002cc1401001387 */ /* 0x0001e80000100800 */
[----:B0-----:R-:W4:Y:S02]  /*83440*/  LDL.LU R20, [R1+0x17e4] ;  /* 0x0017e40001147983 */ /* 0x001f240000300800 */
[----:B----4-:R-:W-:-:S05]  /*83450*/  @P1 FMUL R20, R20, 0.25 ;  /* 0x3e80000014141820 */ /* 0x010fca0000400000 */
[----:B------:R0:W-:Y:S04]  /*83460*/  @P1 STL [R1+0x2d4], R20 ;  /* 0x0002d41401001387 */ /* 0x0001e80000100800 */
[----:B0-----:R-:W4:Y:S01]  /*83470*/  LDL.LU R20, [R1+0x17e0] ;  /* 0x0017e00001147983 */ /* 0x001f220000300800 */
[----:B---3--:R-:W-:Y:S02]  /*83480*/  @P1 FMUL R26, R26, 0.25 ;  /* 0x3e8000001a1a1820 */ /* 0x008fe40000400000 */
[----:B------:R4:W-:Y:S02]  /*83490*/  STL [R1+0x17dc], R24 ;  /* 0x0017dc1801007387 */ /* 0x0009e40000100800 */
[----:B--2---:R-:W-:Y:S01]  /*834a0*/  @P1 FMUL R4, R4, 0.25 ;  /* 0x3e80000004041820 */ /* 0x004fe20000400000 */
[----:B----4-:R-:W-:-:S02]  /*834b0*/  MOV R24, R20 ;  /* 0x0000001400187202 */ /* 0x010fc40000000f00 */
[----:B------:R-:W2:Y:S01]  /*834c0*/  LDL R20, [R1+0x2d8] ;  /* 0x0002d80001147983 */ /* 0x000ea20000100800 */
[----:B------:R-:W-:Y:S02]  /*834d0*/  @P1 STL [R1+0x2bc], R26 ;  /* 0x0002bc1a01001387 */ /* 0x000fe40000100800 */
[----:B------:R0:W-:Y:S02]  /*834e0*/  STL [R1+0x17b4], R26 ;  /* 0x0017b41a01007387 */ /* 0x0001e40000100800 */
[----:B------:R-:W-:Y:S01]  /*834f0*/  @P1 FMUL R24, R24, 0.25 ;  /* 0x3e80000018181820 */ /* 0x000fe20000400000 */
[----:B0-----:R-:W3:Y:S01]  /*83500*/  LDL R26, [R1+0x28c] ;  /* 0x00028c00011a7983 */ /* 0x001ee20000100800 */
[----:B------:R-:W-:Y:S02]  /*83510*/  @P1 STL [R1+0x2c4], R4 ;  /* 0x0002c40401001387 */ /* 0x000fe40000100800 */
[----:B------:R0:W-:Y:S02]  /*83520*/  STL [R1+0x17b8], R4 ;  /* 0x0017b80401007387 */ /* 0x0001e40000100800 */
[----:B0-----:R-:W4:Y:S01]  /*83530*/  LDL R4, [R1+0x294] ;  /* 0x0002940001047983 */ /* 0x001f220000100800 */
[----:B------:R0:W-:Y:S03]  /*83540*/  @P1 STL [R1+0x18], R24 ;  /* 0x0000181801001387 */ /* 0x0001e60000100800 */
[----:B0-----:R-:W3:Y:S01]  /*83550*/  LDL.LU R24, [R1+0x17dc] ;  /* 0x0017dc0001187983 */ /* 0x001ee20000300800 */
[----:B--2---:R-:W-:-:S05]  /*83560*/  @P1 FMUL R20, R20, 0.25 ;  /* 0x3e80000014141820 */ /* 0x004fca0000400000 */
[----:B------:R0:W-:Y:S04]  /*83570*/  @P1 STL [R1+0x2d8], R20 ;  /* 0x0002d81401001387 */ /* 0x0001e80000100800 */
[----:B0-----:R-:W2:Y:S01]  /*83580*/  LDL.LU R20, [R1+0x17d8] ;  /* 0x0017d80001147983 */ /* 0x001ea20000300800 */
[----:B------:R3:W-:Y:S02]  /*83590*/  STL [R1+0x17d4], R12 ;  /* 0x0017d40c01007387 */ /* 0x0007e40000100800 */
[----:B---3--:R-:W-:Y:S02]  /*835a0*/  IMAD.MOV.U32 R12, RZ, RZ, R24 ;  /* 0x000000ffff0c7224 */ /* 0x008fe400078e0018 */
[----:B------:R-:W3:Y:S02]  /*835b0*/  LDL R24, [R1+0x26c] ;  /* 0x00026c0001187983 */ /* 0x000ee40000100800 */
[----:B------:R-:W-:Y:S01]  /*835c0*/  @!P0 FMUL R12, R12, 16777216 ;  /* 0x4b8000000c0c8820 */ /* 0x000fe20000400000 */
[----:B--2---:R-:W-:Y:S01]  /*835d0*/  FSETP.GT.AND P1, PT, |R20|, 8.50705917302346158658e+37, PT ;  /* 0x7e8000001400780b */ /* 0x004fe20003f24200 */
[----:B------:R0:W-:Y:S04]  /*835e0*/  STL [R1+0x17bc], R20 ;  /* 0x0017bc1401007387 */ /* 0x0001e80000100800 */
[----:B0-----:R-:W2:Y:S01]  /*835f0*/  LDL R20, [R1+0x274] ;  /* 0x0002740001147983 */ /* 0x001ea20000100800 */
[----:B------:R0:W-:Y:S02]  /*83600*/  @!P0 STL [R1+0x264], R12 ;  /* 0x0002640c01008387 */ /* 0x0001e40000100800 */
[----:B---3--:R-:W-:Y:S01]  /*83610*/  @!P0 FMUL R24, R24, 16777216 ;  /* 0x4b80000018188820 */ /* 0x008fe20000400000 */
[----:B0-----:R-:W3:Y:S04]  /*83620*/  LDL.LU R12, [R1+0x17d4] ;  /* 0x0017d400010c7983 */ /* 0x001ee80000300800 */
[----:B------:R0:W-:Y:S04]  /*83630*/  @!P0 STL [R1+0x26c], R24 ;  /* 0x00026c1801008387 */ /* 0x0001e80000100800 */
[----:B0-----:R-:W3:Y:S01]  /*83640*/  LDL.LU R24, [R1+0x17d0] ;  /* 0x0017d00001187983 */ /* 0x001ee20000300800 */
[----:B----4-:R2:W-:Y:S02]  /*83650*/  STL [R1+0x17cc], R4 ;  /* 0x0017cc0401007387 */ /* 0x0105e40000100800 */
[----:B------:R3:W-:Y:S01]  /*83660*/  STL [R1+0x17c8], R26 ;  /* 0x0017c81a01007387 */ /* 0x0007e20000100800 */
[----:B--2---:R-:W-:-:S05]  /*83670*/  MOV R4, R20 ;  /* 0x0000001400047202 */ /* 0x004fca0000000f00 */
[----:B------:R-:W-:Y:S01]  /*83680*/  @!P0 FMUL R4, R4, 16777216 ;  /* 0x4b80000004048820 */ /* 0x000fe20000400000 */
[----:B---3--:R-:W-:Y:S02]  /*83690*/  MOV R26, R24 ;  /* 0x00000018001a7202 */ /* 0x008fe40000000f00 */
[----:B------:R-:W2:Y:S01]  /*836a0*/  LDL.LU R24, [R1+0x28] ;  /* 0x0000280001187983 */ /* 0x000ea20000300800 */
[----:B------:R-:W3:Y:S02]  /*836b0*/  LDL R20, [R1+0x284] ;  /* 0x0002840001147983 */ /* 0x000ee40000100800 */
[----:B------:R0:W-:Y:S02]  /*836c0*/  @!P0 STL [R1+0x274], R4 ;  /* 0x0002740401008387 */ /* 0x0001e40000100800 */
[----:B------:R-:W-:Y:S01]  /*836d0*/  @!P0 FMUL R26, R26, 16777216 ;  /* 0x4b8000001a1a8820 */ /* 0x000fe20000400000 */
[----:B0-----:R-:W4:Y:S04]  /*836e0*/  LDL.LU R4, [R1+0x17cc] ;  /* 0x0017cc0001047983 */ /* 0x001f280000300800 */
[----:B------:R0:W-:Y:S02]  /*836f0*/  @!P0 STL [R1+0x27c], R26 ;  /* 0x00027c1a01008387 */ /* 0x0001e40000100800 */
[----:B0-----:R-:W2:Y:S01]  /*83700*/  LDL.LU R26, [R1+0x17c8] ;  /* 0x0017c800011a7983 */ /* 0x001ea20000300800 */
[----:B---3--:R-:W-:-:S05]  /*83710*/  @!P0 FMUL R20, R20, 16777216 ;  /* 0x4b80000014148820 */ /* 0x008fca0000400000 */
[----:B------:R-:W-:Y:S01]  /*83720*/  @!P0 STL [R1+0x284], R20 ;  /* 0x0002841401008387 */ /* 0x000fe20000100800 */
[----:B------:R4:W-:Y:S02]  /*83730*/  STL [R1+0x17c0], R2 ;  /* 0x0017c00201007387 */ /* 0x0009e40000100800 */
[----:B----4-:R-:W-:-:S05]  /*83740*/  IMAD.MOV.U32 R2, RZ, RZ, R4 ;  /* 0x000000ffff027224 */ /* 0x010fca00078e0004 */
[----:B------:R2:W-:Y:S01]  /*83750*/  STL [R1+0x17c4], R2 ;  /* 0x0017c40201007387 */ /* 0x0005e20000100800 */
[----:B------:R-:W3:Y:S02]  /*83760*/  LDL R20, [R1+0x29c] ;  /* 0x00029c0001147983 */ /* 0x000ee40000100800 */
[----:B------:R-:W4:Y:S01]  /*83770*/  LDL R4, [R1+0x2a4] ;  /* 0x0002a40001047983 */ /* 0x000f220000100800 */
[----:B--2---:R-:W-:Y:S02]  /*83780*/  MOV R2, R26 ;  /* 0x0000001a00027202 */ /* 0x004fe40000000f00 */
[----:B------:R-:W2:Y:S03]  /*83790*/  LDL R26, [R1+0x2ac] ;  /* 0x0002ac00011a7983 */ /* 0x000ea60000100800 */
[----:B------:R-:W-:-:S05]  /*837a0*/  @!P0 FMUL R2, R2, 16777216 ;  /* 0x4b80000002028820 */ /* 0x000fca0000400000 */
[----:B------:R0:W-:Y:S04]  /*837b0*/  @!P0 STL [R1+0x28c], R2 ;  /* 0x00028c0201008387 */ /* 0x0001e80000100800 */
[----:B0-----:R-:W2:Y:S01]  /*837c0*/  LDL.LU R2, [R1+0x17c4] ;  /* 0x0017c40001027983 */ /* 0x001ea20000300800 */
[----:B---3--:R-:W-:Y:S02]  /*837d0*/  @!P0 FMUL R20, R20, 16777216 ;  /* 0x4b80000014148820 */ /* 0x008fe40000400000 */
[----:B----4-:R-:W-:Y:S02]  /*837e0*/  @!P0 FMUL R4, R4, 16777216 ;  /* 0x4b80000004048820 */ /* 0x010fe40000400000 */
[----:B--2---:R-:W-:Y:S02]  /*837f0*/  @!P0 FMUL R26, R26, 16777216 ;  /* 0x4b8000001a1a8820 */ /* 0x004fe40000400000 */
[----:B------:R-:W-:-:S05]  /*83800*/  @!P0 FMUL R2, R2, 16777216 ;  /* 0x4b80000002028820 */ /* 0x000fca0000400000 */
[----:B------:R0:W-:Y:S04]  /*83810*/  @!P0 STL [R1+0x294], R2 ;  /* 0x0002940201008387 */ /* 0x0001e80000100800 */
[----:B0-----:R-:W2:Y:S01]  /*83820*/  LDL.LU R2, [R1+0x17c0] ;  /* 0x0017c00001027983 */ /* 0x001ea20000300800 */
[----:B------:R0:W-:Y:S03]  /*83830*/  @!P0 STL [R1+0x29c], R20 ;  /* 0x00029c1401008387 */ /* 0x0001e60000100800 */
[----:B0-----:R-:W3:Y:S01]  /*83840*/  LDL.LU R20, [R1+0x17bc] ;  /* 0x0017bc0001147983 */ /* 0x001ee20000300800 */
[----:B------:R0:W-:Y:S03]  /*83850*/  @!P0 STL [R1+0x2a4], R4 ;  /* 0x0002a40401008387 */ /* 0x0001e60000100800 */
[----:B0-----:R-:W4:Y:S01]  /*83860*/  LDL.LU R4, [R1+0x17b8] ;  /* 0x0017b80001047983 */ /* 0x001f220000300800 */
[----:B------:R0:W-:Y:S03]  /*83870*/  @!P0 STL [R1+0x2ac], R26 ;  /* 0x0002ac1a01008387 */ /* 0x0001e60000100800 */
[----:B0-----:R-:W2:Y:S01]  /*83880*/  LDL.LU R26, [R1+0x17b4] ;  /* 0x0017b400011a7983 */ /* 0x001ea20000300800 */
[----:B------:R0:W-:Y:S03]  /*83890*/  STL [R1+0x1790], R0 ;  /* 0x0017900001007387 */ /* 0x0001e60000100800 */
[----:B0-----:R-:W2:Y:S01]  /*838a0*/  LDL R0, [R1+0x2b4] ;  /* 0x0002b40001007983 */ /* 0x001ea20000100800 */
[----:B------:R4:W-:Y:S02]  /*838b0*/  STL [R1+0x17ac], R24 ;  /* 0x0017ac1801007387 */ /* 0x0009e40000100800 */
[----:B----4-:R-:W-:Y:S01]  /*838c0*/  MOV R24, R4 ;  /* 0x0000000400187202 */ /* 0x010fe20000000f00 */
[----:B------:R-:W-:Y:S01]  /*838d0*/  MOV R4, R19 ;  /* 0x0000001300047202 */ /* 0x000fe20000000f00 */
[----:B------:R-:W-:Y:S01]  /*838e0*/  MOV R19, R18 ;  /* 0x0000001200137202 */ /* 0x000fe20000000f00 */
[----:B------:R-:W-:Y:S01]  /*838f0*/  IMAD.MOV.U32 R18, RZ, RZ, R16 ;  /* 0x000000ffff127224 */ /* 0x000fe200078e0010 */
[----:B------:R-:W-:Y:S01]  /*83900*/  MOV R16, R21 ;  /* 0x0000001500107202 */ /* 0x000fe20000000f00 */
[----:B------:R-:W-:-:S02]  /*83910*/  IMAD.MOV.U32 R21, RZ, RZ, R25 ;  /* 0x000000ffff157224 */ /* 0x000fc400078e0019 */
[----:B--2---:R-:W-:-:S05]  /*83920*/  @!P0 FMUL R0, R0, 16777216 ;  /* 0x4b80000000008820 */ /* 0x004fca0000400000 */
[----:B------:R-:W-:Y:S01]  /*83930*/  @!P0 STL [R1+0x2b4], R0 ;  /* 0x0002b40001008387 */ /* 0x000fe20000100800 */
[----:B------:R0:W-:Y:S02]  /*83940*/  STL [R1+0x17b0], R24 ;  /* 0x0017b01801007387 */ /* 0x0001e40000100800 */
[----:B------:R-:W2:Y:S02]  /*83950*/  LDL R25, [R1+0x4bc] ;  /* 0x0004bc0001197983 */ /* 0x000ea40000100800 */
[----:B0-----:R-:W-:Y:S01]  /*83960*/  IMAD.MOV.U32 R24, RZ, RZ, R26 ;  /* 0x000000ffff187224 */ /* 0x001fe200078e001a */
[----:B---3--:R-:W-:Y:S01]  /*83970*/  MOV R0, R20 ;  /* 0x0000001400007202 */ /* 0x008fe20000000f00 */
[----:B------:R-:W-:Y:S01]  /*83980*/  MOV R20, R23 ;  /* 0x0000001700147202 */ /* 0x000fe20000000f00 */
[----:B------:R-:W-:Y:S01]  /*83990*/  MOV R23, R12 ;  /* 0x0000000c00177202 */ /* 0x000fe20000000f00 */
[----:B------:R-:W-:Y:S02]  /*839a0*/  @!P0 FMUL R24, R24, 16777216 ;  /* 0x4b80000018188820 */ /* 0x000fe40000400000 */
[----:B------:R-:W-:Y:S01]  /*839b0*/  IMAD.MOV.U32 R12, RZ, RZ, R11 ;  /* 0x000000ffff0c7224 */ /* 0x000fe200078e000b */
[----:B------:R-:W3:Y:S04]  /*839c0*/  LDL R26, [R1+0x3b8] ;  /* 0x0003b800011a7983 */ /* 0x000ee80000100800 */
[----:B------:R-:W4:Y:S01]  /*839d0*/  LDL R11, [R1+0x5f4] ;  /* 0x0005f400010b7983 */ /* 0x000f220000100800 */
[----:B------:R0:W-:Y:S03]  /*839e0*/  STL [R1+0x1794], R2 ;  /* 0x0017940201007387 */ /* 0x0001e60000100800 */
[----:B0-----:R-:W2:Y:S01]  /*839f0*/  LDL R2, [R1+0x2cc] ;  /* 0x0002cc0001027983 */ /* 0x001ea20000100800 */
[----:B------:R0:W-:Y:S03]  /*83a00*/  @!P0 STL [R1+0x2bc], R24 ;  /* 0x0002bc1801008387 */ /* 0x0001e60000100800 */
[----:B0-----:R-:W3:Y:S01]  /*83a10*/  LDL.LU R24, [R1+0x17b0] ;  /* 0x0017b00001187983 */ /* 0x001ee20000300800 */
[----:B--2---:R-:W-:-:S02]  /*83a20*/  @!P0 FMUL R2, R2, 16777216 ;  /* 0x4b80000002028820 */ /* 0x004fc40000400000 */
[----:B---3--:R-:W-:-:S05]  /*83a30*/  @!P0 FMUL R24, R24, 16777216 ;  /* 0x4b80000018188820 */ /* 0x008fca0000400000 */
[----:B------:R0:W-:Y:S04]  /*83a40*/  @!P0 STL [R1+0x2c4], R24 ;  /* 0x0002c41801008387 */ /* 0x0001e80000100800 */
[----:B0-----:R-:W2:Y:S01]  /*83a50*/  LDL.LU R24, [R1+0x17ac] ;  /* 0x0017ac0001187983 */ /* 0x001ea20000300800 */
[----:B------:R0:W-:Y:S03]  /*83a60*/  @!P0 STL [R1+0x2cc], R2 ;  /* 0x0002cc0201008387 */ /* 0x0001e60000100800 */
[----:B0-----:R-:W3:Y:S04]  /*83a70*/  LDL R2, [R1+0x2d8] ;  /* 0x0002d80001027983 */ /* 0x001ee80000100800 */
[----:B---3--:R0:W-:Y:S04]  /*83a80*/  STL [R1+0x17a4], R2 ;  /* 0x0017a40201007387 */ /* 0x0081e80000100800 */
[----:B0-----:R-:W3:Y:S04]  /*83a90*/  LDL R2, [R1+0x18] ;  /* 0x0000180001027983 */ /* 0x001ee80000100800 */
[----:B---3--:R0:W-:Y:S04]  /*83aa0*/  STL [R1+0x17a8], R2 ;  /* 0x0017a80201007387 */ /* 0x0081e80000100800 */
[----:B0-----:R-:W3:Y:S02]  /*83ab0*/  LDL R2, [R1+0x2d4] ;  /* 0x0002d40001027983 */ /* 0x001ee40000100800 */
[----:B---3--:R-:W-:-:S05]  /*83ac0*/  @!P0 FMUL R2, R2, 16777216 ;  /* 0x4b80000002028820 */ /* 0x008fca0000400000 */
[----:B------:R0:W-:Y:S04]  /*83ad0*/  @!P0 STL [R1+0x2d4], R2 ;  /* 0x0002d40201008387 */ /* 0x0001e80000100800 */
[----:B0-----:R-:W3:Y:S02]  /*83ae0*/  LDL.LU R2, [R1+0x17a8] ;  /* 0x0017a80001027983 */ /* 0x001ee40000300800 */
[----:B---3--:R-:W-:-:S05]  /*83af0*/  @!P0 FMUL R2, R2, 16777216 ;  /* 0x4b80000002028820 */ /* 0x008fca0000400000 */
[----:B------:R0:W-:Y:S04]  /*83b00*/  @!P0 STL [R1+0x18], R2 ;  /* 0x0000180201008387 */ /* 0x0001e80000100800 */
[----:B0-----:R-:W3:Y:S02]  /*83b10*/  LDL.LU R2, [R1+0x17a4] ;  /* 0x0017a40001027983 */ /* 0x001ee40000300800 */
[----:B---3--:R-:W-:-:S05]  /*83b20*/  @!P0 FMUL R2, R2, 16777216 ;  /* 0x4b80000002028820 */ /* 0x008fca0000400000 */
[----:B------:R-:W-:Y:S01]  /*83b30*/  @!P0 STL [R1+0x2d8], R2 ;  /* 0x0002d80201008387 */ /* 0x000fe20000100800 */
[----:B------:R0:W-:Y:S03]  /*83b40*/  STL [R1+0x173c], R17 ;  /* 0x00173c1101007387 */ /* 0x0001e60000100800 */
[----:B0-----:R-:W3:Y:S04]  /*83b50*/  LDL.LU R17, [R1+0x340] ;  /* 0x0003400001117983 */ /* 0x001ee80000300800 */
[----:B---3--:R-:W-:Y:S01]  /*83b60*/  STL [R1+0x1784], R17 ;  /* 0x0017841101007387 */ /* 0x008fe20000100800 */
[----:B------:R0:W-:Y:S03]  /*83b70*/  STL [R1+0x1740], R19 ;  /* 0x0017401301007387 */ /* 0x0001e60000100800 */
[----:B0-----:R-:W3:Y:S04]  /*83b80*/  LDL R19, [R1+0x20] ;  /* 0x0000200001137983 */ /* 0x001ee80000100800 */
[----:B---3--:R0:W-:Y:S04]  /*83b90*/  STL [R1+0x177c], R19 ;  /* 0x00177c1301007387 */ /* 0x0081e80000100800 */
[----:B0-----:R-:W3:Y:S04]  /*83ba0*/  LDL R19, [R1+0x308] ;  /* 0x0003080001137983 */ /* 0x001ee80000100800 */
[----:B---3--:R-:W-:Y:S01]  /*83bb0*/  STL [R1+0x1798], R19 ;  /* 0x0017981301007387 */ /* 0x008fe20000100800 */
[----:B------:R0:W-:Y:S03]  /*83bc0*/  STL [R1+0x1744], R18 ;  /* 0x0017441201007387 */ /* 0x0001e60000100800 */
[----:B0-----:R-:W3:Y:S04]  /*83bd0*/  LDL.LU R18, [R1+0x348] ;  /* 0x0003480001127983 */ /* 0x001ee80000300800 */
[----:B---3--:R0:W-:Y:S04]  /*83be0*/  STL [R1+0x1780], R18 ;  /* 0x0017801201007387 */ /* 0x0081e80000100800 */
[----:B0-----:R-:W3:Y:S04]  /*83bf0*/  LDL R18, [R1+0x324] ;  /* 0x0003240001127983 */ /* 0x001ee80000100800 */
[----:B---3--:R0:W-:Y:S01]  /*83c00*/  STL [R1+0x179c], R18 ;  /* 0x00179c1201007387 */ /* 0x0081e20000100800 */
[----:B------:R-:W-:Y:S02]  /*83c10*/  STL [R1+0x1748], R4 ;  /* 0x0017480401007387 */ /* 0x000fe40000100800 */
[----:B------:R1:W-:Y:S02]  /*83c20*/  STL [R1+0x17a0], R6 ;  /* 0x0017a00601007387 */ /* 0x0003e40000100800 */
[----:B------:R-:W3:Y:S01]  /*83c30*/  LDL R17, [R1+0x2e4] ;  /* 0x0002e40001117983 */ /* 0x000ee20000100800 */
[----:B------:R-:W2:Y:S04]  /*83c40*/  LDL R19, [R1+0x2f4] ;  /* 0x0002f40001137983 */ /* 0x000ea80000100800 */
[----:B------:R-:W4:Y:S04]  /*83c50*/  LDL R2, [R1+0x2f8] ;  /* 0x0002f80001027983 */ /* 0x000f280000100800 */
[----:B0-----:R-:W4:Y:S04]  /*83c60*/  LDL R18, [R1+0x2e0] ;  /* 0x0002e00001127983 */ /* 0x001f280000100800 */
[----:B-1----:R-:W4:Y:S01]  /*83c70*/  LDL R6, [R1+0x2dc] ;  /* 0x0002dc0001067983 */ /* 0x002f220000100800 */
[----:B------:R-:W-:-:S02]  /*83c80*/  MOV R4, R0 ;  /* 0x0000000000047202 */ /* 0x000fc40000000f00 */
[----:B------:R-:W4:Y:S02]  /*83c90*/  LDL R0, [R1+0x304] ;  /* 0x0003040001007983 */ /* 0x000f240000100800 */
[----:B------:R-:W-:Y:S01]  /*83ca0*/  FSETP.GEU.AND P0, PT, |R4|, 1.175494350822287508e-38, PT ;  /* 0x008000000400780b */ /* 0x000fe20003f0e200 */
[----:B------:R0:W-:Y:S04]  /*83cb0*/  STL [R1+0x1788], R4 ;  /* 0x0017880401007387 */ /* 0x0001e80000100800 */
[----:B0-----:R-:W4:Y:S01]  /*83cc0*/  LDL R4, [R1+0x2e8] ;  /* 0x0002e80001047983 */ /* 0x001f220000100800 */
[----:B---3--:R-:W-:Y:S02]  /*83cd0*/  @P1 FMUL R17, R17, 0.25 ;  /* 0x3e80000011111820 */ /* 0x008fe40000400000 */
[----:B--2---:R-:W-:-:S02]  /*83ce0*/  @P1 FMUL R19, R19, 0.25 ;  /* 0x3e80000013131820 */ /* 0x004fc40000400000 */
[----:B----4-:R-:W-:Y:S02]  /*83cf0*/  @P1 FMUL R6, R6, 0.25 ;  /* 0x3e80000006061820 */ /* 0x010fe40000400000 */
[----:B------:R-:W-:Y:S02]  /*83d00*/  @P1 FMUL R18, R18, 0.25 ;  /* 0x3e80000012121820 */ /* 0x000fe40000400000 */
[----:B------:R-:W-:Y:S01]  /*83d10*/  @P1 FMUL R2, R2, 0.25 ;  /* 0x3e80000002021820 */ /* 0x000fe20000400000 */
[----:B------:R0:W-:Y:S01]  /*83d20*/  @P1 STL [R1+0x2dc], R6 ;  /* 0x0002dc0601001387 */ /* 0x0001e20000100800 */
[----:B------:R-:W-:-:S03]  /*83d30*/  @P1 FMUL R0, R0, 0.25 ;  /* 0x3e80000000001820 */ /* 0x000fc60000400000 */
[----:B0-----:R-:W2:Y:S01]  /*83d40*/  LDL.LU R6, [R1+0x17a0] ;  /* 0x0017a00001067983 */ /* 0x001ea20000300800 */
[----:B------:R0:W-:Y:S02]  /*83d50*/  @P1 STL [R1+0x2e0], R18 ;  /* 0x0002e01201001387 */ /* 0x0001e40000100800 */
[----:B------:R-:W-:Y:S01]  /*83d60*/  @P1 FMUL R4, R4, 0.25 ;  /* 0x3e80000004041820 */ /* 0x000fe20000400000 */
[----:B0-----:R-:W3:Y:S01]  /*83d70*/  LDL.LU R18, [R1+0x179c] ;  /* 0x00179c0001127983 */ /* 0x001ee20000300800 */
[----:B------:R0:W-:Y:S03]  /*83d80*/  @P1 STL [R1+0x2e4], R17 ;  /* 0x0002e41101001387 */ /* 0x0001e60000100800 */
[----:B0-----:R-:W4:Y:S01]  /*83d90*/  LDL R17, [R1+0x314] ;  /* 0x0003140001117983 */ /* 0x001f220000100800 */
[----:B------:R0:W-:Y:S03]  /*83da0*/  @P1 STL [R1+0x2f4], R19 ;  /* 0x0002f41301001387 */ /* 0x0001e60000100800 */
[----:B0-----:R-:W2:Y:S01]  /*83db0*/  LDL.LU R19, [R1+0x1798] ;  /* 0x0017980001137983 */ /* 0x001ea20000300800 */
[----:B------:R0:W-:Y:S03]  /*83dc0*/  @P1 STL [R1+0x2f8], R2 ;  /* 0x0002f80201001387 */ /* 0x0001e60000100800 */
[----:B0-----:R-:W3:Y:S01]  /*83dd0*/  LDL.LU R2, [R1+0x1794] ;  /* 0x0017940001027983 */ /* 0x001ee20000300800 */
[----:B------:R0:W-:Y:S03]  /*83de0*/  @P1 STL [R1+0x304], R0 ;  /* 0x0003040001001387 */ /* 0x0001e60000100800 */
[----:B0-----:R-:W3:Y:S01]  /*83df0*/  LDL.LU R0, [R1+0x1790] ;  /* 0x0017900001007983 */ /* 0x001ee20000300800 */
[----:B------:R-:W-:Y:S02]  /*83e00*/  @P1 STL [R1+0x2e8], R4 ;  /* 0x0002e80401001387 */ /* 0x000fe40000100800 */
[----:B------:R0:W-:Y:S02]  /*83e10*/  STL [R1+0x178c], R4 ;  /* 0x00178c0401007387 */ /* 0x0001e40000100800 */
[----:B0-----:R-:W3:Y:S01]  /*83e20*/  LDL R4, [R1+0x334] ;  /* 0x0003340001047983 */ /* 0x001ee20000100800 */
[----:B----4-:R-:W-:-:S05]  /*83e30*/  @P1 FMUL R17, R17, 0.25 ;  /* 0x3e80000011111820 */ /* 0x010fca0000400000 */
[----:B------:R0:W-:Y:S01]  /*83e40*/  @P1 STL [R1+0x314], R17 ;  /* 0x0003141101001387 */ /* 0x0001e20000100800 */
[----:B--2---:R-:W-:-:S03]  /*83e50*/  @P1 FMUL R19, R19, 0.25 ;  /* 0x3e80000013131820 */ /* 0x004fc60000400000 */
[----:B0-----:R-:W2:Y:S02]  /*83e60*/  LDL R17, [R1+0x338] ;  /* 0x0003380001117983 */ /* 0x001ea40000100800 */
[----:B------:R-:W-:Y:S02]  /*83e70*/  @P1 STL [R1+0x308], R19 ;  /* 0x0003081301001387 */ /* 0x000fe40000100800 */
[----:B---3--:R-:W-:-:S05]  /*83e80*/  @P1 FMUL R4, R4, 0.25 ;  /* 0x3e80000004041820 */ /* 0x008fca0000400000 */
[----:B------:R0:W-:Y:S04]  /*83e90*/  @P1 STL [R1+0x334], R4 ;  /* 0x0003340401001387 */ /* 0x0001e80000100800 */
[----:B0-----:R-:W3:Y:S01]  /*83ea0*/  LDL.LU R4, [R1+0x178c] ;  /* 0x00178c0001047983 */ /* 0x001ee20000300800 */
[----:B------:R-:W-:Y:S02]  /*83eb0*/  @P1 FMUL R18, R18, 0.25 ;  /* 0x3e80000012121820 */ /* 0x000fe40000400000 */
[----:B------:R-:W-:-:S03]  /*83ec0*/  @P1 FMUL R0, R0, 0.25 ;  /* 0x3e80000000001820 */ /* 0x000fc60000400000 */
[----:B------:R-:W-:Y:S02]  /*83ed0*/  @P1 STL [R1+0x324], R18 ;  /* 0x0003241201001387 */ /* 0x000fe40000100800 */
[----:B------:R-:W-:Y:S02]  /*83ee0*/  @P1 STL [R1+0x318], R0 ;  /* 0x0003180001001387 */ /* 0x000fe40000100800 */
[----:B------:R3:W-:Y:S02]  /*83ef0*/  STL [R1+0x176c], R0 ;  /* 0x00176c0001007387 */ /* 0x0007e40000100800 */
[----:B--2---:R-:W-:Y:S01]  /*83f00*/  @P1 FMUL R17, R17, 0.25 ;  /* 0x3e80000011111820 */ /* 0x004fe20000400000 */
[----:B---3--:R-:W-:Y:S02]  /*83f10*/  MOV R0, R4 ;  /* 0x0000000400007202 */ /* 0x008fe40000000f00 */
[----:B------:R-:W2:Y:S02]  /*83f20*/  LDL.LU R4, [R1+0x1788] ;  /* 0x0017880001047983 */ /* 0x000ea40000300800 */
[----:B------:R0:W-:Y:S02]  /*83f30*/  @P1 STL [R1+0x338], R17 ;  /* 0x0003381101001387 */ /* 0x0001e40000100800 */
[----:B0-----:R-:W3:Y:S01]  /*83f40*/  LDL.LU R17, [R1+0x1784] ;  /* 0x0017840001117983 */ /* 0x001ee20000300800 */
[----:B------:R-:W-:-:S05]  /*83f50*/  @P1 FMUL R2, R2, 0.25 ;  /* 0x3e80000002021820 */ /* 0x000fca0000400000 */
[----:B------:R-:W-:Y:S01]  /*83f60*/  @P1 STL [R1+0x328], R2 ;  /* 0x0003280201001387 */ /* 0x000fe20000100800 */
[----:B------:R0:W-:Y:S03]  /*83f70*/  STL [R1+0x1768], R2 ;  /* 0x0017680201007387 */ /* 0x0001e60000100800 */
[----:B0-----:R-:W4:Y:S01]  /*83f80*/  LDL R2, [R1+0x2f8] ;  /* 0x0002f80001027983 */ /* 0x001f220000100800 */
[----:B--2---:R-:W-:Y:S02]  /*83f90*/  @P1 FMUL R4, R4, 0.25 ;  /* 0x3e80000004041820 */ /* 0x004fe40000400000 */
[----:B---3--:R-:W-:-:S05]  /*83fa0*/  @P1 FMUL R17, R17, 0.25 ;  /* 0x3e80000011111820 */ /* 0x008fca0000400000 */
[----:B------:R0:W-:Y:S02]  /*83fb0*/  STL [R1+0x1750], R17 ;  /* 0x0017501101007387 */ /* 0x0001e40000100800 */
[----:B0-----:R-:W-:Y:S02]  /*83fc0*/  IMAD.MOV.U32 R17, RZ, RZ, R18 ;  /* 0x000000ffff117224 */ /* 0x001fe400078e0012 */
[----:B------:R-:W2:Y:S01]  /*83fd0*/  LDL.LU R18, [R1+0x1780] ;  /* 0x0017800001127983 */ /* 0x000ea20000300800 */
[----:B------:R0:W-:Y:S02]  /*83fe0*/  STL [R1+0x1754], R4 ;  /* 0x0017540401007387 */ /* 0x0001e40000100800 */
[----:B0-----:R-:W-:Y:S02]  /*83ff0*/  MOV R4, R19 ;  /* 0x0000001300047202 */ /* 0x001fe40000000f00 */
[----:B------:R-:W3:Y:S03]  /*84000*/  LDL.LU R19, [R1+0x177c] ;  /* 0x00177c0001137983 */ /* 0x000ee60000300800 */
[----:B------:R0:W-:Y:S02]  /*84010*/  STL [R1+0x1778], R4 ;  /* 0x0017780401007387 */ /* 0x0001e40000100800 */
[----:B0-----:R-:W4:Y:S01]  /*84020*/  LDL R4, [R1+0x2dc] ;  /* 0x0002dc0001047983 */ /* 0x001f220000100800 */
[----:B--2---:R-:W-:-:S05]  /*84030*/  @P1 FMUL R18, R18, 0.25 ;  /* 0x3e80000012121820 */ /* 0x004fca0000400000 */
[----:B------:R0:W-:Y:S01]  /*84040*/  STL [R1+0x1758], R18 ;  /* 0x0017581201007387 */ /* 0x0001e20000100800 */
[----:B---3--:R-:W-:-:S03]  /*84050*/  FSETP.GT.AND P1, PT, |R19|, 8.50705917302346158658e+37, PT ;  /* 0x7e8000001300780b */ /* 0x008fc60003f24200 */
[----:B0-----:R-:W2:Y:S01]  /*84060*/  LDL R18, [R1+0x314] ;  /* 0x0003140001127983 */ /* 0x001ea20000100800 */
[----:B------:R0:W-:Y:S02]  /*84070*/  STL [R1+0x175c], R19 ;  /* 0x00175c1301007387 */ /* 0x0001e40000100800 */
[----:B----4-:R-:W-:Y:S01]  /*84080*/  @!P0 FMUL R4, R4, 16777216 ;  /* 0x4b80000004048820 */ /* 0x010fe20000400000 */
[----:B0-----:R-:W3:Y:S04]  /*84090*/  LDL R19, [R1+0x2e0] ;  /* 0x0002e00001137983 */ /* 0x001ee80000100800 */
[----:B------:R0:W-:Y:S02]  /*840a0*/  @!P0 STL [R1+0x2dc], R4 ;  /* 0x0002dc0401008387 */ /* 0x0001e40000100800 */
[----:B0-----:R-:W4:Y:S01]  /*840b0*/  LDL.LU R4, [R1+0x1778] ;  /* 0x0017780001047983 */ /* 0x001f220000300800 */
[----:B------:R-:W-:Y:S02]  /*840c0*/  STL [R1+0x1774], R9 ;  /* 0x0017740901007387 */ /* 0x000fe40000100800 */
[----:B------:R0:W-:Y:S02]  /*840d0*/  STL [R1+0x1770], R0 ;  /* 0x0017700001007387 */ /* 0x0001e40000100800 */
[----:B0-----:R-:W2:Y:S01]  /*840e0*/  LDL R0, [R1+0x2e4] ;  /* 0x0002e40001007983 */ /* 0x001ea20000100800 */
[----:B---3--:R-:W-:-:S03]  /*840f0*/  MOV R9, R19 ;  /* 0x0000001300097202 */ /* 0x008fc60000000f00 */
[----:B------:R-:W3:Y:S02]  /*84100*/  LDL R19, [R1+0x2f4] ;  /* 0x0002f40001137983 */ /* 0x000ee40000100800 */
[----:B------:R-:W-:-:S05]  /*84110*/  @!P0 FMUL R9, R9, 16777216 ;  /* 0x4b80000009098820 */ /* 0x000fca0000400000 */
[----:B------:R0:W-:Y:S04]  /*84120*/  @!P0 STL [R1+0x2e0], R9 ;  /* 0x0002e00901008387 */ /* 0x0001e80000100800 */
[----:B0-----:R-:W3:Y:S01]  /*84130*/  LDL.LU R9, [R1+0x1774] ;  /* 0x0017740001097983 */ /* 0x001ee20000300800 */
[----:B--2---:R-:W-:-:S05]  /*84140*/  @!P0 FMUL R0, R0, 16777216 ;  /* 0x4b80000000008820 */ /* 0x004fca0000400000 */
[----:B------:R0:W-:Y:S04]  /*84150*/  @!P0 STL [R1+0x2e4], R0 ;  /* 0x0002e40001008387 */ /* 0x0001e80000100800 */
[----:B0-----:R-:W2:Y:S02]  /*84160*/  LDL.LU R0, [R1+0x1770] ;  /* 0x0017700001007983 */ /* 0x001ea40000300800 */
[----:B--2---:R-:W-:-:S05]  /*84170*/  @!P0 FMUL R0, R0, 16777216 ;  /* 0x4b80000000008820 */ /* 0x004fca0000400000 */
[----:B------:R0:W-:Y:S04]  /*84180*/  @!P0 STL [R1+0x2e8], R0 ;  /* 0x0002e80001008387 */ /* 0x0001e80000100800 */
[----:B0-----:R-:W2:Y:S01]  /*84190*/  LDL.LU R0, [R1+0x176c] ;  /* 0x00176c0001007983 */ /* 0x001ea20000300800 */
[----:B---3--:R-:W-:-:S05]  /*841a0*/  @!P0 FMUL R19, R19, 16777216 ;  /* 0x4b80000013138820 */ /* 0x008fca0000400000 */
[----:B------:R0:W-:Y:S02]  /*841b0*/  @!P0 STL [R1+0x2f4], R19 ;  /* 0x0002f41301008387 */ /* 0x0001e40000100800 */
[----:B0-----:R-:W-:Y:S01]  /*841c0*/  IMAD.MOV.U32 R19, RZ, RZ, R18 ;  /* 0x000000ffff137224 */ /* 0x001fe200078e0012 */
[----:B----4-:R-:W-:Y:S02]  /*841d0*/  MOV R18, R4 ;  /* 0x0000000400127202 */ /* 0x010fe40000000f00 */
[----:B--2---:R-:W-:Y:S02]  /*841e0*/  MOV R4, R0 ;  /* 0x0000000000047202 */ /* 0x004fe40000000f00 */
[----:B------:R-:W2:Y:S01]  /*841f0*/  LDL.LU R0, [R1+0x24] ;  /* 0x0000240001007983 */ /* 0x000ea20000300800 */
[----:B------:R-:W-:-:S03]  /*84200*/  @!P0 FMUL R2, R2, 16777216 ;  /* 0x4b80000002028820 */ /* 0x000fc60000400000 */
[----:B--2---:R0:W-:Y:S04]  /*84210*/  STL [R1+0x1734], R0 ;  /* 0x0017340001007387 */ /* 0x0041e80000100800 */
[----:B0-----:R-:W2:Y:S01]  /*84220*/  LDL R0, [R1+0x304] ;  /* 0x0003040001007983 */ /* 0x001ea20000100800 */
[----:B------:R0:W-:Y:S03]  /*84230*/  @!P0 STL [R1+0x2f8], R2 ;  /* 0x0002f80201008387 */ /* 0x0001e60000100800 */
[----:B0-----:R-:W3:Y:S01]  /*84240*/  LDL.LU R2, [R1+0x1768] ;  /* 0x0017680001027983 */ /* 0x001ee20000300800 */
[----:B------:R0:W-:Y:S02]  /*84250*/  STL [R1+0x1760], R22 ;  /* 0x0017601601007387 */ /* 0x0001e40000100800 */
[----:B0-----:R-:W-:Y:S01]  /*84260*/  IMAD.MOV.U32 R22, RZ, RZ, R19 ;  /* 0x000000ffff167224 */ /* 0x001fe200078e0013 */
[----:B------:R-:W-:Y:S01]  /*84270*/  MOV R19, R4 ;  /* 0x0000000400137202 */ /* 0x000fe20000000f00 */
[----:B--2---:R-:W-:-:S05]  /*84280*/  @!P0 FMUL R0, R0, 16777216 ;  /* 0x4b80000000008820 */ /* 0x004fca0000400000 */
[----:B------:R-:W-:Y:S01]  /*84290*/  @!P0 STL [R1+0x304], R0 ;  /* 0x0003040001008387 */ /* 0x000fe20000100800 */
[----:B------:R0:W-:Y:S01]  /*842a0*/  STL [R1+0x1764], R22 ;  /* 0x0017641601007387 */ /* 0x0001e20000100800 */
[----:B---3--:R-:W-:Y:S02]  /*842b0*/  MOV R4, R2 ;  /* 0x0000000200047202 */ /* 0x008fe40000000f00 */
[----:B0-----:R-:W-:Y:S01]  /*842c0*/  MOV R22, R18 ;  /* 0x0000001200167202 */ /* 0x001fe20000000f00 */
[----:B------:R-:W-:Y:S02]  /*842d0*/  MOV R2, R24 ;  /* 0x0000001800027202 */ /* 0x000fe40000000f00 */
[----:B------:R-:W-:Y:S01]  /*842e0*/  IMAD.MOV.U32 R24, RZ, RZ, R16 ;  /* 0x000000ffff187224 */ /* 0x000fe200078e0010 */
[----:B------:R-:W-:Y:S01]  /*842f0*/  MOV R16, R20 ;  /* 0x0000001400107202 */ /* 0x000fe20000000f00 */
[----:B------:R-:W2:Y:S01]  /*84300*/  LDL R0, [R1+0x338] ;  /* 0x0003380001007983 */ /* 0x000ea20000100800 */
[----:B------:R-:W-:-:S02]  /*84310*/  @!P0 FMUL R22, R22, 16777216 ;  /* 0x4b80000016168820 */ /* 0x000fc40000400000 */
[----:B------:R-:W-:Y:S01]  /*84320*/  IMAD.MOV.U32 R18, RZ, RZ, R17 ;  /* 0x000000ffff127224 */ /* 0x000fe200078e0011 */
[----:B------:R-:W-:Y:S01]  /*84330*/  MOV R20, R21 ;  /* 0x0000001500147202 */ /* 0x000fe20000000f00 */
[----:B------:R-:W3:Y:S04]  /*84340*/  LDL R17, [R1+0x334] ;  /* 0x0003340001117983 */ /* 0x000ee80000100800 */
[----:B------:R-:W4:Y:S01]  /*84350*/  LDL R21, [R1+0x4c4] ;  /* 0x0004c40001157983 */ /* 0x000f220000100800 */
[----:B------:R0:W-:Y:S03]  /*84360*/  @!P0 STL [R1+0x308], R22 ;  /* 0x0003081601008387 */ /* 0x0001e60000100800 */
[----:B0-----:R-:W2:Y:S01]  /*84370*/  LDL.LU R22, [R1+0x1764] ;  /* 0x0017640001167983 */ /* 0x001ea20000300800 */
[----:B------:R-:W-:-:S02]  /*84380*/  @!P0 FMUL R19, R19, 16777216 ;  /* 0x4b80000013138820 */ /* 0x000fc40000400000 */
[----:B------:R-:W-:Y:S02]  /*84390*/  @!P0 FMUL R18, R18, 16777216 ;  /* 0x4b80000012128820 */ /* 0x000fe40000400000 */
[----:B------:R-:W-:Y:S02]  /*843a0*/  @!P0 FMUL R4, R4, 16777216 ;  /* 0x4b80000004048820 */ /* 0x000fe40000400000 */
[----:B---3--:R-:W-:Y:S02]  /*843b0*/  @!P0 FMUL R17, R17, 16777216 ;  /* 0x4b80000011118820 */ /* 0x008fe40000400000 */
[----:B--2---:R-:W-:-:S05]  /*843c0*/  @!P0 FMUL R22, R22, 16777216 ;  /* 0x4b80000016168820 */ /* 0x004fca0000400000 */
[----:B------:R0:W-:Y:S04]  /*843d0*/  @!P0 STL [R1+0x314], R22 ;  /* 0x0003141601008387 */ /* 0x0001e80000100800 */
[----:B0-----:R-:W2:Y:S01]  /*843e0*/  LDL.LU R22, [R1+0x1760] ;  /* 0x0017600001167983 */ /* 0x001ea20000300800 */
[----:B------:R0:W-:Y:S03]  /*843f0*/  @!P0 STL [R1+0x318], R19 ;  /* 0x0003181301008387 */ /* 0x0001e60000100800 */
[----:B0-----:R-:W3:Y:S01]  /*84400*/  LDL.LU R19, [R1+0x175c] ;  /* 0x00175c0001137983 */ /* 0x001ee20000300800 */
[----:B------:R0:W-:Y:S03]  /*84410*/  @!P0 STL [R1+0x324], R18 ;  /* 0x0003241201008387 */ /* 0x0001e60000100800 */
[----:B0-----:R-:W2:Y:S01]  /*84420*/  LDL.LU R18, [R1+0x1758] ;  /* 0x0017580001127983 */ /* 0x001ea20000300800 */
[----:B------:R0:W-:Y:S03]  /*84430*/  @!P0 STL [R1+0x328], R4 ;  /* 0x0003280401008387 */ /* 0x0001e60000100800 */
[----:B0-----:R-:W3:Y:S01]  /*84440*/  LDL.LU R4, [R1+0x1754] ;  /* 0x0017540001047983 */ /* 0x001ee20000300800 */
[----:B------:R0:W-:Y:S03]  /*84450*/  @!P0 STL [R1+0x334], R17 ;  /* 0x0003341101008387 */ /* 0x0001e60000100800 */
[----:B0-----:R-:W4:Y:S01]  /*84460*/  LDL.LU R17, [R1+0x1750] ;  /* 0x0017500001117983 */ /* 0x001f220000300800 */
[----:B------:R-:W-:-:S02]  /*84470*/  @!P0 FMUL R0, R0, 16777216 ;  /* 0x4b80000000008820 */ /* 0x000fc40000400000 */
[----:B--2---:R-:W-:Y:S02]  /*84480*/  @!P0 FMUL R18, R18, 16777216 ;  /* 0x4b80000012128820 */ /* 0x004fe40000400000 */
[----:B---3--:R-:W-:Y:S02]  /*84490*/  @!P0 FMUL R4, R4, 16777216 ;  /* 0x4b80000004048820 */ /* 0x008fe40000400000 */
[----:B----4-:R-:W-:-:S05]  /*844a0*/  @!P0 FMUL R17, R17, 16777216 ;  /* 0x4b80000011118820 */ /* 0x010fca0000400000 */
[----:B------:R0:W-:Y:S04]  /*844b0*/  STL [R1+0x340], R17 ;  /* 0x0003401101007387 */ /* 0x0001e80000100800 */
[----:B0-----:R-:W2:Y:S01]  /*844c0*/  LDL R17, [R1+0x2ec] ;  /* 0x0002ec0001117983 */ /* 0x001ea20000100800 */
[----:B------:R0:W-:Y:S02]  /*844d0*/  @!P0 STL [R1+0x338], R0 ;  /* 0x0003380001008387 */ /* 0x0001e40000100800 */
[----:B------:R1:W-:Y:S02]  /*844e0*/  STL [R1+0x1c], R4 ;  /* 0x00001c0401007387 */ /* 0x0003e40000100800 */
[----:B------:R-:W-:Y:S01]  /*844f0*/  STL [R1+0x348], R18 ;  /* 0x0003481201007387 */ /* 0x000fe20000100800 */
[----:B0-----:R-:W3:Y:S04]  /*84500*/  LDL R0, [R1+0x2fc] ;  /* 0x0002fc0001007983 */ /* 0x001ee80000100800 */
[----:B---3--:R0:W-:Y:S01]  /*84510*/  STL [R1+0x174c], R0 ;  /* 0x00174c0001007387 */ /* 0x0081e20000100800 */
[----:B--2---:R-:W-:-:S02]  /*84520*/  @P1 FMUL R17, R17, 0.25 ;  /* 0x3e80000011111820 */ /* 0x004fc40000400000 */
[----:B-1----:R-:W2:Y:S01]  /*84530*/  LDL R4, [R1+0x300] ;  /* 0x0003000001047983 */ /* 0x002ea20000100800 */
[----:B0-----:R-:W3:Y:S01]  /*84540*/  LDL R0, [R1+0x2f0] ;  /* 0x0002f00001007983 */ /* 0x001ee20000100800 */
[----:B------:R-:W-:Y:S01]  /*84550*/  FSETP.GEU.AND P0, PT, |R19|, 1.175494350822287508e-38, PT ;  /* 0x008000001300780b */ /* 0x000fe20003f0e200 */
[----:B------:R0:W-:Y:S02]  /*84560*/  @P1 STL [R1+0x2ec], R17 ;  /* 0x0002ec1101001387 */ /* 0x0001e40000100800 */
[----:B------:R-:W4:Y:S01]  /*84570*/  LDL R18, [R1+0x30c] ;  /* 0x00030c0001127983 */ /* 0x000f220000100800 */
[----:B------:R-:W2:Y:S04]  /*84580*/  LDL R19, [R1+0x310] ;  /* 0x0003100001137983 */ /* 0x000ea80000100800 */
[----:B0-----:R-:W2:Y:S01]  /*84590*/  LDL R17, [R1+0x31c] ;  /* 0x00031c0001117983 */ /* 0x001ea20000100800 */
[----:B---3--:R-:W-:-:S05]  /*845a0*/  @P1 FMUL R0, R0, 0.25 ;  /* 0x3e80000000001820 */ /* 0x008fca0000400000 */
[----:B------:R0:W-:Y:S04]  /*845b0*/  @P1 STL [R1+0x2f0], R0 ;  /* 0x0002f00001001387 */ /* 0x0001e80000100800 */
[----:B0-----:R-:W3:Y:S01]  /*845c0*/  LDL.LU R0, [R1+0x174c] ;  /* 0x00174c0001007983 */ /* 0x001ee20000300800 */
[----:B--2---:R-:W-:Y:S02]  /*845d0*/  @P1 FMUL R4, R4, 0.25 ;  /* 0x3e80000004041820 */ /* 0x004fe40000400000 */
[----:B---3--:R-:W-:-:S05]  /*845e0*/  @P1 FMUL R0, R0, 0.25 ;  /* 0x3e80000000001820 */ /* 0x008fca0000400000 */
[----:B------:R0:W-:Y:S04]  /*845f0*/  @P1 STL [R1+0x2fc], R0 ;  /* 0x0002fc0001001387 */ /* 0x0001e80000100800 */
[----:B0-----:R-:W2:Y:S01]  /*84600*/  LDL R0, [R1+0x330] ;  /* 0x0003300001007983 */ /* 0x001ea20000100800 */
[----:B----4-:R-:W-:Y:S02]  /*84610*/  @P1 FMUL R18, R18, 0.25 ;  /* 0x3e80000012121820 */ /* 0x010fe40000400000 */
[----:B------:R-:W-:Y:S02]  /*84620*/  @P1 FMUL R19, R19, 0.25 ;  /* 0x3e80000013131820 */ /* 0x000fe40000400000 */
[----:B------:R0:W-:Y:S02]  /*84630*/  @P1 STL [R1+0x300], R4 ;  /* 0x0003000401001387 */ /* 0x0001e40000100800 */
[----:B------:R-:W-:Y:S01]  /*84640*/  @P1 FMUL R17, R17, 0.25 ;  /* 0x3e80000011111820 */ /* 0x000fe20000400000 */
[----:B0-----:R-:W3:Y:S01]  /*84650*/  LDL.LU R4, [R1+0x1748] ;  /* 0x0017480001047983 */ /* 0x001ee20000300800 */
[----:B------:R0:W-:Y:S03]  /*84660*/  @P1 STL [R1+0x30c], R18 ;  /* 0x00030c1201001387 */ /* 0x0001e60000100800 */
[----:B0-----:R-:W4:Y:S01]  /*84670*/  LDL.LU R18, [R1+0x1744] ;  /* 0x0017440001127983 */ /* 0x001f220000300800 */
[----:B------:R0:W-:Y:S03]  /*84680*/  @P1 STL [R1+0x310], R19 ;  /* 0x0003101301001387 */ /* 0x0001e60000100800 */
[----:B0-----:R-:W4:Y:S01]  /*84690*/  LDL.LU R19, [R1+0x1740] ;  /* 0x0017400001137983 */ /* 0x001f220000300800 */
[----:B------:R0:W-:Y:S03]  /*846a0*/  @P1 STL [R1+0x31c], R17 ;  /* 0x00031c1101001387 */ /* 0x0001e60000100800 */
[----:B0-----:R-:W4:Y:S01]  /*846b0*/  LDL.LU R17, [R1+0x173c] ;  /* 0x00173c0001117983 */ /* 0x001f220000300800 */
[----:B------:R0:W-:Y:S02]  /*846c0*/  STL [R1+0x1738], R22 ;  /* 0x0017381601007387 */ /* 0x0001e40000100800 */
[----:B--2---:R-:W-:-:S05]  /*846d0*/  @P1 FMUL R0, R0, 0.25 ;  /* 0x3e80000000001820 */ /* 0x004fca0000400000 */
[----:B------:R1:W-:Y:S01]  /*846e0*/  @P1 STL [R1+0x330], R0 ;  /* 0x0003300001001387 */ /* 0x0003e20000100800 */
[----:B0-----:R-:W2:Y:S03]  /*846f0*/  LDL R22, [R1+0x34c] ;  /* 0x00034c0001167983 */ /* 0x001ea60000100800 */
[----:B-1----:R-:W2:Y:S01]  /*84700*/  LDL R0, [R1+0x350] ;  /* 0x0003500001007983 */ /* 0x002ea20000100800 */
[----:B---3--:R-:W-:-:S05]  /*84710*/  @P1 FMUL R4, R4, 0.25 ;  /* 0x3e80000004041820 */ /* 0x008fca0000400000 */
[----:B------:R-:W-:Y:S01]  /*84720*/  @P1 STL [R1+0x320], R4 ;  /* 0x0003200401001387 */ /* 0x000fe20000100800 */
[----:B----4-:R-:W-:-:S03]  /*84730*/  @P1 FMUL R18, R18, 0.25 ;  /* 0x3e80000012121820 */ /* 0x010fc60000400000 */
[----:B------:R0:W-:Y:S04]  /*84740*/  STL [R1+0x1724], R4 ;  /* 0x0017240401007387 */ /* 0x0001e80000100800 */
[----:B0-----:R-:W3:Y:S01]  /*84750*/  LDL R4, [R1+0x31c] ;  /* 0x00031c0001047983 */ /* 0x001ee20000100800 */
[----:B------:R-:W-:Y:S02]  /*84760*/  @P1 STL [R1+0x32c], R18 ;  /* 0x00032c1201001387 */ /* 0x000fe40000100800 */
[----:B------:R0:W-:Y:S02]  /*84770*/  STL [R1+0x1728], R18 ;  /* 0x0017281201007387 */ /* 0x0001e40000100800 */
[----:B------:R-:W-:Y:S02]  /*84780*/  @P1 FMUL R19, R19, 0.25 ;  /* 0x3e80000013131820 */ /* 0x000fe40000400000 */
[----:B------:R-:W-:Y:S01]  /*84790*/  @P1 FMUL R17, R17, 0.25 ;  /* 0x3e80000011111820 */ /* 0x000fe20000400000 */
[----:B0-----:R-:W4:Y:S01]  /*847a0*/  LDL R18, [R1+0x20] ;  /* 0x0000200001127983 */ /* 0x001f220000100800 */
[----:B--2---:R-:W-:-:S05]  /*847b0*/  @P1 FMUL R22, R22, 0.25 ;  /* 0x3e80000016161820 */ /* 0x004fca0000400000 */
[----:B------:R0:W-:Y:S01]  /*847c0*/  @P1 STL [R1+0x34c], R22 ;  /* 0x00034c1601001387 */ /* 0x0001e20000100800 */
[----:B------:R-:W-:-:S03]  /*847d0*/  @P1 FMUL R0, R0, 0.25 ;  /* 0x3e80000000001820 */ /* 0x000fc60000400000 */
[----:B0-----:R-:W2:Y:S02]  /*847e0*/  LDL.LU R22, [R1+0x1738] ;  /* 0x0017380001167983 */ /* 0x001ea40000300800 */
[----:B------:R0:W-:Y:S02]  /*847f0*/  @P1 STL [R1+0x350], R0 ;  /* 0x0003500001001387 */ /* 0x0001e40000100800 */
[----:B0-----:R-:W2:Y:S01]  /*84800*/  LDL R0, [R1+0x354] ;  /* 0x0003540001007983 */ /* 0x001ea20000100800 */
[----:B------:R-:W-:Y:S02]  /*84810*/  @P1 STL [R1+0x33c], R17 ;  /* 0x00033c1101001387 */ /* 0x000fe40000100800 */
[----:B------:R0:W-:Y:S02]  /*84820*/  STL [R1+0x1714], R17 ;  /* 0x0017141101007387 */ /* 0x0001e40000100800 */
[----:B0-----:R-:W3:Y:S01]  /*84830*/  LDL R17, [R1+0x310] ;  /* 0x0003100001117983 */ /* 0x001ee20000100800 */
[----:B------:R-:W-:Y:S02]  /*84840*/  @P1 STL [R1+0x344], R19 ;  /* 0x0003441301001387 */ /* 0x000fe40000100800 */
[----:B------:R0:W-:Y:S02]  /*84850*/  STL [R1+0x1718], R19 ;  /* 0x0017181301007387 */ /* 0x0001e40000100800 */
[----:B0-----:R-:W3:Y:S01]  /*84860*/  LDL R19, [R1+0x358] ;  /* 0x0003580001137983 */ /* 0x001ee20000100800 */
[----:B--2---:R-:W-:-:S05]  /*84870*/  @P1 FMUL R0, R0, 0.25 ;  /* 0x3e80000000001820 */ /* 0x004fca0000400000 */
[----:B------:R0:W-:Y:S04]  /*84880*/  @P1 STL [R1+0x354], R0 ;  /* 0x0003540001001387 */ /* 0x0001e80000100800 */
[----:B0-----:R-:W2:Y:S01]  /*84890*/  LDL.LU R0, [R1+0x1734] ;  /* 0x0017340001007983 */ /* 0x001ea20000300800 */
[----:B---3--:R-:W-:-:S05]  /*848a0*/  @P1 FMUL R19, R19, 0.25 ;  /* 0x3e80000013131820 */ /* 0x008fca0000400000 */
[----:B------:R0:W-:Y:S01]  /*848b0*/  @P1 STL [R1+0x358], R19 ;  /* 0x0003581301001387 */ /* 0x0001e20000100800 */
[----:B------:R1:W-:Y:S02]  /*848c0*/  STL [R1+0x172c], R11 ;  /* 0x00172c0b01007387 */ /* 0x0003e40000100800 */
[----:B------:R3:W-:Y:S02]  /*848d0*/  STL [R1+0x1730], R23 ;  /* 0x0017301701007387 */ /* 0x0007e40000100800 */
[----:B0-----:R-:W-:Y:S01]  /*848e0*/  IMAD.MOV.U32 R19, RZ, RZ, R17 ;  /* 0x000000ffff137224 */ /* 0x001fe200078e0011 */
[----:B-1----:R-:W2:Y:S04]  /*848f0*/  LDL R11, [R1+0x2f0] ;  /* 0x0002f000010b7983 */ /* 0x002ea80000100800 */
[----:B---3--:R-:W3:Y:S01]  /*84900*/  LDL R23, [R1+0x2ec] ;  /* 0x0002ec0001177983 */ /* 0x008ee20000100800 */
[----:B------:R-:W-:-:S02]  /*84910*/  MOV R17, R4 ;  /* 0x0000000400117202 */ /* 0x000fc40000000f00 */
[----:B------:R-:W3:Y:S02]  /*84920*/  LDL R4, [R1+0x2fc] ;  /* 0x0002fc0001047983 */ /* 0x000ee40000100800 */
[----:B----4-:R-:W-:-:S05]  /*84930*/  @P1 FMUL R18, R18, 0.25 ;  /* 0x3e80000012121820 */ /* 0x010fca0000400000 */
[----:B------:R-:W-:Y:S01]  /*84940*/  @P1 STL [R1+0x20], R18 ;  /* 0x0000201201001387 */ /* 0x000fe20000100800 */
[----:B--2---:R-:W-:-:S03]  /*84950*/  FSETP.GT.AND P1, PT, |R0|, 8.50705917302346158658e+37, PT ;  /* 0x7e8000000000780b */ /* 0x004fc60003f24200 */
[----:B------:R0:W-:Y:S04]  /*84960*/  STL [R1+0x1704], R0 ;  /* 0x0017040001007387 */ /* 0x0001e80000100800 */
[----:B0-----:R-:W2:Y:S01]  /*84970*/  LDL R0, [R1+0x350] ;  /* 0x0003500001007983 */ /* 0x001ea20000100800 */
[----:B---3--:R-:W-:Y:S02]  /*84980*/  @!P0 FMUL R23, R23, 16777216 ;  /* 0x4b80000017178820 */ /* 0x008fe40000400000 */
[----:B------:R-:W-:Y:S02]  /*84990*/  @!P0 FMUL R11, R11, 16777216 ;  /* 0x4b8000000b0b8820 */ /* 0x000fe40000400000 */
[----:B------:R-:W-:Y:S01]  /*849a0*/  @!P0 FMUL R4, R4, 16777216 ;  /* 0x4b80000004048820 */ /* 0x000fe20000400000 */
[----:B------:R0:W-:Y:S04]  /*849b0*/  @!P0 STL [R1+0x2ec], R23 ;  /* 0x0002ec1701008387 */ /* 0x0001e80000100800 */
[----:B0-----:R-:W3:Y:S01]  /*849c0*/  LDL.LU R23, [R1+0x1730] ;  /* 0x0017300001177983 */ /* 0x001ee20000300800 */
[----:B------:R0:W-:Y:S03]  /*849d0*/  @!P0 STL [R1+0x2f0], R11 ;  /* 0x0002f00b01008387 */ /* 0x0001e60000100800 */
[----:B0-----:R-:W4:Y:S01]  /*849e0*/  LDL.LU R11, [R1+0x172c] ;  /* 0x00172c00010b7983 */ /* 0x001f220000300800 */
[----:B------:R0:W-:Y:S03]  /*849f0*/  @!P0 STL [R1+0x2fc], R4 ;  /* 0x0002fc0401008387 */ /* 0x0001e60000100800 */
[----:B0-----:R-:W2:Y:S01]  /*84a00*/  LDL R4, [R1+0x300] ;  /* 0x0003000001047983 */ /* 0x001ea20000100800 */
[----:B------:R0:W-:Y:S02]  /*84a10*/  STL [R1+0x16f0], R26 ;  /* 0x0016f01a01007387 */ /* 0x0001e40000100800 */
[----:B0-----:R-:W-:-:S02]  /*84a20*/  MOV R26, R18 ;  /* 0x00000012001a7202 */ /* 0x001fc40000000f00 */
[----:B------:R-:W3:Y:S01]  /*84a30*/  LDL.LU R18, [R1+0x1728] ;  /* 0x0017280001127983 */ /* 0x000ee20000300800 */
[----:B------:R0:W-:Y:S03]  /*84a40*/  STL [R1+0x16f4], R12 ;  /* 0x0016f40c01007387 */ /* 0x0001e60000100800 */
[----:B0-----:R-:W3:Y:S01]  /*84a50*/  LDL R12, [R1+0x30c] ;  /* 0x00030c00010c7983 */ /* 0x001ee20000100800 */
[----:B--2---:R-:W-:-:S05]  /*84a60*/  @!P0 FMUL R4, R4, 16777216 ;  /* 0x4b80000004048820 */ /* 0x004fca0000400000 */
[----:B------:R0:W-:Y:S04]  /*84a70*/  @!P0 STL [R1+0x300], R4 ;  /* 0x0003000401008387 */ /* 0x0001e80000100800 */
[----:B0-----:R-:W2:Y:S01]  /*84a80*/  LDL.LU R4, [R1+0x1724] ;  /* 0x0017240001047983 */ /* 0x001ea20000300800 */
[----:B---3--:R-:W-:-:S05]  /*84a90*/  @!P0 FMUL R12, R12, 16777216 ;  /* 0x4b8000000c0c8820 */ /* 0x008fca0000400000 */
[----:B------:R0:W-:Y:S02]  /*84aa0*/  @!P0 STL [R1+0x30c], R12 ;  /* 0x00030c0c01008387 */ /* 0x0001e40000100800 */
[----:B0-----:R-:W-:Y:S01]  /*84ab0*/  IMAD.MOV.U32 R12, RZ, RZ, R26 ;  /* 0x000000ffff0c7224 */ /* 0x001fe200078e001a */
[----:B------:R-:W-:Y:S01]  /*84ac0*/  MOV R26, R19 ;  /* 0x00000013001a7202 */ /* 0x000fe20000000f00 */
[----:B------:R-:W-:Y:S02]  /*84ad0*/  MOV R19, R17 ;  /* 0x0000001100137202 */ /* 0x000fe40000000f00 */
[----:B--2---:R-:W-:Y:S02]  /*84ae0*/  IMAD.MOV.U32 R17, RZ, RZ, R4 ;  /* 0x000000ffff117224 */ /* 0x004fe400078e0004 */
[----:B------:R-:W2:Y:S04]  /*84af0*/  LDL.LU R4, [R1+0x3d0] ;  /* 0x0003d00001047983 */ /* 0x000ea80000300800 */
[----:B--2---:R0:W-:Y:S04]  /*84b00*/  STL [R1+0x16e4], R4 ;  /* 0x0016e40401007387 */ /* 0x0041e80000100800 */
[----:B0-----:R-:W2:Y:S04]  /*84b10*/  LDL R4, [R1+0x370] ;  /* 0x0003700001047983 */ /* 0x001ea80000100800 */
[----:B--2---:R0:W-:Y:S01]  /*84b20*/  STL [R1+0x1700], R4 ;  /* 0x0017000401007387 */ /* 0x0041e20000100800 */
[----:B------:R1:W-:Y:S03]  /*84b30*/  STL [R1+0x171c], R12 ;  /* 0x00171c0c01007387 */ /* 0x0003e60000100800 */
[----:B0-----:R-:W2:Y:S01]  /*84b40*/  LDL R4, [R1+0x354] ;  /* 0x0003540001047983 */ /* 0x001ea20000100800 */
[----:B-1----:R-:W-:Y:S01]  /*84b50*/  MOV R12, R19 ;  /* 0x00000013000c7202 */ /* 0x002fe20000000f00 */
[----:B------:R-:W-:Y:S01]  /*84b60*/  IMAD.MOV.U32 R19, RZ, RZ, R17 ;  /* 0x000000ffff137224 */ /* 0x000fe200078e0011 */
[----:B------:R-:W-:Y:S01]  /*84b70*/  MOV R17, R18 ;  /* 0x0000001200117202 */ /* 0x000fe20000000f00 */
[----:B--2---:R0:W-:Y:S01]  /*84b80*/  STL [R1+0x1720], R4 ;  /* 0x0017200401007387 */ /* 0x0041e20000100800 */
[----:B------:R-:W2:Y:S01]  /*84b90*/  LDL R18, [R1+0x2c] ;  /* 0x00002c0001127983 */ /* 0x000ea20000100800 */
[----:B0-----:R-:W-:-:S02]  /*84ba0*/  MOV R4, R26 ;  /* 0x0000001a00047202 */ /* 0x001fc40000000f00 */
[----:B------:R-:W3:Y:S01]  /*84bb0*/  LDL R26, [R1+0x358] ;  /* 0x00035800011a7983 */ /* 0x000ee20000100800 */
[----:B------:R0:W-:Y:S03]  /*84bc0*/  STL [R1+0x16e8], R2 ;  /* 0x0016e80201007387 */ /* 0x0001e60000100800 */
[----:B0-----:R-:W2:Y:S01]  /*84bd0*/  LDL R2, [R1+0x35c] ;  /* 0x00035c0001027983 */ /* 0x001ea20000100800 */
[----:B------:R-:W-:Y:S02]  /*84be0*/  @!P0 FMUL R4, R4, 16777216 ;  /* 0x4b80000004048820 */ /* 0x000fe40000400000 */
[----:B------:R-:W-:Y:S02]  /*84bf0*/  @!P0 FMUL R12, R12, 16777216 ;  /* 0x4b8000000c0c8820 */ /* 0x000fe40000400000 */
[----:B------:R-:W-:Y:S02]  /*84c00*/  @!P0 FMUL R19, R19, 16777216 ;  /* 0x4b80000013138820 */ /* 0x000fe40000400000 */
[----:B------:R-:W-:Y:S01]  /*84c10*/  @!P0 FMUL R17, R17, 16777216 ;  /* 0x4b80000011118820 */ /* 0x000fe20000400000 */
[----:B--2---:R0:W-:Y:S04]  /*84c20*/  STL [R1+0x1708], R2 ;  /* 0x0017080201007387 */ /* 0x0041e80000100800 */
[----:B0-----:R-:W2:Y:S01]  /*84c30*/  LDL R2, [R1+0x330] ;  /* 0x0003300001027983 */ /* 0x001ea20000100800 */
[----:B------:R0:W-:Y:S03]  /*84c40*/  @!P0 STL [R1+0x310], R4 ;  /* 0x0003100401008387 */ /* 0x0001e60000100800 */
[----:B0-----:R-:W3:Y:S01]  /*84c50*/  LDL.LU R4, [R1+0x1720] ;  /* 0x0017200001047983 */ /* 0x001ee20000300800 */
[----:B------:R0:W-:Y:S03]  /*84c60*/  @!P0 STL [R1+0x31c], R12 ;  /* 0x00031c0c01008387 */ /* 0x0001e60000100800 */
[----:B0-----:R-:W3:Y:S01]  /*84c70*/  LDL.LU R12, [R1+0x171c] ;  /* 0x00171c00010c7983 */ /* 0x001ee20000300800 */
[----:B------:R0:W-:Y:S03]  /*84c80*/  @!P0 STL [R1+0x320], R19 ;  /* 0x0003201301008387 */ /* 0x0001e60000100800 */
[----:B0-----:R-:W3:Y:S01]  /*84c90*/  LDL.LU R19, [R1+0x1718] ;  /* 0x0017180001137983 */ /* 0x001ee20000300800 */
[----:B------:R0:W-:Y:S03]  /*84ca0*/  @!P0 STL [R1+0x32c], R17 ;  /* 0x00032c1101008387 */ /* 0x0001e60000100800 */
[----:B0-----:R-:W4:Y:S01]  /*84cb0*/  LDL.LU R17, [R1+0x1714] ;  /* 0x0017140001117983 */ /* 0x001f220000300800 */
[----:B--2---:R-:W-:-:S05]  /*84cc0*/  @!P0 FMUL R2, R2, 16777216 ;  /* 0x4b80000002028820 */ /* 0x004fca0000400000 */
[----:B------:R-:W-:Y:S01]  /*84cd0*/  @!P0 STL [R1+0x330], R2 ;  /* 0x0003300201008387 */ /* 0x000fe20000100800 */
[----:B------:R3:W-:Y:S02]  /*84ce0*/  STL [R1+0x170c], R18 ;  /* 0x00170c1201007387 */ /* 0x0007e40000100800 */
[----:B---3--:R-:W-:-:S05]  /*84cf0*/  MOV R18, R19 ;  /* 0x0000001300127202 */ /* 0x008fca0000000f00 */
[----:B------:R4:W-:Y:S01]  /*84d00*/  STL [R1+0x1710], R18 ;  /* 0x0017101201007387 */ /* 0x0009e20000100800 */
[----:B------:R-:W-:Y:S01]  /*84d10*/  MOV R19, R24 ;  /* 0x0000001800137202 */ /* 0x000fe20000000f00 */
[----:B------:R-:W-:Y:S01]  /*84d20*/  MOV R24, R22 ;  /* 0x0000001600187202 */ /* 0x000fe20000000f00 */
[----:B------:R-:W-:Y:S01]  /*84d30*/  MOV R22, R28 ;  /* 0x0000001c00167202 */ /* 0x000fe20000000f00 */
[----:B------:R-:W2:Y:S04]  /*84d40*/  LDL R2, [R1+0x34c] ;  /* 0x00034c0001027983 */ /* 0x000ea80000100800 */
[----:B------:R-:W3:Y:S01]  /*84d50*/  LDL R28, [R1+0x604] ;  /* 0x00060400011c7983 */ /* 0x000ee20000100800 */
[----:B----4-:R-:W-:Y:S01]  /*84d60*/  IMAD.MOV.U32 R18, RZ, RZ, R17 ;  /* 0x000000ffff127224 */ /* 0x010fe200078e0011 */
[----:B------:R-:W-:Y:S01]  /*84d70*/  MOV R17, R16 ;  /* 0x0000001000117202 */ /* 0x000fe20000000f00 */
[----:B------:R-:W-:-:S02]  /*84d80*/  IMAD.MOV.U32 R16, RZ, RZ, R21 ;  /* 0x000000ffff107224 */ /* 0x000fc400078e0015 */
[----:B------:R-:W-:Y:S01]  /*84d90*/  @!P0 FMUL R18, R18, 16777216 ;  /* 0x4b80000012128820 */ /* 0x000fe20000400000 */
[----:B------:R-:W-:Y:S01]  /*84da0*/  MOV R21, R25 ;  /* 0x0000001900157202 */ /* 0x000fe20000000f00 */
[----:B------:R-:W-:Y:S02]  /*84db0*/  IMAD.MOV.U32 R25, RZ, RZ, R7 ;  /* 0x000000ffff197224 */ /* 0x000fe400078e0007 */
[----:B------:R-:W4:Y:S01]  /*84dc0*/  LDL R7, [R1+0x4c8] ;  /* 0x0004c80001077983 */ /* 0x000f220000100800 */
[----:B------:R0:W-:Y:S03]  /*84dd0*/  @!P0 STL [R1+0x33c], R18 ;  /* 0x00033c1201008387 */ /* 0x0001e60000100800 */
[----:B0-----:R-:W3:Y:S01]  /*84de0*/  LDL.LU R18, [R1+0x1710] ;  /* 0x0017100001127983 */ /* 0x001ee20000300800 */
[----:B------:R-:W-:Y:S02]  /*84df0*/  @!P0 FMUL R0, R0, 16777216 ;  /* 0x4b80000000008820 */ /* 0x000fe40000400000 */
[----:B--2---:R-:W-:-:S02]  /*84e00*/  @!P0 FMUL R2, R2, 16777216 ;  /* 0x4b80000002028820 */ /* 0x004fc40000400000 */
[----:B---3--:R-:W-:-:S05]  /*84e10*/  @!P0 FMUL R18, R18, 16777216 ;  /* 0x4b80000012128820 */ /* 0x008fca0000400000 */
[----:B------:R0:W-:Y:S04]  /*84e20*/  @!P0 STL [R1+0x344], R18 ;  /* 0x0003441201008387 */ /* 0x0001e80000100800 */
[----:B0-----:R-:W2:Y:S01]  /*84e30*/  LDL.LU R18, [R1+0x170c] ;  /* 0x00170c0001127983 */ /* 0x001ea20000300800 */
[----:B------:R0:W-:Y:S03]  /*84e40*/  @!P0 STL [R1+0x34c], R2 ;  /* 0x00034c0201008387 */ /* 0x0001e60000100800 */
[----:B0-----:R-:W3:Y:S01]  /*84e50*/  LDL.LU R2, [R1+0x1708] ;  /* 0x0017080001027983 */ /* 0x001ee20000300800 */
[----:B------:R0:W-:Y:S03]  /*84e60*/  @!P0 STL [R1+0x350], R0 ;  /* 0x0003500001008387 */ /* 0x0001e60000100800 */
[----:B0-----:R-:W2:Y:S01]  /*84e70*/  LDL.LU R0, [R1+0x1704] ;  /* 0x0017040001007983 */ /* 0x001ea20000300800 */
[----:B------:R-:W-:-:S02]  /*84e80*/  @!P0 FMUL R4, R4, 16777216 ;  /* 0x4b80000004048820 */ /* 0x000fc40000400000 */
[----:B------:R-:W-:Y:S02]  /*84e90*/  @!P0 FMUL R26, R26, 16777216 ;  /* 0x4b8000001a1a8820 */ /* 0x000fe40000400000 */
[----:B------:R-:W-:Y:S01]  /*84ea0*/  @!P0 FMUL R12, R12, 16777216 ;  /* 0x4b8000000c0c8820 */ /* 0x000fe20000400000 */
[----:B------:R0:W-:Y:S04]  /*84eb0*/  @!P0 STL [R1+0x354], R4 ;  /* 0x0003540401008387 */ /* 0x0001e80000100800 */
[----:B0-----:R-:W3:Y:S01]  /*84ec0*/  LDL R4, [R1+0x360] ;  /* 0x0003600001047983 */ /* 0x001ee20000100800 */
[----:B------:R0:W-:Y:S02]  /*84ed0*/  @!P0 STL [R1+0x358], R26 ;  /* 0x0003581a01008387 */ /* 0x0001e40000100800 */
[----:B------:R1:W-:Y:S01]  /*84ee0*/  @!P0 STL [R1+0x20], R12 ;  /* 0x0000200c01008387 */ /* 0x0003e20000100800 */
[----:B0-----:R-:W4:Y:S04]  /*84ef0*/  LDL R26, [R1+0x368] ;  /* 0x00036800011a7983 */ /* 0x001f280000100800 */
[----:B-1----:R-:W4:Y:S01]  /*84f00*/  LDL R12, [R1+0x36c] ;  /* 0x00036c00010c7983 */ /* 0x002f220000100800 */
[----:B--2---:R-:W-:-:S03]  /*84f10*/  FSETP.GEU.AND P0, PT, |R0|, 1.175494350822287508e-38, PT ;  /* 0x008000000000780b */ /* 0x004fc60003f0e200 */
[----:B------:R0:W-:Y:S04]  /*84f20*/  STL [R1+0x16ec], R0 ;  /* 0x0016ec0001007387 */ /* 0x0001e80000100800 */
[----:B0-----:R-:W2:Y:S01]  /*84f30*/  LDL R0, [R1+0x364] ;  /* 0x0003640001007983 */ /* 0x001ea20000100800 */
[----:B---3--:R-:W-:Y:S02]  /*84f40*/  @P1 FMUL R4, R4, 0.25 ;  /* 0x3e80000004041820 */ /* 0x008fe40000400000 */
[----:B------:R-:W-:-:S03]  /*84f50*/  @P1 FMUL R2, R2, 0.25 ;  /* 0x3e80000002021820 */ /* 0x000fc60000400000 */
[----:B------:R0:W-:Y:S01]  /*84f60*/  @P1 STL [R1+0x360], R4 ;  /* 0x0003600401001387 */ /* 0x0001e20000100800 */
[----:B----4-:R-:W-:-:S03]  /*84f70*/  @P1 FMUL R26, R26, 0.25 ;  /* 0x3e8000001a1a1820 */ /* 0x010fc60000400000 */
[----:B0-----:R-:W3:Y:S01]  /*84f80*/  LDL.LU R4, [R1+0x1700] ;  /* 0x0017000001047983 */ /* 0x001ee20000300800 */
[----:B--2---:R-:W-:-:S05]  /*84f90*/  @P1 FMUL R0, R0, 0.25 ;  /* 0x3e80000000001820 */ /* 0x004fca0000400000 */
[----:B------:R-:W-:Y:S01]  /*84fa0*/  @P1 STL [R1+0x364], R0 ;  /* 0x0003640001001387 */ /* 0x000fe20000100800 */
[----:B------:R0:W-:Y:S03]  /*84fb0*/  @P1 STL [R1+0x368], R26 ;  /* 0x0003681a01001387 */ /* 0x0001e60000100800 */
[----:B0-----:R-:W2:Y:S01]  /*84fc0*/  LDL R26, [R1+0x378] ;  /* 0x00037800011a7983 */ /* 0x001ea20000100800 */
[----:B------:R-:W-:Y:S02]  /*84fd0*/  @P1 STL [R1+0x35c], R2 ;  /* 0x00035c0201001387 */ /* 0x000fe40000100800 */
[----:B------:R-:W-:Y:S02]  /*84fe0*/  STL [R1+0x16f8], R2 ;  /* 0x0016f80201007387 */ /* 0x000fe40000100800 */
[----:B------:R-:W4:Y:S02]  /*84ff0*/  LDL R0, [R1+0x388] ;  /* 0x0003880001007983 */ /* 0x000f240000100800 */
[----:B------:R-:W-:Y:S01]  /*85000*/  @P1 FMUL R12, R12, 0.25 ;  /* 0x3e8000000c0c1820 */ /* 0x000fe20000400000 */
[----:B----4-:R0:W-:Y:S04]  /*85010*/  STL [R1+0x16fc], R0 ;  /* 0x0016fc0001007387 */ /* 0x0101e80000100800 */
[----:B0-----:R-:W4:Y:S01]  /*85020*/  LDL R0, [R1+0x380] ;  /* 0x0003800001007983 */ /* 0x001f220000100800 */
[----:B--2---:R-:W-:-:S02]  /*85030*/  @P1 FMUL R26, R26, 0.25 ;  /* 0x3e8000001a1a1820 */ /* 0x004fc40000400000 */
[----:B------:R0:W-:Y:S02]  /*85040*/  @P1 STL [R1+0x36c], R12 ;  /* 0x00036c0c01001387 */ /* 0x0001e40000100800 */
[----:B------:R-:W2:Y:S01]  /*85050*/  LDL R2, [R1+0x390] ;  /* 0x0003900001027983 */ /* 0x000ea20000100800 */
[----:B0-----:R-:W2:Y:S01]  /*85060*/  LDL R12, [R1+0x39c] ;  /* 0x00039c00010c7983 */ /* 0x001ea20000100800 */
[----:B------:R0:W-:Y:S03]  /*85070*/  @P1 STL [R1+0x378], R26 ;  /* 0x0003781a01001387 */ /* 0x0001e60000100800 */
[----:B0-----:R-:W2:Y:S01]  /*85080*/  LDL R26, [R1+0x3a4] ;  /* 0x0003a400011a7983 */ /* 0x001ea20000100800 */
[----:B----4-:R-:W-:-:S05]  /*85090*/  @P1 FMUL R0, R0, 0.25 ;  /* 0x3e80000000001820 */ /* 0x010fca0000400000 */
[----:B------:R0:W-:Y:S04]  /*850a0*/  @P1 STL [R1+0x380], R0 ;  /* 0x0003800001001387 */ /* 0x0001e80000100800 */
[----:B0-----:R-:W4:Y:S01]  /*850b0*/  LDL.LU R0, [R1+0x16fc] ;  /* 0x0016fc0001007983 */ /* 0x001f220000300800 */
[----:B---3--:R-:W-:Y:S02]  /*850c0*/  @P1 FMUL R4, R4, 0.25 ;  /* 0x3e80000004041820 */ /* 0x008fe40000400000 */
[----:B--2---:R-:W-:Y:S02]  /*850d0*/  @P1 FMUL R2, R2, 0.25 ;  /* 0x3e80000002021820 */ /* 0x004fe40000400000 */
[----:B------:R-:W-:Y:S02]  /*850e0*/  @P1 FMUL R12, R12, 0.25 ;  /* 0x3e8000000c0c1820 */ /* 0x000fe40000400000 */
[----:B------:R-:W-:-:S02]  /*850f0*/  @P1 FMUL R26, R26, 0.25 ;  /* 0x3e8000001a1a1820 */ /* 0x000fc40000400000 */
[----:B----4-:R-:W-:-:S05]  /*85100*/  @P1 FMUL R0, R0, 0.25 ;  /* 0x3e80000000001820 */ /* 0x010fca0000400000 */
[----:B------:R0:W-:Y:S04]  /*85110*/  @P1 STL [R1+0x388], R0 ;  /* 0x0003880001001387 */ /* 0x0001e80000100800 */
[----:B0-----:R-:W2:Y:S01]  /*85120*/  LDL R0, [R1+0x3c8] ;  /* 0x0003c80001007983 */ /* 0x001ea20000100800 */
[----:B------:R-:W-:Y:S02]  /*85130*/  @P1 STL [R1+0x370], R4 ;  /* 0x0003700401001387 */ /* 0x000fe40000100800 */
[----:B------:R0:W-:Y:S02]  /*85140*/  @P1 STL [R1+0x390], R2 ;  /* 0x0003900201001387 */ /* 0x0001e40000100800 */
[----:B0-----:R-:W3:Y:S01]  /*85150*/  LDL.LU R2, [R1+0x16f8] ;  /* 0x0016f80001027983 */ /* 0x001ee20000300800 */
[----:B------:R0:W-:Y:S03]  /*85160*/  @P1 STL [R1+0x39c], R12 ;  /* 0x00039c0c01001387 */ /* 0x0001e60000100800 */
[----:B0-----:R-:W4:Y:S01]  /*85170*/  LDL.LU R12, [R1+0x16f4] ;  /* 0x0016f400010c7983 */ /* 0x001f220000300800 */
[----:B------:R0:W-:Y:S03]  /*85180*/  @P1 STL [R1+0x3a4], R26 ;  /* 0x0003a41a01001387 */ /* 0x0001e60000100800 */
[----:B0-----:R-:W4:Y:S01]  /*85190*/  LDL.LU R26, [R1+0x16f0] ;  /* 0x0016f000011a7983 */ /* 0x001f220000300800 */
[----:B--2---:R-:W-:-:S05]  /*851a0*/  @P1 FMUL R0, R0, 0.25 ;  /* 0x3e80000000001820 */ /* 0x004fca0000400000 */
[----:B------:R0:W-:Y:S04]  /*851b0*/  @P1 STL [R1+0x3c8], R0 ;  /* 0x0003c80001001387 */ /* 0x0001e80000100800 */
[----:B0-----:R-:W2:Y:S01]  /*851c0*/  LDL.LU R0, [R1+0x16ec] ;  /* 0x0016ec0001007983 */ /* 0x001ea20000300800 */
[----:B------:R3:W-:Y:S02]  /*851d0*/  STL [R1+0x16e0], R18 ;  /* 0x0016e01201007387 */ /* 0x0007e40000100800 */
[----:B---3--:R-:W-:Y:S02]  /*851e0*/  MOV R18, R2 ;  /* 0x0000000200127202 */ /* 0x008fe40000000f00 */
[----:B------:R-:W3:Y:S01]  /*851f0*/  LDL.LU R2, [R1+0x16e8] ;  /* 0x0016e80001027983 */ /* 0x000ee20000300800 */
[----:B------:R0:W-:Y:S02]  /*85200*/  STL [R1+0x16dc], R19 ;  /* 0x0016dc1301007387 */ /* 0x0001e40000100800 */
[----:B----4-:R-:W-:Y:S01]  /*85210*/  @P1 FMUL R26, R26, 0.25 ;  /* 0x3e8000001a1a1820 */ /* 0x010fe20000400000 */
[----:B0-----:R-:W4:Y:S04]  /*85220*/  LDL R19, [R1+0x360] ;  /* 0x0003600001137983 */ /* 0x001f280000100800 */
[----:B------:R-:W-:Y:S02]  /*85230*/  @P1 STL [R1+0x3b8], R26 ;  /* 0x0003b81a01001387 */ /* 0x000fe40000100800 */
[----:B------:R0:W-:Y:S02]  /*85240*/  STL [R1+0x16cc], R26 ;  /* 0x0016cc1a01007387 */ /* 0x0001e40000100800 */
[----:B0-----:R-:W-:-:S02]  /*85250*/  IMAD.MOV.U32 R26, RZ, RZ, R4 ;  /* 0x000000ffff1a7224 */ /* 0x001fc400078e0004 */
[----:B------:R-:W3:Y:S01]  /*85260*/  LDL.LU R4, [R1+0x16e4] ;  /* 0x0016e40001047983 */ /* 0x000ee20000300800 */
[----:B------:R-:W-:Y:S02]  /*85270*/  @P1 FMUL R12, R12, 0.25 ;  /* 0x3e8000000c0c1820 */ /* 0x000fe40000400000 */
[----:B------:R-:W-:Y:S02]  /*85280*/  @!P0 FMUL R18, R18, 16777216 ;  /* 0x4b80000012128820 */ /* 0x000fe40000400000 */
[----:B--2---:R-:W-:-:S05]  /*85290*/  @P1 FMUL R0, R0, 0.25 ;  /* 0x3e80000000001820 */ /* 0x004fca0000400000 */
[----:B------:R0:W-:Y:S04]  /*852a0*/  STL [R1+0x16b8], R0 ;  /* 0x0016b80001007387 */ /* 0x0001e80000100800 */
[----:B0-----:R-:W2:Y:S01]  /*852b0*/  LDL R0, [R1+0x3a4] ;  /* 0x0003a40001007983 */ /* 0x001ea20000100800 */
[----:B------:R-:W-:Y:S02]  /*852c0*/  @P1 STL [R1+0x3c0], R12 ;  /* 0x0003c00c01001387 */ /* 0x000fe40000100800 */
[----:B------:R0:W-:Y:S02]  /*852d0*/  STL [R1+0x16d0], R12 ;  /* 0x0016d00c01007387 */ /* 0x0001e40000100800 */
[----:B----4-:R-:W-:Y:S01]  /*852e0*/  @!P0 FMUL R19, R19, 16777216 ;  /* 0x4b80000013138820 */ /* 0x010fe20000400000 */
[----:B0-----:R-:W4:Y:S01]  /*852f0*/  LDL R12, [R1+0x390] ;  /* 0x00039000010c7983 */ /* 0x001f220000100800 */
[----:B---3--:R-:W-:Y:S01]  /*85300*/  @P1 FMUL R4, R4, 0.25 ;  /* 0x3e80000004041820 */ /* 0x008fe20000400000 */
[----:B------:R-:W-:-:S04]  /*85310*/  FSETP.GT.AND P1, PT, |R2|, 8.50705917302346158658e+37, PT ;  /* 0x7e8000000200780b */ /* 0x000fc80003f24200 */
[----:B------:R0:W-:Y:S04]  /*85320*/  STL [R1+0x16bc], R4 ;  /* 0x0016bc0401007387 */ /* 0x0001e80000100800 */
[----:B0-----:R-:W3:Y:S01]  /*85330*/  LDL R4, [R1+0x39c] ;  /* 0x00039c0001047983 */ /* 0x001ee20000100800 */
[----:B------:R0:W-:Y:S03]  /*85340*/  STL [R1+0x16c0], R2 ;  /* 0x0016c00201007387 */ /* 0x0001e60000100800 */
[----:B0-----:R-:W2:Y:S01]  /*85350*/  LDL R2, [R1+0x364] ;  /* 0x0003640001027983 */ /* 0x001ea20000100800 */
[----:B------:R0:W-:Y:S03]  /*85360*/  @!P0 STL [R1+0x35c], R18 ;  /* 0x00035c1201008387 */ /* 0x0001e60000100800 */
[----:B0-----:R-:W2:Y:S01]  /*85370*/  LDL.LU R18, [R1+0x16e0] ;  /* 0x0016e00001127983 */ /* 0x001ea20000300800 */
[----:B------:R0:W-:Y:S03]  /*85380*/  @!P0 STL [R1+0x360], R19 ;  /* 0x0003601301008387 */ /* 0x0001e60000100800 */
[----:B0-----:R-:W2:Y:S04]  /*85390*/  LDL.LU R19, [R1+0x16dc] ;  /* 0x0016dc0001137983 */ /* 0x001ea80000300800 */
[----:B--2---:R0:W-:Y:S02]  /*853a0*/  STL [R1+0x16d8], R19 ;  /* 0x0016d81301007387 */ /* 0x0041e40000100800 */
[----:B0-----:R-:W-:Y:S01]  /*853b0*/  MOV R19, R2 ;  /* 0x0000000200137202 */ /* 0x001fe20000000f00 */
[----:B---3--:R-:W-:-:S02]  /*853c0*/  MOV R2, R4 ;  /* 0x0000000400027202 */ /* 0x008fc40000000f00 */
[----:B----4-:R-:W-:Y:S01]  /*853d0*/  IMAD.MOV.U32 R4, RZ, RZ, R12 ;  /* 0x000000ffff047224 */ /* 0x010fe200078e000c */
[----:B------:R-:W-:Y:S02]  /*853e0*/  MOV R12, R26 ;  /* 0x0000001a000c7202 */ /* 0x000fe40000000f00 */
[----:B------:R-:W2:Y:S01]  /*853f0*/  LDL R26, [R1+0x36c] ;  /* 0x00036c00011a7983 */ /* 0x000ea20000100800 */
[----:B------:R-:W-:-:S03]  /*85400*/  @!P0 FMUL R19, R19, 16777216 ;  /* 0x4b80000013138820 */ /* 0x000fc60000400000 */
[----:B--2---:R0:W-:Y:S04]  /*85410*/  STL [R1+0x16d4], R26 ;  /* 0x0016d41a01007387 */ /* 0x0041e80000100800 */
[----:B0-----:R-:W2:Y:S01]  /*85420*/  LDL R26, [R1+0x368] ;  /* 0x00036800011a7983 */ /* 0x001ea20000100800 */
[----:B------:R0:W-:Y:S03]  /*85430*/  @!P0 STL [R1+0x364], R19 ;  /* 0x0003641301008387 */ /* 0x0001e60000100800 */
[----:B0-----:R-:W3:Y:S01]  /*85440*/  LDL.LU R19, [R1+0x16d8] ;  /* 0x0016d80001137983 */ /* 0x001ee20000300800 */
[----:B--2---:R-:W-:-:S05]  /*85450*/  @!P0 FMUL R26, R26, 16777216 ;  /* 0x4b8000001a1a8820 */ /* 0x004fca0000400000 */
[----:B------:R0:W-:Y:S04]  /*85460*/  @!P0 STL [R1+0x368], R26 ;  /* 0x0003681a01008387 */ /* 0x0001e80000100800 */
[----:B0-----:R-:W2:Y:S01]  /*85470*/  LDL.LU R26, [R1+0x16d4] ;  /* 0x0016d400011a7983 */ /* 0x001ea20000300800 */
[----:B------:R-:W-:Y:S02]  /*85480*/  @!P0 FMUL R12, R12, 16777216 ;  /* 0x4b8000000c0c8820 */ /* 0x000fe40000400000 */
[----:B--2---:R-:W-:-:S05]  /*85490*/  @!P0 FMUL R26, R26, 16777216 ;  /* 0x4b8000001a1a8820 */ /* 0x004fca0000400000 */
[----:B------:R0:W-:Y:S04]  /*854a0*/  @!P0 STL [R1+0x36c], R26 ;  /* 0x00036c1a01008387 */ /* 0x0001e80000100800 */
[----:B0-----:R-:W2:Y:S01]  /*854b0*/  LDL R26, [R1+0x378] ;  /* 0x00037800011a7983 */ /* 0x001ea20000100800 */
[----:B------:R0:W-:Y:S03]  /*854c0*/  @!P0 STL [R1+0x370], R12 ;  /* 0x0003700c01008387 */ /* 0x0001e60000100800 */
[----:B0-----:R-:W4:Y:S01]  /*854d0*/  LDL.LU R12, [R1+0x16d0] ;  /* 0x0016d000010c7983 */ /* 0x001f220000300800 */
[----:B------:R0:W-:Y:S03]  /*854e0*/  STL [R1+0x169c], R18 ;  /* 0x00169c1201007387 */ /* 0x0001e60000100800 */
[----:B0-----:R-:W3:Y:S01]  /*854f0*/  LDL R18, [R1+0x380] ;  /* 0x0003800001127983 */ /* 0x001ee20000100800 */
[----:B--2---:R-:W-:-:S05]  /*85500*/  @!P0 FMUL R26, R26, 16777216 ;  /* 0x4b8000001a1a8820 */ /* 0x004fca0000400000 */
[----:B------:R0:W-:Y:S04]  /*85510*/  @!P0 STL [R1+0x378], R26 ;  /* 0x0003781a01008387 */ /* 0x0001e80000100800 */
[----:B0-----:R-:W2:Y:S01]  /*85520*/  LDL.LU R26, [R1+0x16cc] ;  /* 0x0016cc00011a7983 */ /* 0x001ea20000300800 */
[----:B---3--:R-:W-:-:S05]  /*85530*/  @!P0 FMUL R18, R18, 16777216 ;  /* 0x4b80000012128820 */ /* 0x008fca0000400000 */
[----:B------:R0:W-:Y:S04]  /*85540*/  @!P0 STL [R1+0x380], R18 ;  /* 0x0003801201008387 */ /* 0x0001e80000100800 */
[----:B0-----:R-:W3:Y:S04]  /*85550*/  LDL R18, [R1+0x398] ;  /* 0x0003980001127983 */ /* 0x001ee80000100800 */
[----:B---3--:R0:W-:Y:S04]  /*85560*/  STL [R1+0x16b4], R18 ;  /* 0x0016b41201007387 */ /* 0x0081e80000100800 */
[----:B0-----:R-:W3:Y:S01]  /*85570*/  LDL R18, [R1+0x388] ;  /* 0x0003880001127983 */ /* 0x001ee20000100800 */
[----:B------:R0:W-:Y:S02]  /*85580*/  STL [R1+0x16c4], R19 ;  /* 0x0016c41301007387 */ /* 0x0001e40000100800 */
[----:B0-----:R-:W-:Y:S01]  /*85590*/  MOV R19, R2 ;  /* 0x0000000200137202 */ /* 0x001fe20000000f00 */
[----:B------:R-:W-:Y:S01]  /*855a0*/  MOV R2, R0 ;  /* 0x0000000000027202 */ /* 0x000fe20000000f00 */
[----:B----4-:R-:W-:Y:S01]  /*855b0*/  MOV R0, R12 ;  /* 0x0000000c00007202 */ /* 0x010fe20000000f00 */
[----:B------:R-:W-:Y:S01]  /*855c0*/  MOV R12, R6 ;  /* 0x00000006000c7202 */ /* 0x000fe20000000f00 */
[----:B------:R-:W-:Y:S01]  /*855d0*/  MOV R6, R8 ;  /* 0x0000000800067202 */ /* 0x000fe20000000f00 */
[----:B---3--:R-:W-:-:S05]  /*855e0*/  @!P0 FMUL R18, R18, 16777216 ;  /* 0x4b80000012128820 */ /* 0x008fca0000400000 */
[----:B------:R0:W-:Y:S01]  /*855f0*/  @!P0 STL [R1+0x388], R18 ;  /* 0x0003881201008387 */ /* 0x0001e20000100800 */
[----:B------:R1:W-:Y:S02]  /*85600*/  STL [R1+0x16c8], R19 ;  /* 0x0016c81301007387 */ /* 0x0003e40000100800 */
[----:B------:R-:W3:Y:S01]  /*85610*/  LDL R8, [R1+0x5fc] ;  /* 0x0005fc0001087983 */ /* 0x000ee20000100800 */
[----:B0-----:R-:W4:Y:S01]  /*85620*/  LDL R18, [R1+0x3c8] ;  /* 0x0003c80001127983 */ /* 0x001f220000100800 */
[----:B-1----:R-:W-:Y:S01]  /*85630*/  IMAD.MOV.U32 R19, RZ, RZ, R4 ;  /* 0x000000ffff137224 */ /* 0x002fe200078e0004 */
[----:B--2---:R-:W-:Y:S01]  /*85640*/  MOV R4, R26 ;  /* 0x0000001a00047202 */ /* 0x004fe20000000f00 */
[----:B------:R-:W-:Y:S01]  /*85650*/  IMAD.MOV.U32 R26, RZ, RZ, R17 ;  /* 0x000000ffff1a7224 */ /* 0x000fe200078e0011 */
[----:B------:R-:W-:Y:S01]  /*85660*/  MOV R17, R21 ;  /* 0x0000001500117202 */ /* 0x000fe20000000f00 */
[----:B------:R-:W-:Y:S02]  /*85670*/  @!P0 FMUL R19, R19, 16777216 ;  /* 0x4b80000013138820 */ /* 0x000fe40000400000 */
[----:B------:R-:W-:-:S02]  /*85680*/  IMAD.MOV.U32 R21, RZ, RZ, R7 ;  /* 0x000000ffff157224 */ /* 0x000fc400078e0007 */
[----:B------:R-:W-:Y:S02]  /*85690*/  IMAD.MOV.U32 R7, RZ, RZ, R14 ;  /* 0x000000ffff077224 */ /* 0x000fe400078e000e */
[----:B------:R-:W2:Y:S01]  /*856a0*/  LDL R14, [R1+0x66c] ;  /* 0x00066c00010e7983 */ /* 0x000ea20000100800 */
[----:B------:R0:W-:Y:S03]  /*856b0*/  @!P0 STL [R1+0x390], R19 ;  /* 0x0003901301008387 */ /* 0x0001e60000100800 */
[----:B0-----:R-:W2:Y:S01]  /*856c0*/  LDL.LU R19, [R1+0x16c8] ;  /* 0x0016c80001137983 */ /* 0x001ea20000300800 */
[----:B------:R-:W-:Y:S02]  /*856d0*/  @!P0 FMUL R2, R2, 16777216 ;  /* 0x4b80000002028820 */ /* 0x000fe40000400000 */
[----:B------:R-:W-:Y:S02]  /*856e0*/  @!P0 FMUL R4, R4, 16777216 ;  /* 0x4b80000004048820 */ /* 0x000fe40000400000 */
[----:B------:R-:W-:-:S02]  /*856f0*/  @!P0 FMUL R0, R0, 16777216 ;  /* 0x4b80000000008820 */ /* 0x000fc40000400000 */
        /* <DEDUP_REMOVED lines=9> */
[----:B----4-:R-:W-:-:S05]  /*85790*/  @!P0 FMUL R18, R18, 16777216 ;  /* 0x4b80000012128820 */ /* 0x010fca0000400000 */
[----:B------:R-:W-:Y:S04]  /*857a0*/  @!P0 STL [R1+0x3c8], R18 ;  /* 0x0003c81201008387 */ /* 0x000fe80000100800 */
[----:B--2---:R3:W-:Y:S02]  /*857b0*/  STL [R1+0x1668], R19 ;  /* 0x0016681301007387 */ /* 0x0047e40000100800 */
[----:B---3--:R-:W-:Y:S01]  /*857c0*/  MOV R19, R2 ;  /* 0x0000000200137202 */ /* 0x008fe20000000f00 */
[----:B------:R-:W-:Y:S02]  /*857d0*/  MOV R2, R26 ;  /* 0x0000001a00027202 */ /* 0x000fe40000000f00 */
[----:B------:R-:W-:Y:S02]  /*857e0*/  @!P0 FMUL R4, R4, 16777216 ;  /* 0x4b80000004048820 */ /* 0x000fe40000400000 */
[----:B------:R-:W-:-:S05]  /*857f0*/  @!P0 FMUL R0, R0, 16777216 ;  /* 0x4b80000000008820 */ /* 0x000fca0000400000 */
[----:B------:R-:W-:Y:S01]  /*85800*/  STL [R1+0x24], R0 ;  /* 0x0000240001007387 */ /* 0x000fe20000100800 */
[----:B------:R-:W-:Y:S02]  /*85810*/  STL [R1+0x3d0], R4 ;  /* 0x0003d00401007387 */ /* 0x000fe40000100800 */
[----:B------:R-:W2:Y:S02]  /*85820*/  LDL R18, [R1+0x374] ;  /* 0x0003740001127983 */ /* 0x000ea40000100800 */
[----:B------:R0:W-:Y:S02]  /*85830*/  STL [R1+0x166c], R2 ;  /* 0x00166c0201007387 */ /* 0x0001e40000100800 */
[----:B0-----:R-:W3:Y:S04]  /*85840*/  LDL.LU R2, [R1+0x3dc] ;  /* 0x0003dc0001027983 */ /* 0x001ee80000300800 */
[----:B---3--:R0:W-:Y:S04]  /*85850*/  STL [R1+0x16a4], R2 ;  /* 0x0016a40201007387 */ /* 0x0081e80000100800 */
[----:B0-----:R-:W3:Y:S01]  /*85860*/  LDL R2, [R1+0x38c] ;  /* 0x00038c0001027983 */ /* 0x001ee20000100800 */
[----:B------:R-:W4:Y:S03]  /*85870*/  LDL.LU R0, [R1+0x3e8] ;  /* 0x0003e80001007983 */ /* 0x000f260000300800 */
[----:B----4-:R0:W-:Y:S04]  /*85880*/  STL [R1+0x1670], R0 ;  /* 0x0016700001007387 */ /* 0x0101e80000100800 */
[----:B0-----:R-:W4:Y:S04]  /*85890*/  LDL.LU R0, [R1+0x3d8] ;  /* 0x0003d80001007983 */ /* 0x001f280000300800 */
[----:B----4-:R0:W-:Y:S04]  /*858a0*/  STL [R1+0x16a8], R0 ;  /* 0x0016a80001007387 */ /* 0x0101e80000100800 */
[----:B0-----:R-:W4:Y:S01]  /*858b0*/  LDL R0, [R1+0x384] ;  /* 0x0003840001007983 */ /* 0x001f220000100800 */
[----:B------:R-:W2:Y:S03]  /*858c0*/  LDL.LU R4, [R1+0x3ec] ;  /* 0x0003ec0001047983 */ /* 0x000ea60000300800 */
[----:B--2---:R0:W-:Y:S04]  /*858d0*/  STL [R1+0x1674], R4 ;  /* 0x0016740401007387 */ /* 0x0041e80000100800 */
[----:B0-----:R-:W2:Y:S01]  /*858e0*/  LDL.LU R4, [R1+0x3d4] ;  /* 0x0003d40001047983 */ /* 0x001ea20000300800 */
[----:B------:R-:W-:Y:S01]  /*858f0*/  IMAD.MOV.U32 R26, RZ, RZ, R17 ;  /* 0x000000ffff1a7224 */ /* 0x000fe200078e0011 */
[----:B------:R-:W-:Y:S01]  /*85900*/  MOV R17, R21 ;  /* 0x0000001500117202 */ /* 0x000fe20000000f00 */
[----:B------:R-:W-:Y:S01]  /*85910*/  MOV R21, R7 ;  /* 0x0000000700157202 */ /* 0x000fe20000000f00 */
[----:B--2---:R0:W-:Y:S04]  /*85920*/  STL [R1+0x16ac], R4 ;  /* 0x0016ac0401007387 */ /* 0x0041e80000100800 */
[----:B0-----:R-:W2:Y:S01]  /*85930*/  LDL R4, [R1+0x37c] ;  /* 0x00037c0001047983 */ /* 0x001ea20000100800 */
[----:B------:R-:W2:Y:S02]  /*85940*/  LDL.LU R7, [R1+0x3f4] ;  /* 0x0003f40001077983 */ /* 0x000ea40000300800 */
[----:B------:R-:W-:Y:S01]  /*85950*/  @P1 FMUL R18, R18, 0.25 ;  /* 0x3e80000012121820 */ /* 0x000fe20000400000 */
[----:B--2---:R0:W-:Y:S04]  /*85960*/  STL [R1+0x1678], R7 ;  /* 0x0016780701007387 */ /* 0x0041e80000100800 */
[----:B0-----:R-:W2:Y:S01]  /*85970*/  LDL.LU R7, [R1+0x3cc] ;  /* 0x0003cc0001077983 */ /* 0x001ea20000300800 */
[----:B------:R-:W-:Y:S01]  /*85980*/  FSETP.GEU.AND P0, PT, |R19|, 1.175494350822287508e-38, PT ;  /* 0x008000001300780b */ /* 0x000fe20003f0e200 */
[----:B------:R-:W-:-:S02]  /*85990*/  @P1 FMUL R4, R4, 0.25 ;  /* 0x3e80000004041820 */ /* 0x000fc40000400000 */
[----:B--2---:R-:W-:Y:S01]  /*859a0*/  STL [R1+0x16b0], R7 ;  /* 0x0016b00701007387 */ /* 0x004fe20000100800 */
[----:B------:R0:W-:Y:S03]  /*859b0*/  STL [R1+0x16a0], R19 ;  /* 0x0016a01301007387 */ /* 0x0001e60000100800 */
[----:B0-----:R-:W2:Y:S01]  /*859c0*/  LDL R19, [R1+0x3b4] ;  /* 0x0003b40001137983 */ /* 0x001ea20000100800 */
[----:B------:R0:W-:Y:S02]  /*859d0*/  @P1 STL [R1+0x374], R18 ;  /* 0x0003741201001387 */ /* 0x0001e40000100800 */
[----:B------:R-:W2:Y:S01]  /*859e0*/  LDL R7, [R1+0x3a0] ;  /* 0x0003a00001077983 */ /* 0x000ea20000100800 */
[----:B0-----:R-:W2:Y:S01]  /*859f0*/  LDL R18, [R1+0x394] ;  /* 0x0003940001127983 */ /* 0x001ea20000100800 */
[----:B----4-:R-:W-:Y:S02]  /*85a00*/  @P1 FMUL R0, R0, 0.25 ;  /* 0x3e80000000001820 */ /* 0x010fe40000400000 */
[----:B---3--:R-:W-:-:S02]  /*85a10*/  @P1 FMUL R2, R2, 0.25 ;  /* 0x3e80000002021820 */ /* 0x008fc40000400000 */
[----:B------:R0:W-:Y:S02]  /*85a20*/  @P1 STL [R1+0x37c], R4 ;  /* 0x00037c0401001387 */ /* 0x0001e40000100800 */
[----:B0-----:R-:W3:Y:S01]  /*85a30*/  LDL R4, [R1+0x3b0] ;  /* 0x0003b00001047983 */ /* 0x001ee20000100800 */
[----:B------:R0:W-:Y:S03]  /*85a40*/  @P1 STL [R1+0x384], R0 ;  /* 0x0003840001001387 */ /* 0x0001e60000100800 */
[----:B0-----:R-:W4:Y:S01]  /*85a50*/  LDL R0, [R1+0x3bc] ;  /* 0x0003bc0001007983 */ /* 0x001f220000100800 */
[----:B------:R0:W-:Y:S03]  /*85a60*/  @P1 STL [R1+0x38c], R2 ;  /* 0x00038c0201001387 */ /* 0x0001e60000100800 */
[----:B0-----:R-:W4:Y:S01]  /*85a70*/  LDL R2, [R1+0x3c4] ;  /* 0x0003c40001027983 */ /* 0x001f220000100800 */
[----:B--2---:R-:W-:-:S02]  /*85a80*/  @P1 FMUL R7, R7, 0.25 ;  /* 0x3e80000007071820 */ /* 0x004fc40000400000 */
[----:B------:R-:W-:-:S05]  /*85a90*/  @P1 FMUL R18, R18, 0.25 ;  /* 0x3e80000012121820 */ /* 0x000fca0000400000 */
[----:B------:R0:W-:Y:S04]  /*85aa0*/  @P1 STL [R1+0x394], R18 ;  /* 0x0003941201001387 */ /* 0x0001e80000100800 */
[----:B0-----:R-:W2:Y:S01]  /*85ab0*/  LDL.LU R18, [R1+0x16b4] ;  /* 0x0016b40001127983 */ /* 0x001ea20000300800 */
[----:B------:R0:W-:Y:S03]  /*85ac0*/  @P1 STL [R1+0x3a0], R7 ;  /* 0x0003a00701001387 */ /* 0x0001e60000100800 */
[----:B0-----:R-:W2:Y:S01]  /*85ad0*/  LDL.LU R7, [R1+0x16b0] ;  /* 0x0016b00001077983 */ /* 0x001ea20000300800 */
[----:B---3--:R-:W-:Y:S02]  /*85ae0*/  @P1 FMUL R4, R4, 0.25 ;  /* 0x3e80000004041820 */ /* 0x008fe40000400000 */
[----:B----4-:R-:W-:-:S02]  /*85af0*/  @P1 FMUL R0, R0, 0.25 ;  /* 0x3e80000000001820 */ /* 0x010fc40000400000 */
[----:B------:R-:W-:Y:S01]  /*85b00*/  @P1 FMUL R19, R19, 0.25 ;  /* 0x3e80000013131820 */ /* 0x000fe20000400000 */
[----:B------:R0:W-:Y:S01]  /*85b10*/  @P1 STL [R1+0x3b0], R4 ;  /* 0x0003b00401001387 */ /* 0x0001e20000100800 */
[----:B------:R-:W-:-:S03]  /*85b20*/  @P1 FMUL R2, R2, 0.25 ;  /* 0x3e80000002021820 */ /* 0x000fc60000400000 */
[----:B0-----:R-:W3:Y:S01]  /*85b30*/  LDL.LU R4, [R1+0x16ac] ;  /* 0x0016ac0001047983 */ /* 0x001ee20000300800 */
[----:B--2---:R-:W-:-:S05]  /*85b40*/  @P1 FMUL R18, R18, 0.25 ;  /* 0x3e80000012121820 */ /* 0x004fca0000400000 */
[----:B------:R-:W-:Y:S01]  /*85b50*/  @P1 STL [R1+0x398], R18 ;  /* 0x0003981201001387 */ /* 0x000fe20000100800 */
[----:B------:R0:W-:Y:S02]  /*85b60*/  @P1 STL [R1+0x3bc], R0 ;  /* 0x0003bc0001001387 */ /* 0x0001e40000100800 */
[----:B------:R-:W-:Y:S01]  /*85b70*/  @P1 FMUL R7, R7, 0.25 ;  /* 0x3e80000007071820 */ /* 0x000fe20000400000 */
[----:B0-----:R-:W2:Y:S01]  /*85b80*/  LDL.LU R0, [R1+0x16a8] ;  /* 0x0016a80001007983 */ /* 0x001ea20000300800 */
[----:B------:R0:W-:Y:S03]  /*85b90*/  @P1 STL [R1+0x3c4], R2 ;  /* 0x0003c40201001387 */ /* 0x0001e60000100800 */
[----:B0-----:R-:W4:Y:S01]  /*85ba0*/  LDL.LU R2, [R1+0x16a4] ;  /* 0x0016a40001027983 */ /* 0x001f220000300800 */
[----:B------:R-:W-:Y:S02]  /*85bb0*/  @P1 STL [R1+0x3b4], R19 ;  /* 0x0003b41301001387 */ /* 0x000fe40000100800 */
[----:B------:R0:W-:Y:S02]  /*85bc0*/  STL [R1+0x167c], R7 ;  /* 0x00167c0701007387 */ /* 0x0001e40000100800 */
[----:B0-----:R-:W-:-:S02]  /*85bd0*/  IMAD.MOV.U32 R7, RZ, RZ, R19 ;  /* 0x000000ffff077224 */ /* 0x001fc400078e0013 */
[----:B------:R-:W4:Y:S01]  /*85be0*/  LDL.LU R19, [R1+0x16a0] ;  /* 0x0016a00001137983 */ /* 0x000f220000300800 */
[----:B---3--:R-:W-:-:S05]  /*85bf0*/  @P1 FMUL R4, R4, 0.25 ;  /* 0x3e80000004041820 */ /* 0x008fca0000400000 */
[----:B------:R0:W-:Y:S04]  /*85c00*/  STL [R1+0x1680], R4 ;  /* 0x0016800401007387 */ /* 0x0001e80000100800 */
[----:B0-----:R-:W3:Y:S01]  /*85c10*/  LDL R4, [R1+0x3b0] ;  /* 0x0003b00001047983 */ /* 0x001ee20000100800 */
[----:B--2---:R-:W-:-:S05]  /*85c20*/  @P1 FMUL R0, R0, 0.25 ;  /* 0x3e80000000001820 */ /* 0x004fca0000400000 */
[----:B------:R0:W-:Y:S01]  /*85c30*/  STL [R1+0x1684], R0 ;  /* 0x0016840001007387 */ /* 0x0001e20000100800 */
[----:B----4-:R-:W-:-:S03]  /*85c40*/  @P1 FMUL R2, R2, 0.25 ;  /* 0x3e80000002021820 */ /* 0x010fc60000400000 */
[----:B0-----:R-:W2:Y:S04]  /*85c50*/  LDL R0, [R1+0x3a0] ;  /* 0x0003a00001007983 */ /* 0x001ea80000100800 */
[----:B------:R0:W-:Y:S01]  /*85c60*/  STL [R1+0x1688], R2 ;  /* 0x0016880201007387 */ /* 0x0001e20000100800 */
[----:B------:R-:W-:Y:S01]  /*85c70*/  @P1 FMUL R19, R19, 0.25 ;  /* 0x3e80000013131820 */ /* 0x000fe20000400000 */
[----:B0-----:R-:W-:Y:S02]  /*85c80*/  MOV R2, R18 ;  /* 0x0000001200027202 */ /* 0x001fe40000000f00 */
[----:B------:R-:W4:Y:S02]  /*85c90*/  LDL.LU R18, [R1+0x169c] ;  /* 0x00169c0001127983 */ /* 0x000f240000300800 */
[----:B------:R0:W-:Y:S02]  /*85ca0*/  STL [R1+0x168c], R19 ;  /* 0x00168c1301007387 */ /* 0x0001e40000100800 */
[----:B0-----:R-:W2:Y:S02]  /*85cb0*/  LDL R19, [R1+0x3e0] ;  /* 0x0003e00001137983 */ /* 0x001ea40000100800 */
[----:B--2---:R-:W-:-:S05]  /*85cc0*/  @P1 FMUL R19, R19, 0.25 ;  /* 0x3e80000013131820 */ /* 0x004fca0000400000 */
[----:B------:R-:W-:Y:S01]  /*85cd0*/  @P1 STL [R1+0x3e0], R19 ;  /* 0x0003e01301001387 */ /* 0x000fe20000100800 */
[----:B------:R0:W-:Y:S03]  /*85ce0*/  STL [R1+0x1694], R13 ;  /* 0x0016940d01007387 */ /* 0x0001e60000100800 */
[----:B0-----:R-:W2:Y:S04]  /*85cf0*/  LDL R13, [R1+0x37c] ;  /* 0x00037c00010d7983 */ /* 0x001ea80000100800 */
[----:B--2---:R0:W-:Y:S04]  /*85d00*/  STL [R1+0x1698], R13 ;  /* 0x0016980d01007387 */ /* 0x0041e80000100800 */
[----:B0-----:R-:W2:Y:S01]  /*85d10*/  LDL R13, [R1+0x374] ;  /* 0x00037400010d7983 */ /* 0x001ea20000100800 */
[----:B------:R0:W-:Y:S02]  /*85d20*/  STL [R1+0x1690], R12 ;  /* 0x0016900c01007387 */ /* 0x0001e40000100800 */
[----:B------:R-:W3:Y:S01]  /*85d30*/  LDL R19, [R1+0x38c] ;  /* 0x00038c0001137983 */ /* 0x000ee20000100800 */
[----:B0-----:R-:W3:Y:S01]  /*85d40*/  LDL R12, [R1+0x384] ;  /* 0x00038400010c7983 */ /* 0x001ee20000100800 */
[----:B--2---:R-:W-:-:S05]  /*85d50*/  @!P0 FMUL R13, R13, 16777216 ;  /* 0x4b8000000d0d8820 */ /* 0x004fca0000400000 */
[----:B------:R0:W-:Y:S04]  /*85d60*/  @!P0 STL [R1+0x374], R13 ;  /* 0x0003740d01008387 */ /* 0x0001e80000100800 */
[----:B0-----:R-:W2:Y:S01]  /*85d70*/  LDL.LU R13, [R1+0x1698] ;  /* 0x00169800010d7983 */ /* 0x001ea20000300800 */
[----:B---3--:R-:W-:Y:S02]  /*85d80*/  @!P0 FMUL R12, R12, 16777216 ;  /* 0x4b8000000c0c8820 */ /* 0x008fe40000400000 */
[----:B------:R-:W-:Y:S02]  /*85d90*/  @!P0 FMUL R19, R19, 16777216 ;  /* 0x4b80000013138820 */ /* 0x000fe40000400000 */
[----:B--2---:R-:W-:-:S05]  /*85da0*/  @!P0 FMUL R13, R13, 16777216 ;  /* 0x4b8000000d0d8820 */ /* 0x004fca0000400000 */
[----:B------:R0:W-:Y:S04]  /*85db0*/  @!P0 STL [R1+0x37c], R13 ;  /* 0x00037c0d01008387 */ /* 0x0001e80000100800 */
[----:B0-----:R-:W2:Y:S01]  /*85dc0*/  LDL.LU R13, [R1+0x1694] ;  /* 0x00169400010d7983 */ /* 0x001ea20000300800 */
[----:B------:R0:W-:Y:S03]  /*85dd0*/  @!P0 STL [R1+0x384], R12 ;  /* 0x0003840c01008387 */ /* 0x0001e60000100800 */
[----:B0-----:R-:W3:Y:S01]  /*85de0*/  LDL.LU R12, [R1+0x1690] ;  /* 0x00169000010c7983 */ /* 0x001ee20000300800 */
[----:B------:R0:W-:Y:S03]  /*85df0*/  @!P0 STL [R1+0x38c], R19 ;  /* 0x00038c1301008387 */ /* 0x0001e60000100800 */
[----:B0-----:R-:W2:Y:S01]  /*85e00*/  LDL.LU R19, [R1+0x168c] ;  /* 0x00168c0001137983 */ /* 0x001ea20000300800 */
[----:B------:R0:W-:Y:S03]  /*85e10*/  STL [R1+0x1650], R17 ;  /* 0x0016501101007387 */ /* 0x0001e60000100800 */
[----:B0-----:R-:W2:Y:S01]  /*85e20*/  LDL R17, [R1+0x394] ;  /* 0x0003940001117983 */ /* 0x001ea20000100800 */
[----:B------:R-:W-:-:S02]  /*85e30*/  @!P0 FMUL R2, R2, 16777216 ;  /* 0x4b80000002028820 */ /* 0x000fc40000400000 */
[----:B------:R-:W-:Y:S02]  /*85e40*/  @!P0 FMUL R0, R0, 16777216 ;  /* 0x4b80000000008820 */ /* 0x000fe40000400000 */
[----:B------:R-:W-:Y:S02]  /*85e50*/  @!P0 FMUL R4, R4, 16777216 ;  /* 0x4b80000004048820 */ /* 0x000fe40000400000 */
[----:B------:R-:W-:Y:S02]  /*85e60*/  @!P0 FMUL R7, R7, 16777216 ;  /* 0x4b80000007078820 */ /* 0x000fe40000400000 */
[----:B--2---:R-:W-:-:S05]  /*85e70*/  @!P0 FMUL R17, R17, 16777216 ;  /* 0x4b80000011118820 */ /* 0x004fca0000400000 */
[----:B------:R0:W-:Y:S04]  /*85e80*/  @!P0 STL [R1+0x394], R17 ;  /* 0x0003941101008387 */ /* 0x0001e80000100800 */
[----:B0-----:R-:W2:Y:S01]  /*85e90*/  LDL R17, [R1+0x3c4] ;  /* 0x0003c40001117983 */ /* 0x001ea20000100800 */
[----:B------:R0:W-:Y:S03]  /*85ea0*/  STL [R1+0x1654], R22 ;  /* 0x0016541601007387 */ /* 0x0001e60000100800 */
[----:B0-----:R-:W4:Y:S01]  /*85eb0*/  LDL R22, [R1+0x3bc] ;  /* 0x0003bc0001167983 */ /* 0x001f220000100800 */
[----:B---3--:R0:W-:Y:S03]  /*85ec0*/  STL [R1+0x1658], R12 ;  /* 0x0016580c01007387 */ /* 0x0081e60000100800 */
[----:B0-----:R-:W3:Y:S01]  /*85ed0*/  LDL R12, [R1+0x3e0] ;  /* 0x0003e000010c7983 */ /* 0x001ee20000100800 */
[----:B------:R0:W-:Y:S03]  /*85ee0*/  @!P0 STL [R1+0x398], R2 ;  /* 0x0003980201008387 */ /* 0x0001e60000100800 */
[----:B0-----:R-:W3:Y:S01]  /*85ef0*/  LDL.LU R2, [R1+0x1688] ;  /* 0x0016880001027983 */ /* 0x001ee20000300800 */
[----:B------:R0:W-:Y:S03]  /*85f00*/  @!P0 STL [R1+0x3a0], R0 ;  /* 0x0003a00001008387 */ /* 0x0001e60000100800 */
[----:B0-----:R-:W3:Y:S01]  /*85f10*/  LDL.LU R0, [R1+0x1684] ;  /* 0x0016840001007983 */ /* 0x001ee20000300800 */
[----:B------:R0:W-:Y:S03]  /*85f20*/  @!P0 STL [R1+0x3b0], R4 ;  /* 0x0003b00401008387 */ /* 0x0001e60000100800 */
[----:B0-----:R-:W3:Y:S01]  /*85f30*/  LDL.LU R4, [R1+0x1680] ;  /* 0x0016800001047983 */ /* 0x001ee20000300800 */
[----:B------:R0:W-:Y:S03]  /*85f40*/  @!P0 STL [R1+0x3b4], R7 ;  /* 0x0003b40701008387 */ /* 0x0001e60000100800 */
[----:B0-----:R-:W3:Y:S01]  /*85f50*/  LDL.LU R7, [R1+0x167c] ;  /* 0x00167c0001077983 */ /* 0x001ee20000300800 */
[----:B--2---:R-:W-:-:S02]  /*85f60*/  @!P0 FMUL R17, R17, 16777216 ;  /* 0x4b80000011118820 */ /* 0x004fc40000400000 */
[----:B----4-:R-:W-:-:S05]  /*85f70*/  @!P0 FMUL R22, R22, 16777216 ;  /* 0x4b80000016168820 */ /* 0x010fca0000400000 */
[----:B------:R0:W-:Y:S04]  /*85f80*/  @!P0 STL [R1+0x3bc], R22 ;  /* 0x0003bc1601008387 */ /* 0x0001e80000100800 */
[----:B0-----:R-:W2:Y:S01]  /*85f90*/  LDL R22, [R1+0x3e4] ;  /* 0x0003e40001167983 */ /* 0x001ea20000100800 */
[----:B---3--:R-:W-:Y:S02]  /*85fa0*/  @!P0 FMUL R0, R0, 16777216 ;  /* 0x4b80000000008820 */ /* 0x008fe40000400000 */
[----:B------:R-:W-:Y:S02]  /*85fb0*/  @!P0 FMUL R4, R4, 16777216 ;  /* 0x4b80000004048820 */ /* 0x000fe40000400000 */
[----:B------:R-:W-:-:S05]  /*85fc0*/  @!P0 FMUL R7, R7, 16777216 ;  /* 0x4b80000007078820 */ /* 0x000fca0000400000 */
[----:B------:R0:W-:Y:S04]  /*85fd0*/  STL [R1+0x3cc], R7 ;  /* 0x0003cc0701007387 */ /* 0x0001e80000100800 */
[----:B0-----:R-:W3:Y:S01]  /*85fe0*/  LDL.LU R7, [R1+0x1678] ;  /* 0x0016780001077983 */ /* 0x001ee20000300800 */
[----:B------:R-:W-:Y:S02]  /*85ff0*/  @!P0 STL [R1+0x3c4], R17 ;  /* 0x0003c41101008387 */ /* 0x000fe40000100800 */
[----:B------:R0:W-:Y:S02]  /*86000*/  STL [R1+0x3d4], R4 ;  /* 0x0003d40401007387 */ /* 0x0001e40000100800 */
[----:B0-----:R-:W4:Y:S01]  /*86010*/  LDL.LU R4, [R1+0x1674] ;  /* 0x0016740001047983 */ /* 0x001f220000300800 */
[----:B------:R0:W-:Y:S03]  /*86020*/  STL [R1+0x3d8], R0 ;  /* 0x0003d80001007387 */ /* 0x0001e60000100800 */
[----:B0-----:R-:W3:Y:S01]  /*86030*/  LDL.LU R0, [R1+0x1670] ;  /* 0x0016700001007983 */ /* 0x001ee20000300800 */
[----:B------:R-:W3:Y:S01]  /*86040*/  LDL R17, [R1+0x3f0] ;  /* 0x0003f00001117983 */ /* 0x000ee20000100800 */
[----:B------:R-:W-:Y:S01]  /*86050*/  FSETP.GT.AND P1, PT, |R18|, 8.50705917302346158658e+37, PT ;  /* 0x7e8000001200780b */ /* 0x000fe20003f24200 */
[----:B------:R-:W-:-:S02]  /*86060*/  @!P0 FMUL R2, R2, 16777216 ;  /* 0x4b80000002028820 */ /* 0x000fc40000400000 */
[----:B------:R-:W-:Y:S02]  /*86070*/  @!P0 FMUL R19, R19, 16777216 ;  /* 0x4b80000013138820 */ /* 0x000fe40000400000 */
[----:B------:R-:W-:Y:S01]  /*86080*/  @!P0 FMUL R12, R12, 16777216 ;  /* 0x4b8000000c0c8820 */ /* 0x000fe20000400000 */
[----:B------:R0:W-:Y:S04]  /*86090*/  STL [R1+0x3dc], R2 ;  /* 0x0003dc0201007387 */ /* 0x0001e80000100800 */
[----:B0-----:R-:W3:Y:S01]  /*860a0*/  LDL.LU R2, [R1+0x166c] ;  /* 0x00166c0001027983 */ /* 0x001ee20000300800 */
[----:B------:R0:W-:Y:S03]  /*860b0*/  STL [R1+0x28], R19 ;  /* 0x0000281301007387 */ /* 0x0001e60000100800 */
[----:B0-----:R-:W3:Y:S01]  /*860c0*/  LDL.LU R19, [R1+0x1668] ;  /* 0x0016680001137983 */ /* 0x001ee20000300800 */
[----:B------:R-:W-:Y:S02]  /*860d0*/  @!P0 STL [R1+0x3e0], R12 ;  /* 0x0003e00c01008387 */ /* 0x000fe40000100800 */
[----:B------:R-:W-:Y:S01]  /*860e0*/  STL [R1+0x165c], R18 ;  /* 0x00165c1201007387 */ /* 0x000fe20000100800 */
[----:B------:R-:W-:Y:S01]  /*860f0*/  FSETP.GEU.AND P0, PT, |R18|, 1.175494350822287508e-38, PT ;  /* 0x008000001200780b */ /* 0x000fe20003f0e200 */
[----:B--2---:R-:W-:-:S05]  /*86100*/  @P1 FMUL R22, R22, 0.25 ;  /* 0x3e80000016161820 */ /* 0x004fca0000400000 */
[----:B------:R-:W-:Y:S01]  /*86110*/  @P1 STL [R1+0x3e4], R22 ;  /* 0x0003e41601001387 */ /* 0x000fe20000100800 */
[----:B----4-:R-:W-:Y:S02]  /*86120*/  @P1 FMUL R4, R4, 0.25 ;  /* 0x3e80000004041820 */ /* 0x010fe40000400000 */
[----:B---3--:R-:W-:Y:S02]  /*86130*/  @P1 FMUL R0, R0, 0.25 ;  /* 0x3e80000000001820 */ /* 0x008fe40000400000 */
[----:B------:R-:W-:-:S03]  /*86140*/  @P1 FMUL R17, R17, 0.25 ;  /* 0x3e80000011111820 */ /* 0x000fc60000400000 */
[----:B------:R0:W-:Y:S01]  /*86150*/  STL [R1+0x1660], R0 ;  /* 0x0016600001007387 */ /* 0x0001e20000100800 */
[----:B------:R1:W-:Y:S03]  /*86160*/  STL [R1+0x1664], R4 ;  /* 0x0016640401007387 */ /* 0x0003e60000100800 */
[----:B0-----:R-:W2:Y:S04]  /*86170*/  LDL R0, [R1+0x410] ;  /* 0x0004100001007983 */ /* 0x001ea80000100800 */
[----:B-1----:R-:W3:Y:S01]  /*86180*/  LDL R4, [R1+0x408] ;  /* 0x0004080001047983 */ /* 0x002ee20000100800 */
[----:B------:R0:W-:Y:S02]  /*86190*/  @P1 STL [R1+0x3f0], R17 ;  /* 0x0003f01101001387 */ /* 0x0001e40000100800 */
[----:B------:R-:W4:Y:S02]  /*861a0*/  LDL R18, [R1+0x418] ;  /* 0x0004180001127983 */ /* 0x000f240000100800 */
[----:B------:R-:W4:Y:S01]  /*861b0*/  LDL R12, [R1+0x424] ;  /* 0x00042400010c7983 */ /* 0x000f220000100800 */
[----:B------:R-:W4:Y:S04]  /*861c0*/  LDL R22, [R1+0x42c] ;  /* 0x00042c0001167983 */ /* 0x000f280000100800 */
[----:B0-----:R-:W4:Y:S01]  /*861d0*/  LDL R17, [R1+0x4c0] ;  /* 0x0004c00001117983 */ /* 0x001f220000100800 */
[----:B------:R-:W-:-:S02]  /*861e0*/  @P1 FMUL R7, R7, 0.25 ;  /* 0x3e80000007071820 */ /* 0x000fc40000400000 */
[----:B------:R-:W-:-:S03]  /*861f0*/  @P1 FMUL R2, R2, 0.25 ;  /* 0x3e80000002021820 */ /* 0x000fc60000400000 */
[----:B------:R0:W-:Y:S01]  /*86200*/  STL [R1+0x164c], R7 ;  /* 0x00164c0701007387 */ /* 0x0001e20000100800 */
[----:B------:R-:W-:-:S03]  /*86210*/  @P1 FMUL R19, R19, 0.25 ;  /* 0x3e80000013131820 */ /* 0x000fc60000400000 */
[----:B0-----:R-:W4:Y:S01]  /*86220*/  LDL R7, [R1+0x4b8] ;  /* 0x0004b80001077983 */ /* 0x001f220000100800 */
[----:B---3--:R-:W-:Y:S02]  /*86230*/  @P1 FMUL R4, R4, 0.25 ;  /* 0x3e80000004041820 */ /* 0x008fe40000400000 */
[----:B--2---:R-:W-:Y:S02]  /*86240*/  @P1 FMUL R0, R0, 0.25 ;  /* 0x3e80000000001820 */ /* 0x004fe40000400000 */
[----:B----4-:R-:W-:Y:S01]  /*86250*/  @P1 FMUL R18, R18, 0.25 ;  /* 0x3e80000012121820 */ /* 0x010fe20000400000 */
[----:B------:R0:W-:Y:S01]  /*86260*/  @P1 STL [R1+0x408], R4 ;  /* 0x0004080401001387 */ /* 0x0001e20000100800 */
[----:B------:R-:W-:Y:S02]  /*86270*/  @P1 FMUL R12, R12, 0.25 ;  /* 0x3e8000000c0c1820 */ /* 0x000fe40000400000 */
[----:B------:R-:W-:Y:S01]  /*86280*/  @P1 FMUL R22, R22, 0.25 ;  /* 0x3e80000016161820 */ /* 0x000fe20000400000 */
[----:B0-----:R-:W2:Y:S01]  /*86290*/  LDL.LU R4, [R1+0x1664] ;  /* 0x0016640001047983 */ /* 0x001ea20000300800 */
[----:B------:R0:W-:Y:S02]  /*862a0*/  @P1 STL [R1+0x410], R0 ;  /* 0x0004100001001387 */ /* 0x0001e40000100800 */
[----:B------:R-:W-:Y:S01]  /*862b0*/  @P1 FMUL R17, R17, 0.25 ;  /* 0x3e80000011111820 */ /* 0x000fe20000400000 */
[----:B0-----:R-:W3:Y:S01]  /*862c0*/  LDL.LU R0, [R1+0x1660] ;  /* 0x0016600001007983 */ /* 0x001ee20000300800 */
[----:B------:R-:W-:Y:S02]  /*862d0*/  @P1 STL [R1+0x3f8], R2 ;  /* 0x0003f80201001387 */ /* 0x000fe40000100800 */
[----:B------:R0:W-:Y:S02]  /*862e0*/  @P1 STL [R1+0x418], R18 ;  /* 0x0004181201001387 */ /* 0x0001e40000100800 */
[----:B0-----:R-:W4:Y:S01]  /*862f0*/  LDL.LU R18, [R1+0x165c] ;  /* 0x00165c0001127983 */ /* 0x001f220000300800 */
[----:B------:R-:W-:Y:S02]  /*86300*/  @P1 STL [R1+0x400], R19 ;  /* 0x0004001301001387 */ /* 0x000fe40000100800 */
[----:B------:R0:W-:Y:S02]  /*86310*/  @P1 STL [R1+0x424], R12 ;  /* 0x0004240c01001387 */ /* 0x0001e40000100800 */
[----:B0-----:R-:W2:Y:S01]  /*86320*/  LDL.LU R12, [R1+0x1658] ;  /* 0x00165800010c7983 */ /* 0x001ea20000300800 */
[----:B------:R0:W-:Y:S03]  /*86330*/  @P1 STL [R1+0x42c], R22 ;  /* 0x00042c1601001387 */ /* 0x0001e60000100800 */
[----:B0-----:R-:W2:Y:S01]  /*86340*/  LDL.LU R22, [R1+0x1654] ;  /* 0x0016540001167983 */ /* 0x001ea20000300800 */
[----:B------:R0:W-:Y:S03]  /*86350*/  @P1 STL [R1+0x4c0], R17 ;  /* 0x0004c01101001387 */ /* 0x0001e60000100800 */
[----:B0-----:R-:W3:Y:S01]  /*86360*/  LDL.LU R17, [R1+0x1650] ;  /* 0x0016500001117983 */ /* 0x001ee20000300800 */
[----:B------:R-:W-:-:S05]  /*86370*/  @P1 FMUL R7, R7, 0.25 ;  /* 0x3e80000007071820 */ /* 0x000fca0000400000 */
[----:B------:R-:W-:Y:S01]  /*86380*/  @P1 STL [R1+0x4b8], R7 ;  /* 0x0004b80701001387 */ /* 0x000fe20000100800 */
[----:B----4-:R-:W-:Y:S02]  /*86390*/  @P1 FMUL R18, R18, 0.25 ;  /* 0x3e80000012121820 */ /* 0x010fe40000400000 */
[----:B--2---:R-:W-:-:S05]  /*863a0*/  @P1 FMUL R22, R22, 0.25 ;  /* 0x3e80000016161820 */ /* 0x004fca0000400000 */
[----:B------:R-:W-:Y:S01]  /*863b0*/  @P1 STL [R1+0x4d0], R22 ;  /* 0x0004d01601001387 */ /* 0x000fe20000100800 */
[----:B---3--:R-:W-:-:S05]  /*863c0*/  @P1 FMUL R17, R17, 0.25 ;  /* 0x3e80000011111820 */ /* 0x008fca0000400000 */
[----:B------:R-:W-:Y:S01]  /*863d0*/  @P1 STL [R1+0x4c8], R17 ;  /* 0x0004c81101001387 */ /* 0x000fe20000100800 */
[----:B------:R-:W-:Y:S01]  /*863e0*/  @P1 STL [R1+0x2c], R18 ;  /* 0x00002c1201001387 */ /* 0x000fe20000100800 */
[----:B------:R-:W-:Y:S01]  /*863f0*/  FSETP.GT.AND P1, PT, |R12|, 8.50705917302346158658e+37, PT ;  /* 0x7e8000000c00780b */ /* 0x000fe20003f24200 */
[----:B------:R0:W-:Y:S02]  /*86400*/  STL [R1+0x161c], R12 ;  /* 0x00161c0c01007387 */ /* 0x0001e40000100800 */
[----:B0-----:R-:W2:Y:S01]  /*86410*/  LDL R12, [R1+0x3e4] ;  /* 0x0003e400010c7983 */ /* 0x001ea20000100800 */
[----:B------:R-:W-:Y:S02]  /*86420*/  @!P0 FMUL R0, R0, 16777216 ;  /* 0x4b80000000008820 */ /* 0x000fe40000400000 */
[----:B------:R-:W-:Y:S02]  /*86430*/  @!P0 FMUL R4, R4, 16777216 ;  /* 0x4b80000004048820 */ /* 0x000fe40000400000 */
[----:B--2---:R-:W-:-:S05]  /*86440*/  @!P0 FMUL R12, R12, 16777216 ;  /* 0x4b8000000c0c8820 */ /* 0x004fca0000400000 */
[----:B------:R-:W-:Y:S01]  /*86450*/  @!P0 STL [R1+0x3e4], R12 ;  /* 0x0003e40c01008387 */ /* 0x000fe20000100800 */
[----:B------:R0:W-:Y:S02]  /*86460*/  STL [R1+0x3e8], R0 ;  /* 0x0003e80001007387 */ /* 0x0001e40000100800 */
[----:B------:R1:W-:Y:S01]  /*86470*/  STL [R1+0x3ec], R4 ;  /* 0x0003ec0401007387 */ /* 0x0003e20000100800 */
[----:B0-----:R-:W-:Y:S02]  /*86480*/  MOV R0, R24 ;  /* 0x0000001800007202 */ /* 0x001fe40000000f00 */
[----:B------:R-:W2:Y:S01]  /*86490*/  LDL.LU R24, [R1+0x3fc] ;  /* 0x0003fc0001187983 */ /* 0x000ea20000300800 */
[----:B------:R-:W-:Y:S01]  /*864a0*/  MOV R12, R2 ;  /* 0x00000002000c7202 */ /* 0x000fe20000000f00 */
[----:B------:R-:W-:Y:S02]  /*864b0*/  IMAD.MOV.U32 R2, RZ, RZ, R16 ;  /* 0x000000ffff027224 */ /* 0x000fe400078e0010 */
[----:B--2---:R-:W-:Y:S01]  /*864c0*/  STL [R1+0x1620], R24 ;  /* 0x0016201801007387 */ /* 0x004fe20000100800 */
[----:B------:R-:W2:Y:S02]  /*864d0*/  LDL.LU R16, [R1+0x404] ;  /* 0x0004040001107983 */ /* 0x000ea40000300800 */
[----:B-1----:R-:W-:Y:S01]  /*864e0*/  IMAD.MOV.U32 R4, RZ, RZ, R26 ;  /* 0x000000ffff047224 */ /* 0x002fe200078e001a */
[----:B------:R-:W-:Y:S01]  /*864f0*/  MOV R26, R20 ;  /* 0x00000014001a7202 */ /* 0x000fe20000000f00 */
[----:B--2---:R0:W-:Y:S04]  /*86500*/  STL [R1+0x1624], R16 ;  /* 0x0016241001007387 */ /* 0x0041e80000100800 */
[----:B0-----:R-:W2:Y:S01]  /*86510*/  LDL R16, [R1+0x3f0] ;  /* 0x0003f00001107983 */ /* 0x001ea20000100800 */
[----:B------:R-:W3:Y:S01]  /*86520*/  LDL.LU R20, [R1+0x40c] ;  /* 0x00040c0001147983 */ /* 0x000ee20000300800 */
[----:B------:R-:W-:Y:S01]  /*86530*/  MOV R24, R19 ;  /* 0x0000001300187202 */ /* 0x000fe20000000f00 */
[----:B------:R-:W-:Y:S01]  /*86540*/  MOV R19, R21 ;  /* 0x0000001500137202 */ /* 0x000fe20000000f00 */
[----:B---3--:R-:W-:Y:S01]  /*86550*/  STL [R1+0x1628], R20 ;  /* 0x0016281401007387 */ /* 0x008fe20000100800 */
[----:B------:R-:W3:Y:S02]  /*86560*/  LDL.LU R21, [R1+0x414] ;  /* 0x0004140001157983 */ /* 0x000ee40000300800 */
[----:B--2---:R-:W-:Y:S01]  /*86570*/  @!P0 FMUL R16, R16, 16777216 ;  /* 0x4b80000010108820 */ /* 0x004fe20000400000 */
[----:B---3--:R0:W-:Y:S01]  /*86580*/  STL [R1+0x162c], R21 ;  /* 0x00162c1501007387 */ /* 0x0081e20000100800 */
[----:B------:R-:W-:Y:S03]  /*86590*/  STL [R1+0x1618], R25 ;  /* 0x0016181901007387 */ /* 0x000fe60000100800 */
[----:B------:R-:W-:Y:S02]  /*865a0*/  @!P0 STL [R1+0x3f0], R16 ;  /* 0x0003f01001008387 */ /* 0x000fe40000100800 */
[----:B------:R-:W-:Y:S01]  /*865b0*/  STL [R1+0x1630], R23 ;  /* 0x0016301701007387 */ /* 0x000fe20000100800 */
[----:B------:R-:W-:Y:S01]  /*865c0*/  STL [R1+0x1634], R0 ;  /* 0x0016340001007387 */ /* 0x000fe20000100800 */
[----:B------:R-:W-:Y:S02]  /*865d0*/  STL [R1+0x1638], R4 ;  /* 0x0016380401007387 */ /* 0x000fe40000100800 */
[----:B------:R-:W-:Y:S02]  /*865e0*/  STL [R1+0x163c], R2 ;  /* 0x00163c0201007387 */ /* 0x000fe40000100800 */
[----:B------:R-:W-:Y:S01]  /*865f0*/  STL [R1+0x1640], R26 ;  /* 0x0016401a01007387 */ /* 0x000fe20000100800 */
[----:B------:R1:W-:Y:S01]  /*86600*/  STL [R1+0x1644], R19 ;  /* 0x0016441301007387 */ /* 0x0003e20000100800 */
[----:B0-----:R-:W-:Y:S01]  /*86610*/  MOV R21, R7 ;  /* 0x0000000700157202 */ /* 0x001fe20000000f00 */
[----:B-1----:R-:W-:-:S05]  /*86620*/  IMAD.MOV.U32 R19, RZ, RZ, R24 ;  /* 0x000000ffff137224 */ /* 0x002fca00078e0018 */
[----:B------:R0:W-:Y:S01]  /*86630*/  STL [R1+0x1648], R19 ;  /* 0x0016481301007387 */ /* 0x0001e20000100800 */
[----:B------:R-:W2:Y:S02]  /*86640*/  LDL R26, [R1+0x408] ;  /* 0x00040800011a7983 */ /* 0x000ea40000100800 */
[----:B------:R-:W3:Y:S02]  /*86650*/  LDL R2, [R1+0x410] ;  /* 0x0004100001027983 */ /* 0x000ee40000100800 */
[----:B------:R-:W4:Y:S01]  /*86660*/  LDL R4, [R1+0x418] ;  /* 0x0004180001047983 */ /* 0x000f220000100800 */
[----:B------:R-:W2:Y:S04]  /*86670*/  LDL R0, [R1+0x424] ;  /* 0x0004240001007983 */ /* 0x000ea80000100800 */
[----:B------:R-:W2:Y:S01]  /*86680*/  LDL R23, [R1+0x42c] ;  /* 0x00042c0001177983 */ /* 0x000ea20000100800 */
[----:B------:R-:W2:Y:S02]  /*86690*/  LDL.LU R7, [R1+0x164c] ;  /* 0x00164c0001077983 */ /* 0x000ea40000300800 */
[----:B------:R-:W-:Y:S01]  /*866a0*/  IMAD.MOV.U32 R16, RZ, RZ, R17 ;  /* 0x000000ffff107224 */ /* 0x000fe200078e0011 */
[----:B------:R-:W-:Y:S01]  /*866b0*/  MOV R24, R18 ;  /* 0x0000001200187202 */ /* 0x000fe20000000f00 */
[----:B------:R-:W3:Y:S01]  /*866c0*/  LDL R20, [R1+0x4c0] ;  /* 0x0004c00001147983 */ /* 0x000ee20000100800 */
[----:B0-----:R-:W-:Y:S01]  /*866d0*/  MOV R19, R12 ;  /* 0x0000000c00137202 */ /* 0x001fe20000000f00 */
[----:B------:R-:W-:-:S02]  /*866e0*/  MOV R12, R22 ;  /* 0x00000016000c7202 */ /* 0x000fc40000000f00 */
[----:B------:R-:W3:Y:S04]  /*866f0*/  LDL R17, [R1+0x4d8] ;  /* 0x0004d80001117983 */ /* 0x000ee80000100800 */
[----:B------:R-:W3:Y:S04]  /*86700*/  LDL R22, [R1+0x420] ;  /* 0x0004200001167983 */ /* 0x000ee80000100800 */
[----:B------:R-:W3:Y:S01]  /*86710*/  LDL R18, [R1+0x4dc] ;  /* 0x0004dc0001127983 */ /* 0x000ee20000100800 */
[----:B------:R-:W-:-:S03]  /*86720*/  @!P0 FMUL R19, R19, 16777216 ;  /* 0x4b80000013138820 */ /* 0x000fc60000400000 */
[----:B------:R-:W3:Y:S01]  /*86730*/  LDL R25, [R1+0x41c] ;  /* 0x00041c0001197983 */ /* 0x000ee20000100800 */
[----:B--2---:R-:W-:-:S05]  /*86740*/  @!P0 FMUL R7, R7, 16777216 ;  /* 0x4b80000007078820 */ /* 0x004fca0000400000 */
[----:B------:R0:W-:Y:S04]  /*86750*/  STL [R1+0x3f4], R7 ;  /* 0x0003f40701007387 */ /* 0x0001e80000100800 */
[----:B0-----:R-:W2:Y:S01]  /*86760*/  LDL.LU R7, [R1+0x34] ;  /* 0x0000340001077983 */ /* 0x001ea20000300800 */
[----:B------:R0:W-:Y:S03]  /*86770*/  @!P0 STL [R1+0x3f8], R19 ;  /* 0x0003f81301008387 */ /* 0x0001e60000100800 */
[----:B0-----:R-:W2:Y:S01]  /*86780*/  LDL.LU R19, [R1+0x1648] ;  /* 0x0016480001137983 */ /* 0x001ea20000300800 */
[----:B------:R-:W-:Y:S02]  /*86790*/  @!P0 FMUL R26, R26, 16777216 ;  /* 0x4b8000001a1a8820 */ /* 0x000fe40000400000 */
[----:B---3--:R-:W-:-:S02]  /*867a0*/  @!P0 FMUL R2, R2, 16777216 ;  /* 0x4b80000002028820 */ /* 0x008fc40000400000 */
[----:B----4-:R-:W-:Y:S02]  /*867b0*/  @!P0 FMUL R4, R4, 16777216 ;  /* 0x4b80000004048820 */ /* 0x010fe40000400000 */
[----:B------:R-:W-:Y:S02]  /*867c0*/  @!P0 FMUL R0, R0, 16777216 ;  /* 0x4b80000000008820 */ /* 0x000fe40000400000 */
[----:B------:R-:W-:Y:S02]  /*867d0*/  @!P0 FMUL R23, R23, 16777216 ;  /* 0x4b80000017178820 */ /* 0x000fe40000400000 */
[----:B------:R-:W-:Y:S02]  /*867e0*/  @!P0 FMUL R21, R21, 16777216 ;  /* 0x4b80000015158820 */ /* 0x000fe40000400000 */
[----:B------:R-:W-:Y:S02]  /*867f0*/  @!P0 FMUL R20, R20, 16777216 ;  /* 0x4b80000014148820 */ /* 0x000fe40000400000 */
[----:B------:R-:W-:-:S02]  /*86800*/  @!P0 FMUL R16, R16, 16777216 ;  /* 0x4b80000010108820 */ /* 0x000fc40000400000 */
[----:B------:R-:W-:Y:S02]  /*86810*/  @!P0 FMUL R24, R24, 16777216 ;  /* 0x4b80000018188820 */ /* 0x000fe40000400000 */
[----:B------:R-:W-:Y:S02]  /*86820*/  @!P0 FMUL R12, R12, 16777216 ;  /* 0x4b8000000c0c8820 */ /* 0x000fe40000400000 */
[----:B------:R-:W-:Y:S02]  /*86830*/  @P1 FMUL R25, R25, 0.25 ;  /* 0x3e80000019191820 */ /* 0x000fe40000400000 */
[----:B--2---:R-:W-:-:S05]  /*86840*/  @!P0 FMUL R19, R19, 16777216 ;  /* 0x4b80000013138820 */ /* 0x004fca0000400000 */
[----:B------:R0:W-:Y:S04]  /*86850*/  @!P0 STL [R1+0x400], R19 ;  /* 0x0004001301008387 */ /* 0x0001e80000100800 */
[----:B0-----:R-:W2:Y:S01]  /*86860*/  LDL.LU R19, [R1+0x1644] ;  /* 0x0016440001137983 */ /* 0x001ea20000300800 */
[----:B------:R0:W-:Y:S03]  /*86870*/  @!P0 STL [R1+0x408], R26 ;  /* 0x0004081a01008387 */ /* 0x0001e60000100800 */
[----:B0-----:R-:W3:Y:S01]  /*86880*/  LDL.LU R26, [R1+0x1640] ;  /* 0x00164000011a7983 */ /* 0x001ee20000300800 */
[----:B------:R0:W-:Y:S03]  /*86890*/  @!P0 STL [R1+0x410], R2 ;  /* 0x0004100201008387 */ /* 0x0001e60000100800 */
[----:B0-----:R-:W4:Y:S01]  /*868a0*/  LDL.LU R2, [R1+0x163c] ;  /* 0x00163c0001027983 */ /* 0x001f220000300800 */
        /* <DEDUP_REMOVED lines=16> */
[----:B------:R0:W-:Y:S03]  /*869b0*/  @P1 STL [R1+0x41c], R25 ;  /* 0x00041c1901001387 */ /* 0x0001e60000100800 */
[----:B0-----:R-:W4:Y:S01]  /*869c0*/  LDL.LU R25, [R1+0x1618] ;  /* 0x0016180001197983 */ /* 0x001f220000300800 */
[----:B------:R-:W-:-:S02]  /*869d0*/  @P1 FMUL R22, R22, 0.25 ;  /* 0x3e80000016161820 */ /* 0x000fc40000400000 */
[----:B------:R-:W-:-:S03]  /*869e0*/  @P1 FMUL R17, R17, 0.25 ;  /* 0x3e80000011111820 */ /* 0x000fc60000400000 */
[----:B------:R-:W-:Y:S01]  /*869f0*/  @P1 STL [R1+0x420], R22 ;  /* 0x0004201601001387 */ /* 0x000fe20000100800 */
[----:B------:R-:W-:Y:S02]  /*86a00*/  @P1 FMUL R6, R6, 0.25 ;  /* 0x3e80000006061820 */ /* 0x000fe40000400000 */
[----:B------:R-:W-:Y:S02]  /*86a10*/  @P1 FMUL R18, R18, 0.25 ;  /* 0x3e80000012121820 */ /* 0x000fe40000400000 */
[----:B--2---:R-:W-:Y:S02]  /*86a20*/  @P1 FMUL R19, R19, 0.25 ;  /* 0x3e80000013131820 */ /* 0x004fe40000400000 */
[----:B---3--:R-:W-:Y:S02]  /*86a30*/  @P1 FMUL R26, R26, 0.25 ;  /* 0x3e8000001a1a1820 */ /* 0x008fe40000400000 */
[----:B----4-:R-:W-:Y:S02]  /*86a40*/  @P1 FMUL R2, R2, 0.25 ;  /* 0x3e80000002021820 */ /* 0x010fe40000400000 */
[----:B------:R-:W-:-:S02]  /*86a50*/  @P1 FMUL R4, R4, 0.25 ;  /* 0x3e80000004041820 */ /* 0x000fc40000400000 */
[----:B------:R-:W-:Y:S02]  /*86a60*/  @P1 FMUL R0, R0, 0.25 ;  /* 0x3e80000000001820 */ /* 0x000fe40000400000 */
[----:B------:R-:W-:Y:S02]  /*86a70*/  @P1 FMUL R23, R23, 0.25 ;  /* 0x3e80000017171820 */ /* 0x000fe40000400000 */
[----:B------:R-:W-:Y:S02]  /*86a80*/  @P1 FMUL R21, R21, 0.25 ;  /* 0x3e80000015151820 */ /* 0x000fe40000400000 */
[----:B------:R-:W-:Y:S02]  /*86a90*/  @P1 FMUL R20, R20, 0.25 ;  /* 0x3e80000014141820 */ /* 0x000fe40000400000 */
[----:B------:R-:W-:Y:S02]  /*86aa0*/  @P1 FMUL R16, R16, 0.25 ;  /* 0x3e80000010101820 */ /* 0x000fe40000400000 */
[----:B------:R-:W-:Y:S01]  /*86ab0*/  @P1 FMUL R24, R24, 0.25 ;  /* 0x3e80000018181820 */ /* 0x000fe20000400000 */
[C---:B------:R-:W-:Y:S01]  /*86ac0*/  FSETP.GEU.AND P0, PT, |R12|.reuse, 1.175494350822287508e-38, PT ;  /* 0x008000000c00780b */ /* 0x040fe20003f0e200 */
[----:B------:R-:W-:-:S02]  /*86ad0*/  @P1 FMUL R12, R12, 0.25 ;  /* 0x3e8000000c0c1820 */ /* 0x000fc40000400000 */
[----:B------:R-:W-:-:S05]  /*86ae0*/  @P1 FMUL R25, R25, 0.25 ;  /* 0x3e80000019191820 */ /* 0x000fca0000400000 */
[----:B------:R-:W-:Y:S01]  /*86af0*/  @P1 STL [R1+0x428], R25 ;  /* 0x0004281901001387 */ /* 0x000fe20000100800 */
[----:B------:R-:W-:Y:S02]  /*86b00*/  @P1 STL [R1+0x4b0], R23 ;  /* 0x0004b01701001387 */ /* 0x000fe40000100800 */
[----:B------:R-:W-:Y:S02]  /*86b10*/  @P1 STL [R1+0x4b4], R0 ;  /* 0x0004b40001001387 */ /* 0x000fe40000100800 */
[----:B------:R-:W-:Y:S01]  /*86b20*/  @P1 STL [R1+0x4bc], R4 ;  /* 0x0004bc0401001387 */ /* 0x000fe20000100800 */
[----:B------:R-:W-:Y:S01]  /*86b30*/  @P1 STL [R1+0x4c4], R2 ;  /* 0x0004c40201001387 */ /* 0x000fe20000100800 */
[----:B------:R-:W-:Y:S02]  /*86b40*/  @P1 STL [R1+0x4cc], R26 ;  /* 0x0004cc1a01001387 */ /* 0x000fe40000100800 */
[----:B------:R-:W-:Y:S02]  /*86b50*/  @P1 STL [R1+0x4d4], R19 ;  /* 0x0004d41301001387 */ /* 0x000fe40000100800 */
[----:B------:R-:W-:Y:S02]  /*86b60*/  @P1 STL [R1+0x4d8], R17 ;  /* 0x0004d81101001387 */ /* 0x000fe40000100800 */
[----:B------:R-:W-:Y:S01]  /*86b70*/  @!P0 FMUL R24, R24, 16777216 ;  /* 0x4b80000018188820 */ /* 0x000fe20000400000 */
[----:B------:R-:W-:Y:S01]  /*86b80*/  @P1 STL [R1+0x4e0], R6 ;  /* 0x0004e00601001387 */ /* 0x000fe20000100800 */
[----:B------:R-:W-:-:S02]  /*86b90*/  @!P0 FMUL R16, R16, 16777216 ;  /* 0x4b80000010108820 */ /* 0x000fc40000400000 */
[----:B------:R-:W-:Y:S02]  /*86ba0*/  @P1 STL [R1+0x4dc], R18 ;  /* 0x0004dc1201001387 */ /* 0x000fe40000100800 */
[----:B------:R-:W-:Y:S01]  /*86bb0*/  @!P0 FMUL R20, R20, 16777216 ;  /* 0x4b80000014148820 */ /* 0x000fe20000400000 */
[----:B------:R-:W-:Y:S01]  /*86bc0*/  @P1 STL [R1+0x30], R12 ;  /* 0x0000300c01001387 */ /* 0x000fe20000100800 */
[----:B------:R-:W-:Y:S02]  /*86bd0*/  @!P0 FMUL R21, R21, 16777216 ;  /* 0x4b80000015158820 */ /* 0x000fe40000400000 */
[----:B------:R-:W-:Y:S02]  /*86be0*/  STL [R1+0x15e8], R7 ;  /* 0x0015e80701007387 */ /* 0x000fe40000100800 */
[----:B------:R0:W-:Y:S01]  /*86bf0*/  STL [R1+0x3fc], R24 ;  /* 0x0003fc1801007387 */ /* 0x0001e20000100800 */
[----:B------:R1:W-:Y:S01]  /*86c00*/  STL [R1+0x404], R16 ;  /* 0x0004041001007387 */ /* 0x0003e20000100800 */
[----:B------:R2:W-:Y:S02]  /*86c10*/  STL [R1+0x40c], R20 ;  /* 0x00040c1401007387 */ /* 0x0005e40000100800 */
[----:B------:R-:W-:Y:S01]  /*86c20*/  STL [R1+0x414], R21 ;  /* 0x0004141501007387 */ /* 0x000fe20000100800 */
[----:B0-----:R-:W3:Y:S04]  /*86c30*/  LDL.LU R24, [R1+0x54c] ;  /* 0x00054c0001187983 */ /* 0x001ee80000300800 */
[----:B---3--:R-:W-:Y:S01]  /*86c40*/  STL [R1+0x15ec], R24 ;  /* 0x0015ec1801007387 */ /* 0x008fe20000100800 */
[----:B-1----:R-:W3:Y:S03]  /*86c50*/  LDL.LU R16, [R1+0x56c] ;  /* 0x00056c0001107983 */ /* 0x002ee60000300800 */
[----:B---3--:R-:W-:Y:S01]  /*86c60*/  STL [R1+0x15f0], R16 ;  /* 0x0015f01001007387 */ /* 0x008fe20000100800 */
[----:B--2---:R-:W2:Y:S03]  /*86c70*/  LDL.LU R20, [R1+0x584] ;  /* 0x0005840001147983 */ /* 0x004ea60000300800 */
[----:B--2---:R0:W-:Y:S04]  /*86c80*/  STL [R1+0x15f4], R20 ;  /* 0x0015f41401007387 */ /* 0x0041e80000100800 */
[----:B0-----:R-:W2:Y:S01]  /*86c90*/  LDL R20, [R1+0x41c] ;  /* 0x00041c0001147983 */ /* 0x001ea20000100800 */
[----:B------:R-:W3:Y:S01]  /*86ca0*/  LDL.LU R21, [R1+0x58c] ;  /* 0x00058c0001157983 */ /* 0x000ee20000300800 */
[----:B------:R-:W-:Y:S01]  /*86cb0*/  FSETP.GT.AND P1, PT, |R7|, 8.50705917302346158658e+37, PT ;  /* 0x7e8000000700780b */ /* 0x000fe20003f24200 */
[----:B------:R-:W-:Y:S01]  /*86cc0*/  IMAD.MOV.U32 R7, RZ, RZ, R22 ;  /* 0x000000ffff077224 */ /* 0x000fe200078e0016 */
[----:B---3--:R0:W-:Y:S01]  /*86cd0*/  STL [R1+0x15f8], R21 ;  /* 0x0015f81501007387 */ /* 0x0081e20000100800 */
[----:B------:R-:W3:Y:S01]  /*86ce0*/  LDL.LU R22, [R1+0x598] ;  /* 0x0005980001167983 */ /* 0x000ee20000300800 */
[----:B------:R-:W-:-:S02]  /*86cf0*/  MOV R24, R25 ;  /* 0x0000001900187202 */ /* 0x000fc40000000f00 */
[----:B---3--:R1:W-:Y:S01]  /*86d00*/  STL [R1+0x15fc], R22 ;  /* 0x0015fc1601007387 */ /* 0x0083e20000100800 */
[----:B------:R-:W3:Y:S01]  /*86d10*/  LDL.LU R25, [R1+0x5a0] ;  /* 0x0005a00001197983 */ /* 0x000ee20000300800 */
[----:B------:R-:W-:Y:S01]  /*86d20*/  MOV R16, R23 ;  /* 0x0000001700107202 */ /* 0x000fe20000000f00 */
[----:B--2---:R-:W-:Y:S01]  /*86d30*/  @!P0 FMUL R20, R20, 16777216 ;  /* 0x4b80000014148820 */ /* 0x004fe20000400000 */
[----:B---3--:R2:W-:Y:S01]  /*86d40*/  STL [R1+0x1600], R25 ;  /* 0x0016001901007387 */ /* 0x0085e20000100800 */
[----:B------:R-:W3:Y:S01]  /*86d50*/  LDL.LU R23, [R1+0x5ac] ;  /* 0x0005ac0001177983 */ /* 0x000ee20000300800 */
[----:B0-----:R-:W-:Y:S01]  /*86d60*/  MOV R21, R19 ;  /* 0x0000001300157202 */ /* 0x001fe20000000f00 */
[----:B-1----:R-:W-:Y:S01]  /*86d70*/  IMAD.MOV.U32 R22, RZ, RZ, R26 ;  /* 0x000000ffff167224 */ /* 0x002fe200078e001a */
[----:B--2---:R-:W-:Y:S01]  /*86d80*/  MOV R25, R2 ;  /* 0x0000000200197202 */ /* 0x004fe20000000f00 */
[----:B---3--:R-:W-:Y:S01]  /*86d90*/  STL [R1+0x1604], R23 ;  /* 0x0016041701007387 */ /* 0x008fe20000100800 */
[----:B------:R-:W-:Y:S02]  /*86da0*/  STL [R1+0x1608], R15 ;  /* 0x0016080f01007387 */ /* 0x000fe40000100800 */
[----:B------:R-:W-:Y:S02]  /*86db0*/  @!P0 STL [R1+0x41c], R20 ;  /* 0x00041c1401008387 */ /* 0x000fe40000100800 */
[----:B------:R0:W-:Y:S02]  /*86dc0*/  STL [R1+0x160c], R27 ;  /* 0x00160c1b01007387 */ /* 0x0001e40000100800 */
[----:B0-----:R-:W-:-:S05]  /*86dd0*/  IMAD.MOV.U32 R27, RZ, RZ, R16 ;  /* 0x000000ffff1b7224 */ /* 0x001fca00078e0010 */
[----:B------:R0:W-:Y:S01]  /*86de0*/  STL [R1+0x1610], R27 ;  /* 0x0016101b01007387 */ /* 0x0001e20000100800 */
[----:B------:R-:W-:Y:S01]  /*86df0*/  IMAD.MOV.U32 R15, RZ, RZ, R0 ;  /* 0x000000ffff0f7224 */ /* 0x000fe200078e0000 */
[----:B------:R-:W-:Y:S02]  /*86e00*/  MOV R23, R4 ;  /* 0x0000000400177202 */ /* 0x000fe40000000f00 */
[----:B0-----:R-:W-:Y:S01]  /*86e10*/  MOV R27, R24 ;  /* 0x00000018001b7202 */ /* 0x001fe20000000f00 */
[----:B------:R-:W-:-:S04]  /*86e20*/  MOV R24, R12 ;  /* 0x0000000c00187202 */ /* 0x000fc80000000f00 */
[----:B------:R0:W-:Y:S01]  /*86e30*/  STL [R1+0x1614], R27 ;  /* 0x0016141b01007387 */ /* 0x0001e20000100800 */
[----:B------:R-:W2:Y:S02]  /*86e40*/  LDL.LU R0, [R1+0x4e8] ;  /* 0x0004e80001007983 */ /* 0x000ea40000300800 */
[----:B------:R-:W3:Y:S02]  /*86e50*/  LDL.LU R4, [R1+0x4ec] ;  /* 0x0004ec0001047983 */ /* 0x000ee40000300800 */
[----:B------:R-:W4:Y:S01]  /*86e60*/  LDL.LU R2, [R1+0x4f0] ;  /* 0x0004f00001027983 */ /* 0x000f220000300800 */
[----:B------:R-:W2:Y:S01]  /*86e70*/  LDL.LU R12, [R1+0x4f8] ;  /* 0x0004f800010c7983 */ /* 0x000ea20000300800 */
[----:B------:R-:W-:Y:S01]  /*86e80*/  MOV R20, R17 ;  /* 0x0000001100147202 */ /* 0x000fe20000000f00 */
[----:B------:R-:W2:Y:S02]  /*86e90*/  LDL.LU R19, [R1+0x4fc] ;  /* 0x0004fc0001137983 */ /* 0x000ea40000300800 */
[----:B------:R-:W-:Y:S01]  /*86ea0*/  IMAD.MOV.U32 R16, RZ, RZ, R18 ;  /* 0x000000ffff107224 */ /* 0x000fe200078e0012 */
[----:B------:R-:W2:Y:S01]  /*86eb0*/  LDL.LU R17, [R1+0x50c] ;  /* 0x00050c0001117983 */ /* 0x000ea20000300800 */
[----:B------:R-:W2:Y:S01]  /*86ec0*/  LDL.LU R18, [R1+0x51c] ;  /* 0x00051c0001127983 */ /* 0x000ea20000300800 */
[----:B0-----:R-:W-:Y:S01]  /*86ed0*/  MOV R27, R7 ;  /* 0x00000007001b7202 */ /* 0x001fe20000000f00 */
[----:B------:R-:W-:-:S02]  /*86ee0*/  MOV R7, R6 ;  /* 0x0000000600077202 */ /* 0x000fc40000000f00 */
[----:B------:R-:W2:Y:S01]  /*86ef0*/  LDL.LU R6, [R1+0x5b4] ;  /* 0x0005b40001067983 */ /* 0x000ea20000300800 */
[----:B------:R-:W2:Y:S02]  /*86f00*/  LDL.LU R26, [R1+0x38] ;  /* 0x00003800011a7983 */ /* 0x000ea40000300800 */
[----:B------:R-:W-:-:S05]  /*86f10*/  @!P0 FMUL R27, R27, 16777216 ;  /* 0x4b8000001b1b8820 */ /* 0x000fca0000400000 */
[----:B------:R0:W-:Y:S04]  /*86f20*/  @!P0 STL [R1+0x420], R27 ;  /* 0x0004201b01008387 */ /* 0x0001e80000100800 */
[----:B0-----:R-:W2:Y:S02]  /*86f30*/  LDL.LU R27, [R1+0x1614] ;  /* 0x00161400011b7983 */ /* 0x001ea40000300800 */
[----:B--2---:R-:W-:-:S05]  /*86f40*/  @!P0 FMUL R27, R27, 16777216 ;  /* 0x4b8000001b1b8820 */ /* 0x004fca0000400000 */
[----:B------:R0:W-:Y:S04]  /*86f50*/  @!P0 STL [R1+0x428], R27 ;  /* 0x0004281b01008387 */ /* 0x0001e80000100800 */
[----:B0-----:R-:W2:Y:S01]  /*86f60*/  LDL.LU R27, [R1+0x1610] ;  /* 0x00161000011b7983 */ /* 0x001ea20000300800 */
[----:B------:R-:W-:Y:S02]  /*86f70*/  @!P0 FMUL R15, R15, 16777216 ;  /* 0x4b8000000f0f8820 */ /* 0x000fe40000400000 */
[----:B------:R-:W-:Y:S02]  /*86f80*/  @!P0 FMUL R23, R23, 16777216 ;  /* 0x4b80000017178820 */ /* 0x000fe40000400000 */
[----:B------:R-:W-:Y:S02]  /*86f90*/  @!P0 FMUL R25, R25, 16777216 ;  /* 0x4b80000019198820 */ /* 0x000fe40000400000 */
[----:B------:R-:W-:-:S02]  /*86fa0*/  @!P0 FMUL R22, R22, 16777216 ;  /* 0x4b80000016168820 */ /* 0x000fc40000400000 */
[----:B------:R-:W-:Y:S02]  /*86fb0*/  @!P0 FMUL R21, R21, 16777216 ;  /* 0x4b80000015158820 */ /* 0x000fe40000400000 */
[----:B------:R-:W-:Y:S02]  /*86fc0*/  @!P0 FMUL R20, R20, 16777216 ;  /* 0x4b80000014148820 */ /* 0x000fe40000400000 */
[----:B------:R-:W-:Y:S02]  /*86fd0*/  @!P0 FMUL R16, R16, 16777216 ;  /* 0x4b80000010108820 */ /* 0x000fe40000400000 */
[----:B------:R-:W-:Y:S02]  /*86fe0*/  @!P0 FMUL R24, R24, 16777216 ;  /* 0x4b80000018188820 */ /* 0x000fe40000400000 */
[----:B------:R-:W-:Y:S02]  /*86ff0*/  @!P0 FMUL R7, R7, 16777216 ;  /* 0x4b80000007078820 */ /* 0x000fe40000400000 */
[----:B--2---:R-:W-:-:S05]  /*87000*/  @!P0 FMUL R27, R27, 16777216 ;  /* 0x4b8000001b1b8820 */ /* 0x004fca0000400000 */
[----:B------:R0:W-:Y:S04]  /*87010*/  @!P0 STL [R1+0x4b0], R27 ;  /* 0x0004b01b01008387 */ /* 0x0001e80000100800 */
[----:B0-----:R-:W2:Y:S01]  /*87020*/  LDL.LU R27, [R1+0x160c] ;  /* 0x00160c00011b7983 */ /* 0x001ea20000300800 */
[----:B------:R0:W-:Y:S03]  /*87030*/  @!P0 STL [R1+0x4b4], R15 ;  /* 0x0004b40f01008387 */ /* 0x0001e60000100800 */
        /* <DEDUP_REMOVED lines=17> */
[----:B------:R0:W-:Y:S03]  /*87150*/  STL [R1+0x15e4], R13 ;  /* 0x0015e40d01007387 */ /* 0x0001e60000100800 */
[----:B0-----:R-:W2:Y:S01]  /*87160*/  LDL.LU R13, [R1+0x4e4] ;  /* 0x0004e400010d7983 */ /* 0x001ea20000300800 */
[----:B------:R-:W-:-:S02]  /*87170*/  @P1 FMUL R0, R0, 0.25 ;  /* 0x3e80000000001820 */ /* 0x000fc40000400000 */
[----:B---3--:R-:W-:Y:S02]  /*87180*/  @P1 FMUL R4, R4, 0.25 ;  /* 0x3e80000004041820 */ /* 0x008fe40000400000 */
[----:B------:R-:W-:Y:S02]  /*87190*/  @P1 FMUL R12, R12, 0.25 ;  /* 0x3e8000000c0c1820 */ /* 0x000fe40000400000 */
[----:B----4-:R-:W-:Y:S02]  /*871a0*/  @P1 FMUL R2, R2, 0.25 ;  /* 0x3e80000002021820 */ /* 0x010fe40000400000 */
[----:B------:R-:W-:Y:S02]  /*871b0*/  @P1 FMUL R19, R19, 0.25 ;  /* 0x3e80000013131820 */ /* 0x000fe40000400000 */
[----:B------:R-:W-:Y:S02]  /*871c0*/  @P1 FMUL R17, R17, 0.25 ;  /* 0x3e80000011111820 */ /* 0x000fe40000400000 */
[----:B------:R-:W-:-:S02]  /*871d0*/  @P1 FMUL R18, R18, 0.25 ;  /* 0x3e80000012121820 */ /* 0x000fc40000400000 */
[----:B------:R-:W-:Y:S02]  /*871e0*/  @P1 FMUL R6, R6, 0.25 ;  /* 0x3e80000006061820 */ /* 0x000fe40000400000 */
[----:B--2---:R-:W-:Y:S02]  /*871f0*/  @P1 FMUL R23, R23, 0.25 ;  /* 0x3e80000017171820 */ /* 0x004fe40000400000 */
[----:B------:R-:W-:Y:S02]  /*87200*/  @P1 FMUL R25, R25, 0.25 ;  /* 0x3e80000019191820 */ /* 0x000fe40000400000 */
[----:B------:R-:W-:Y:S02]  /*87210*/  @P1 FMUL R22, R22, 0.25 ;  /* 0x3e80000016161820 */ /* 0x000fe40000400000 */
[----:B------:R-:W-:Y:S02]  /*87220*/  @P1 FMUL R21, R21, 0.25 ;  /* 0x3e80000015151820 */ /* 0x000fe40000400000 */
[----:B------:R-:W-:Y:S01]  /*87230*/  @P1 FMUL R20, R20, 0.25 ;  /* 0x3e80000014141820 */ /* 0x000fe20000400000 */
[----:B------:R-:W-:Y:S01]  /*87240*/  FSETP.GEU.AND P0, PT, |R7|, 1.175494350822287508e-38, PT ;  /* 0x008000000700780b */ /* 0x000fe20003f0e200 */
[----:B------:R-:W-:-:S12]  /*87250*/  @P1 FMUL R13, R13, 0.25 ;  /* 0x3e8000000d0d1820 */ /* 0x000fd80000400000 */
[----:B------:R-:W-:Y:S02]  /*87260*/  @!P0 FMUL R0, R0, 16777216 ;  /* 0x4b80000000008820 */ /* 0x000fe40000400000 */
[----:B------:R-:W-:Y:S02]  /*87270*/  @!P0 FMUL R13, R13, 16777216 ;  /* 0x4b8000000d0d8820 */ /* 0x000fe40000400000 */
[----:B------:R-:W-:Y:S02]  /*87280*/  @!P0 FMUL R4, R4, 16777216 ;  /* 0x4b80000004048820 */ /* 0x000fe40000400000 */
[----:B------:R-:W-:Y:S02]  /*87290*/  @!P0 FMUL R12, R12, 16777216 ;  /* 0x4b8000000c0c8820 */ /* 0x000fe40000400000 */
[----:B------:R-:W-:Y:S01]  /*872a0*/  @!P0 FMUL R2, R2, 16777216 ;  /* 0x4b80000002028820 */ /* 0x000fe20000400000 */
[----:B------:R0:W-:Y:S01]  /*872b0*/  STL [R1+0x4e4], R13 ;  /* 0x0004e40d01007387 */ /* 0x0001e20000100800 */
[----:B------:R-:W-:-:S02]  /*872c0*/  @!P0 FMUL R19, R19, 16777216 ;  /* 0x4b80000013138820 */ /* 0x000fc40000400000 */
[----:B------:R-:W-:Y:S02]  /*872d0*/  @!P0 FMUL R17, R17, 16777216 ;  /* 0x4b80000011118820 */ /* 0x000fe40000400000 */
[----:B------:R-:W-:Y:S02]  /*872e0*/  @P1 FMUL R24, R24, 0.25 ;  /* 0x3e80000018181820 */ /* 0x000fe40000400000 */
[----:B------:R-:W-:Y:S02]  /*872f0*/  @!P0 FMUL R18, R18, 16777216 ;  /* 0x4b80000012128820 */ /* 0x000fe40000400000 */
[----:B------:R-:W-:Y:S01]  /*87300*/  @P1 FMUL R16, R16, 0.25 ;  /* 0x3e80000010101820 */ /* 0x000fe20000400000 */
[----:B0-----:R-:W2:Y:S01]  /*87310*/  LDL.LU R13, [R1+0x15e4] ;  /* 0x0015e400010d7983 */ /* 0x001ea20000300800 */
[----:B------:R-:W-:Y:S02]  /*87320*/  STL [R1+0x4e8], R0 ;  /* 0x0004e80001007387 */ /* 0x000fe40000100800 */
[----:B------:R-:W-:Y:S02]  /*87330*/  STL [R1+0x4ec], R4 ;  /* 0x0004ec0401007387 */ /* 0x000fe40000100800 */
[----:B------:R0:W-:Y:S01]  /*87340*/  STL [R1+0x4f8], R12 ;  /* 0x0004f80c01007387 */ /* 0x0001e20000100800 */
[----:B------:R1:W-:Y:S01]  /*87350*/  STL [R1+0x4f0], R2 ;  /* 0x0004f00201007387 */ /* 0x0003e20000100800 */
[----:B------:R-:W-:-:S02]  /*87360*/  @!P0 FMUL R24, R24, 16777216 ;  /* 0x4b80000018188820 */ /* 0x000fc40000400000 */
[----:B------:R-:W-:Y:S02]  /*87370*/  @!P0 FMUL R16, R16, 16777216 ;  /* 0x4b80000010108820 */ /* 0x000fe40000400000 */
[----:B------:R-:W-:Y:S02]  /*87380*/  @P1 FMUL R7, R7, 0.25 ;  /* 0x3e80000007071820 */ /* 0x000fe40000400000 */
[----:B------:R-:W-:Y:S01]  /*87390*/  @!P0 FMUL R20, R20, 16777216 ;  /* 0x4b80000014148820 */ /* 0x000fe20000400000 */
[----:B0-----:R-:W3:Y:S01]  /*873a0*/  LDL.LU R12, [R1+0x3c] ;  /* 0x00003c00010c7983 */ /* 0x001ee20000300800 */
[----:B------:R0:W-:Y:S02]  /*873b0*/  STL [R1+0x4fc], R19 ;  /* 0x0004fc1301007387 */ /* 0x0001e40000100800 */
[----:B------:R4:W-:Y:S02]  /*873c0*/  STL [R1+0x50c], R17 ;  /* 0x00050c1101007387 */ /* 0x0009e40000100800 */
[----:B------:R-:W-:Y:S01]  /*873d0*/  STL [R1+0x51c], R18 ;  /* 0x00051c1201007387 */ /* 0x000fe20000100800 */
[----:B------:R-:W2:Y:S01]  /*873e0*/  LDL.LU R4, [R1+0x5c0] ;  /* 0x0005c00001047983 */ /* 0x000ea20000300800 */
[----:B-1----:R-:W2:Y:S02]  /*873f0*/  LDL.LU R2, [R1+0x5c4] ;  /* 0x0005c40001027983 */ /* 0x002ea40000300800 */
[----:B------:R-:W-:-:S02]  /*87400*/  @!P0 FMUL R21, R21, 16777216 ;  /* 0x4b80000015158820 */ /* 0x000fc40000400000 */
[----:B------:R-:W-:Y:S02]  /*87410*/  @!P0 FMUL R22, R22, 16777216 ;  /* 0x4b80000016168820 */ /* 0x000fe40000400000 */
[----:B------:R-:W-:Y:S02]  /*87420*/  @!P0 FMUL R25, R25, 16777216 ;  /* 0x4b80000019198820 */ /* 0x000fe40000400000 */
[----:B------:R-:W-:Y:S01]  /*87430*/  @!P0 FMUL R7, R7, 16777216 ;  /* 0x4b80000007078820 */ /* 0x000fe20000400000 */
[----:B0-----:R-:W2:Y:S01]  /*87440*/  LDL.LU R19, [R1+0x5cc] ;  /* 0x0005cc0001137983 */ /* 0x001ea20000300800 */
[----:B------:R-:W-:Y:S02]  /*87450*/  STL [R1+0x54c], R24 ;  /* 0x00054c1801007387 */ /* 0x000fe40000100800 */
[----:B------:R-:W-:Y:S02]  /*87460*/  STL [R1+0x56c], R16 ;  /* 0x00056c1001007387 */ /* 0x000fe40000100800 */
[----:B------:R-:W-:Y:S02]  /*87470*/  STL [R1+0x584], R20 ;  /* 0x0005841401007387 */ /* 0x000fe40000100800 */
[----:B------:R-:W-:Y:S01]  /*87480*/  @!P0 FMUL R23, R23, 16777216 ;  /* 0x4b80000017178820 */ /* 0x000fe20000400000 */
[----:B------:R-:W-:Y:S01]  /*87490*/  STL [R1+0x58c], R21 ;  /* 0x00058c1501007387 */ /* 0x000fe20000100800 */
[----:B------:R-:W-:Y:S02]  /*874a0*/  STL [R1+0x598], R22 ;  /* 0x0005981601007387 */ /* 0x000fe40000100800 */
[----:B------:R-:W-:-:S02]  /*874b0*/  @!P0 FMUL R6, R6, 16777216 ;  /* 0x4b80000006068820 */ /* 0x000fc40000400000 */
[----:B------:R-:W-:Y:S01]  /*874c0*/  STL [R1+0x5a0], R25 ;  /* 0x0005a01901007387 */ /* 0x000fe20000100800 */
[----:B------:R0:W-:Y:S01]  /*874d0*/  STL [R1+0x34], R7 ;  /* 0x0000340701007387 */ /* 0x0001e20000100800 */
[----:B------:R-:W-:Y:S02]  /*874e0*/  STL [R1+0x5ac], R23 ;  /* 0x0005ac1701007387 */ /* 0x000fe40000100800 */
[----:B----4-:R-:W-:Y:S01]  /*874f0*/  IMAD.MOV.U32 R17, RZ, RZ, R28 ;  /* 0x000000ffff117224 */ /* 0x010fe200078e001c */
[----:B0-----:R-:W4:Y:S01]  /*87500*/  LDL.LU R7, [R1+0x574] ;  /* 0x0005740001077983 */ /* 0x001f220000300800 */
[----:B------:R0:W-:Y:S02]  /*87510*/  STL [R1+0x15cc], R29 ;  /* 0x0015cc1d01007387 */ /* 0x0001e40000100800 */
[----:B------:R-:W-:Y:S01]  /*87520*/  STL [R1+0x5b4], R6 ;  /* 0x0005b40601007387 */ /* 0x000fe20000100800 */
[----:B0-----:R-:W2:Y:S01]  /*87530*/  LDL.LU R29, [R1+0x5a8] ;  /* 0x0005a800011d7983 */ /* 0x001ea20000300800 */
[----:B------:R0:W-:Y:S02]  /*87540*/  STL [R1+0x15d0], R10 ;  /* 0x0015d00a01007387 */ /* 0x0001e40000100800 */
[----:B------:R-:W-:Y:S01]  /*87550*/  IMAD.MOV.U32 R28, RZ, RZ, R9 ;  /* 0x000000ffff1c7224 */ /* 0x000fe200078e0009 */
[----:B0-----:R-:W2:Y:S01]  /*87560*/  LDL.LU R10, [R1+0x59c] ;  /* 0x00059c00010a7983 */ /* 0x001ea20000300800 */
[----:B------:R-:W2:Y:S02]  /*87570*/  LDL.LU R16, [R1+0x504] ;  /* 0x0005040001107983 */ /* 0x000ea40000300800 */
[----:B------:R-:W2:Y:S02]  /*87580*/  LDL.LU R20, [R1+0x510] ;  /* 0x0005100001147983 */ /* 0x000ea40000300800 */
[----:B------:R-:W2:Y:S01]  /*87590*/  LDL.LU R22, [R1+0x538] ;  /* 0x0005380001167983 */ /* 0x000ea20000300800 */
[----:B------:R-:W2:Y:S01]  /*875a0*/  LDL.LU R25, [R1+0x550] ;  /* 0x0005500001197983 */ /* 0x000ea20000300800 */
[----:B------:R0:W-:Y:S03]  /*875b0*/  STL [R1+0x15d8], R17 ;  /* 0x0015d81101007387 */ /* 0x0001e60000100800 */
[----:B0-----:R-:W2:Y:S01]  /*875c0*/  LDL.LU R17, [R1+0x590] ;  /* 0x0005900001117983 */ /* 0x001ea20000300800 */
[----:B------:R0:W-:Y:S03]  /*875d0*/  STL [R1+0x15d4], R5 ;  /* 0x0015d40501007387 */ /* 0x0001e60000100800 */
[----:B0-----:R-:W2:Y:S01]  /*875e0*/  LDL.LU R5, [R1+0x594] ;  /* 0x0005940001057983 */ /* 0x001ea20000300800 */
[----:B------:R-:W2:Y:S01]  /*875f0*/  LDL.LU R9, [R1+0x5d0] ;  /* 0x0005d00001097983 */ /* 0x000ea20000300800 */
[----:B------:R-:W-:Y:S01]  /*87600*/  MOV R6, R11 ;  /* 0x0000000b00067202 */ /* 0x000fe20000000f00 */
[----:B------:R-:W-:Y:S01]  /*87610*/  MOV R11, R15 ;  /* 0x0000000f000b7202 */ /* 0x000fe20000000f00 */
[----:B--2---:R0:W-:Y:S04]  /*87620*/  STL [R1+0x15c4], R9 ;  /* 0x0015c40901007387 */ /* 0x0041e80000100800 */
[----:B0-----:R-:W2:Y:S01]  /*87630*/  LDL.LU R9, [R1+0x5bc] ;  /* 0x0005bc0001097983 */ /* 0x001ea20000300800 */
[----:B------:R-:W2:Y:S03]  /*87640*/  LDL.LU R15, [R1+0x5d4] ;  /* 0x0005d400010f7983 */ /* 0x000ea60000300800 */
[----:B--2---:R0:W-:Y:S04]  /*87650*/  STL [R1+0x15c8], R15 ;  /* 0x0015c80f01007387 */ /* 0x0041e80000100800 */
[----:B0-----:R-:W2:Y:S01]  /*87660*/  LDL.LU R15, [R1+0x5b0] ;  /* 0x0005b000010f7983 */ /* 0x001ea20000300800 */
[----:B------:R-:W2:Y:S03]  /*87670*/  LDL.LU R24, [R1+0x5d8] ;  /* 0x0005d80001187983 */ /* 0x000ea60000300800 */
[----:B--2---:R0:W-:Y:S04]  /*87680*/  STL [R1+0x15dc], R24 ;  /* 0x0015dc1801007387 */ /* 0x0041e80000100800 */
[----:B0-----:R-:W2:Y:S01]  /*87690*/  LDL.LU R24, [R1+0x588] ;  /* 0x0005880001187983 */ /* 0x001ea20000300800 */
[----:B------:R-:W2:Y:S01]  /*876a0*/  LDL.LU R21, [R1+0x5dc] ;  /* 0x0005dc0001157983 */ /* 0x000ea20000300800 */
[----:B------:R-:W-:-:S02]  /*876b0*/  FSETP.GT.AND P1, PT, |R26|, 8.50705917302346158658e+37, PT ;  /* 0x7e8000001a00780b */ /* 0x000fc40003f24200 */
[----:B------:R-:W-:Y:S02]  /*876c0*/  FSETP.GEU.AND P0, PT, |R26|, 1.175494350822287508e-38, PT ;  /* 0x008000001a00780b */ /* 0x000fe40003f0e200 */
[----:B------:R-:W-:Y:S01]  /*876d0*/  MOV R23, R8 ;  /* 0x0000000800177202 */ /* 0x000fe20000000f00 */
[----:B--2---:R0:W-:Y:S04]  /*876e0*/  STL [R1+0x15e0], R21 ;  /* 0x0015e01501007387 */ /* 0x0041e80000100800 */
[----:B0-----:R-:W2:Y:S04]  /*876f0*/  LDL.LU R21, [R1+0x57c] ;  /* 0x00057c0001157983 */ /* 0x001ea80000300800 */
[----:B------:R-:W-:-:S02]  /*87700*/  @P1 FMUL R16, R16, 0.25 ;  /* 0x3e80000010101820 */ /* 0x000fc40000400000 */
[----:B------:R-:W-:Y:S02]  /*87710*/  @P1 FMUL R20, R20, 0.25 ;  /* 0x3e80000014141820 */ /* 0x000fe40000400000 */
[----:B------:R-:W-:Y:S02]  /*87720*/  @P1 FMUL R22, R22, 0.25 ;  /* 0x3e80000016161820 */ /* 0x000fe40000400000 */
[----:B------:R-:W-:Y:S02]  /*87730*/  @P1 FMUL R25, R25, 0.25 ;  /* 0x3e80000019191820 */ /* 0x000fe40000400000 */
[----:B------:R-:W-:Y:S02]  /*87740*/  @!P0 FMUL R16, R16, 16777216 ;  /* 0x4b80000010108820 */ /* 0x000fe40000400000 */
[----:B------:R-:W-:Y:S02]  /*87750*/  @!P0 FMUL R20, R20, 16777216 ;  /* 0x4b80000014148820 */ /* 0x000fe40000400000 */
[----:B------:R-:W-:-:S02]  /*87760*/  @!P0 FMUL R22, R22, 16777216 ;  /* 0x4b80000016168820 */ /* 0x000fc40000400000 */
[----:B------:R-:W-:Y:S01]  /*87770*/  @!P0 FMUL R25, R25, 16777216 ;  /* 0x4b80000019198820 */ /* 0x000fe20000400000 */
[----:B------:R-:W3:Y:S01]  /*87780*/  LDL.LU R8, [R1+0x5e0] ;  /* 0x0005e00001087983 */ /* 0x000ee20000300800 */
[----:B----4-:R-:W-:Y:S02]  /*87790*/  @P1 FMUL R7, R7, 0.25 ;  /* 0x3e80000007071820 */ /* 0x010fe40000400000 */
[----:B------:R0:W-:Y:S02]  /*877a0*/  STL [R1+0x504], R16 ;  /* 0x0005041001007387 */ /* 0x0001e40000100800 */
[----:B------:R-:W-:Y:S01]  /*877b0*/  STL [R1+0x510], R20 ;  /* 0x0005101401007387 */ /* 0x000fe20000100800 */
[----:B------:R1:W-:Y:S01]  /*877c0*/  STL [R1+0x538], R22 ;  /* 0x0005381601007387 */ /* 0x0003e20000100800 */
[----:B------:R4:W-:Y:S02]  /*877d0*/  STL [R1+0x550], R25 ;  /* 0x0005501901007387 */ /* 0x0009e40000100800 */
[----:B------:R-:W3:Y:S02]  /*877e0*/  LDL.LU R0, [R1+0x610] ;  /* 0x0006100001007983 */ /* 0x000ee40000300800 */
[----:B------:R-:W-:-:S02]  /*877f0*/  @!P0 FMUL R7, R7, 16777216 ;  /* 0x4b80000007078820 */ /* 0x000fc40000400000 */
[----:B------:R-:W-:Y:S02]  /*87800*/  @P1 FMUL R24, R24, 0.25 ;  /* 0x3e80000018181820 */ /* 0x000fe40000400000 */
[----:B------:R-:W-:Y:S01]  /*87810*/  @P1 FMUL R17, R17, 0.25 ;  /* 0x3e80000011111820 */ /* 0x000fe20000400000 */
[----:B------:R-:W-:Y:S01]  /*87820*/  MOV R18, R23 ;  /* 0x0000001700127202 */ /* 0x000fe20000000f00 */
[----:B0-----:R-:W3:Y:S01]  /*87830*/  LDL.LU R16, [R1+0x618] ;  /* 0x0006180001107983 */ /* 0x001ee20000300800 */
[----:B-1----:R-:W3:Y:S02]  /*87840*/  LDL.LU R22, [R1+0x624] ;  /* 0x0006240001167983 */ /* 0x002ee40000300800 */
[----:B----4-:R-:W4:Y:S01]  /*87850*/  LDL.LU R25, [R1+0x62c] ;  /* 0x00062c0001197983 */ /* 0x010f220000300800 */
[----:B------:R-:W3:Y:S04]  /*87860*/  LDL.LU R23, [R1+0x634] ;  /* 0x0006340001177983 */ /* 0x000ee80000300800 */
[----:B------:R0:W-:Y:S01]  /*87870*/  STL [R1+0x574], R7 ;  /* 0x0005740701007387 */ /* 0x0001e20000100800 */
[----:B------:R-:W-:-:S02]  /*87880*/  @!P0 FMUL R24, R24, 16777216 ;  /* 0x4b80000018188820 */ /* 0x000fc40000400000 */
[----:B------:R-:W-:Y:S01]  /*87890*/  @!P0 FMUL R17, R17, 16777216 ;  /* 0x4b80000011118820 */ /* 0x000fe20000400000 */
[----:B0-----:R-:W3:Y:S01]  /*878a0*/  LDL.LU R7, [R1+0x63c] ;  /* 0x00063c0001077983 */ /* 0x001ee20000300800 */
[----:B------:R-:W3:Y:S02]  /*878b0*/  LDL.LU R20, [R1+0x40] ;  /* 0x0000400001147983 */ /* 0x000ee40000300800 */
[----:B------:R-:W-:Y:S02]  /*878c0*/  @P1 FMUL R5, R5, 0.25 ;  /* 0x3e80000005051820 */ /* 0x000fe40000400000 */
[----:B------:R-:W-:Y:S02]  /*878d0*/  @P1 FMUL R10, R10, 0.25 ;  /* 0x3e8000000a0a1820 */ /* 0x000fe40000400000 */
[----:B------:R-:W-:Y:S02]  /*878e0*/  @P1 FMUL R29, R29, 0.25 ;  /* 0x3e8000001d1d1820 */ /* 0x000fe40000400000 */
[----:B------:R-:W-:-:S02]  /*878f0*/  @!P0 FMUL R5, R5, 16777216 ;  /* 0x4b80000005058820 */ /* 0x000fc40000400000 */
[----:B------:R-:W-:Y:S02]  /*87900*/  @P1 FMUL R15, R15, 0.25 ;  /* 0x3e8000000f0f1820 */ /* 0x000fe40000400000 */
[----:B------:R-:W-:Y:S02]  /*87910*/  @!P0 FMUL R10, R10, 16777216 ;  /* 0x4b8000000a0a8820 */ /* 0x000fe40000400000 */
[----:B------:R-:W-:Y:S02]  /*87920*/  @P1 FMUL R9, R9, 0.25 ;  /* 0x3e80000009091820 */ /* 0x000fe40000400000 */
[----:B------:R-:W-:Y:S02]  /*87930*/  @!P0 FMUL R29, R29, 16777216 ;  /* 0x4b8000001d1d8820 */ /* 0x000fe40000400000 */
[----:B------:R-:W-:Y:S02]  /*87940*/  @!P0 FMUL R15, R15, 16777216 ;  /* 0x4b8000000f0f8820 */ /* 0x000fe40000400000 */
[----:B------:R-:W-:-:S02]  /*87950*/  @!P0 FMUL R9, R9, 16777216 ;  /* 0x4b80000009098820 */ /* 0x000fc40000400000 */
[----:B--2---:R-:W-:-:S04]  /*87960*/  @P1 FMUL R21, R21, 0.25 ;  /* 0x3e80000015151820 */ /* 0x004fc80000400000 */
[----:B------:R-:W-:-:S05]  /*87970*/  @!P0 FMUL R21, R21, 16777216 ;  /* 0x4b80000015158820 */ /* 0x000fca0000400000 */
[----:B------:R0:W-:Y:S04]  /*87980*/  STL [R1+0x57c], R21 ;  /* 0x00057c1501007387 */ /* 0x0001e80000100800 */
[----:B0-----:R-:W2:Y:S01]  /*87990*/  LDL.LU R21, [R1+0x15e0] ;  /* 0x0015e00001157983 */ /* 0x001ea20000300800 */
[----:B------:R0:W-:Y:S03]  /*879a0*/  STL [R1+0x588], R24 ;  /* 0x0005881801007387 */ /* 0x0001e60000100800 */
[----:B0-----:R-:W2:Y:S01]  /*879b0*/  LDL.LU R24, [R1+0x15dc] ;  /* 0x0015dc0001187983 */ /* 0x001ea20000300800 */
[----:B------:R0:W-:Y:S03]  /*879c0*/  STL [R1+0x590], R17 ;  /* 0x0005901101007387 */ /* 0x0001e60000100800 */
[----:B0-----:R-:W2:Y:S01]  /*879d0*/  LDL.LU R17, [R1+0x15d8] ;  /* 0x0015d80001117983 */ /* 0x001ea20000300800 */
[----:B------:R0:W-:Y:S03]  /*879e0*/  STL [R1+0x594], R5 ;  /* 0x0005940501007387 */ /* 0x0001e60000100800 */
[----:B0-----:R-:W4:Y:S01]  /*879f0*/  LDL.LU R5, [R1+0x15d4] ;  /* 0x0015d40001057983 */ /* 0x001f220000300800 */
        /* <DEDUP_REMOVED lines=8> */
[----:B------:R-:W-:-:S02]  /*87a80*/  @P1 FMUL R4, R4, 0.25 ;  /* 0x3e80000004041820 */ /* 0x000fc40000400000 */
[----:B------:R-:W-:Y:S02]  /*87a90*/  @P1 FMUL R2, R2, 0.25 ;  /* 0x3e80000002021820 */ /* 0x000fe40000400000 */
[----:B------:R-:W-:Y:S02]  /*87aa0*/  @P1 FMUL R26, R26, 0.25 ;  /* 0x3e8000001a1a1820 */ /* 0x000fe40000400000 */
[----:B------:R-:W-:Y:S01]  /*87ab0*/  @P1 FMUL R19, R19, 0.25 ;  /* 0x3e80000013131820 */ /* 0x000fe20000400000 */
[----:B---3--:R-:W-:Y:S01]  /*87ac0*/  FSETP.GT.AND P1, PT, |R12|, 8.50705917302346158658e+37, PT ;  /* 0x7e8000000c00780b */ /* 0x008fe20003f24200 */
[----:B------:R-:W-:Y:S02]  /*87ad0*/  @!P0 FMUL R4, R4, 16777216 ;  /* 0x4b80000004048820 */ /* 0x000fe40000400000 */
[----:B------:R-:W-:Y:S02]  /*87ae0*/  @!P0 FMUL R2, R2, 16777216 ;  /* 0x4b80000002028820 */ /* 0x000fe40000400000 */
[----:B------:R-:W-:-:S02]  /*87af0*/  @!P0 FMUL R26, R26, 16777216 ;  /* 0x4b8000001a1a8820 */ /* 0x000fc40000400000 */
[----:B------:R-:W-:Y:S01]  /*87b00*/  @!P0 FMUL R19, R19, 16777216 ;  /* 0x4b80000013138820 */ /* 0x000fe20000400000 */
[----:B------:R-:W-:Y:S01]  /*87b10*/  STL [R1+0x5c0], R4 ;  /* 0x0005c00401007387 */ /* 0x000fe20000100800 */
[----:B------:R-:W-:Y:S02]  /*87b20*/  STL [R1+0x5c4], R2 ;  /* 0x0005c40201007387 */ /* 0x000fe40000100800 */
[----:B------:R-:W-:Y:S02]  /*87b30*/  STL [R1+0x38], R26 ;  /* 0x0000381a01007387 */ /* 0x000fe40000100800 */
[----:B------:R-:W-:Y:S02]  /*87b40*/  STL [R1+0x5cc], R19 ;  /* 0x0005cc1301007387 */ /* 0x000fe40000100800 */
[----:B------:R-:W-:Y:S02]  /*87b50*/  @P1 FMUL R11, R11, 0.25 ;  /* 0x3e8000000b0b1820 */ /* 0x000fe40000400000 */
[----:B------:R-:W-:-:S02]  /*87b60*/  @P1 FMUL R28, R28, 0.25 ;  /* 0x3e8000001c1c1820 */ /* 0x000fc40000400000 */
[----:B------:R-:W-:Y:S02]  /*87b70*/  @P1 FMUL R6, R6, 0.25 ;  /* 0x3e80000006061820 */ /* 0x000fe40000400000 */
[----:B------:R-:W-:Y:S02]  /*87b80*/  @P1 FMUL R18, R18, 0.25 ;  /* 0x3e80000012121820 */ /* 0x000fe40000400000 */
[----:B------:R-:W-:Y:S01]  /*87b90*/  @P1 FMUL R0, R0, 0.25 ;  /* 0x3e80000000001820 */ /* 0x000fe20000400000 */
[----:B------:R-:W-:Y:S01]  /*87ba0*/  @P1 STL [R1+0x5e4], R11 ;  /* 0x0005e40b01001387 */ /* 0x000fe20000100800 */
[----:B------:R-:W-:Y:S02]  /*87bb0*/  @P1 STL [R1+0x5ec], R28 ;  /* 0x0005ec1c01001387 */ /* 0x000fe40000100800 */
[----:B------:R-:W-:Y:S02]  /*87bc0*/  @P1 STL [R1+0x5f4], R6 ;  /* 0x0005f40601001387 */ /* 0x000fe40000100800 */
[----:B------:R-:W-:Y:S01]  /*87bd0*/  @P1 STL [R1+0x5fc], R18 ;  /* 0x0005fc1201001387 */ /* 0x000fe20000100800 */
[----:B------:R0:W-:Y:S01]  /*87be0*/  STL [R1+0x15b0], R0 ;  /* 0x0015b00001007387 */ /* 0x0001e20000100800 */
[----:B------:R-:W-:Y:S01]  /*87bf0*/  FSETP.GEU.AND P0, PT, |R12|, 1.175494350822287508e-38, PT ;  /* 0x008000000c00780b */ /* 0x000fe20003f0e200 */
[----:B------:R-:W-:-:S12]  /*87c00*/  @P1 FMUL R8, R8, 0.25 ;  /* 0x3e80000008081820 */ /* 0x000fd80000400000 */
[----:B------:R-:W-:Y:S02]  /*87c10*/  @!P0 FMUL R8, R8, 16777216 ;  /* 0x4b80000008088820 */ /* 0x000fe40000400000 */
[----:B--2---:R-:W-:-:S04]  /*87c20*/  @P1 FMUL R17, R17, 0.25 ;  /* 0x3e80000011111820 */ /* 0x004fc80000400000 */
[----:B0-----:R-:W-:Y:S01]  /*87c30*/  IMAD.MOV.U32 R0, RZ, RZ, R17 ;  /* 0x000000ffff007224 */ /* 0x001fe200078e0011 */
[----:B------:R-:W-:Y:S04]  /*87c40*/  @P1 STL [R1+0x604], R17 ;  /* 0x0006041101001387 */ /* 0x000fe80000100800 */
[----:B------:R0:W-:Y:S02]  /*87c50*/  STL [R1+0x15b4], R0 ;  /* 0x0015b40001007387 */ /* 0x0001e40000100800 */
[----:B0-----:R-:W-:-:S05]  /*87c60*/  MOV R0, R18 ;  /* 0x0000001200007202 */ /* 0x001fca0000000f00 */
[----:B------:R0:W-:Y:S02]  /*87c70*/  STL [R1+0x15b8], R0 ;  /* 0x0015b80001007387 */ /* 0x0001e40000100800 */
[----:B0-----:R-:W-:-:S05]  /*87c80*/  MOV R0, R6 ;  /* 0x0000000600007202 */ /* 0x001fca0000000f00 */
[----:B------:R0:W-:Y:S01]  /*87c90*/  STL [R1+0x15bc], R0 ;  /* 0x0015bc0001007387 */ /* 0x0001e20000100800 */
[----:B----4-:R-:W-:Y:S02]  /*87ca0*/  @P1 FMUL R15, R15, 0.25 ;  /* 0x3e8000000f0f1820 */ /* 0x010fe40000400000 */
[----:B0-----:R-:W-:Y:S02]  /*87cb0*/  IMAD.MOV.U32 R0, RZ, RZ, R28 ;  /* 0x000000ffff007224 */ /* 0x001fe400078e001c */
[----:B------:R-:W-:Y:S02]  /*87cc0*/  @!P0 FMUL R15, R15, 16777216 ;  /* 0x4b8000000f0f8820 */ /* 0x000fe40000400000 */
[----:B------:R-:W-:Y:S02]  /*87cd0*/  @P1 FMUL R9, R9, 0.25 ;  /* 0x3e80000009091820 */ /* 0x000fe40000400000 */
[----:B------:R-:W-:Y:S01]  /*87ce0*/  @P1 FMUL R24, R24, 0.25 ;  /* 0x3e80000018181820 */ /* 0x000fe20000400000 */
[----:B------:R0:W-:Y:S01]  /*87cf0*/  STL [R1+0x15c0], R0 ;  /* 0x0015c00001007387 */ /* 0x0001e20000100800 */
[----:B------:R-:W-:-:S02]  /*87d00*/  @!P0 FMUL R9, R9, 16777216 ;  /* 0x4b80000009098820 */ /* 0x000fc40000400000 */
[----:B------:R-:W-:Y:S02]  /*87d10*/  @P1 FMUL R21, R21, 0.25 ;  /* 0x3e80000015151820 */ /* 0x000fe40000400000 */
[----:B------:R-:W-:Y:S01]  /*87d20*/  @!P0 FMUL R24, R24, 16777216 ;  /* 0x4b80000018188820 */ /* 0x000fe20000400000 */
[----:B0-----:R-:W-:Y:S02]  /*87d30*/  MOV R0, R11 ;  /* 0x0000000b00007202 */ /* 0x001fe40000000f00 */
[----:B------:R-:W2:Y:S01]  /*87d40*/  LDL.LU R11, [R1+0x608] ;  /* 0x00060800010b7983 */ /* 0x000ea20000300800 */
[----:B------:R0:W-:Y:S02]  /*87d50*/  STL [R1+0x5d4], R15 ;  /* 0x0005d40f01007387 */ /* 0x0001e40000100800 */
[----:B------:R1:W-:Y:S02]  /*87d60*/  STL [R1+0x5d0], R9 ;  /* 0x0005d00901007387 */ /* 0x0003e40000100800 */
[----:B------:R-:W-:Y:S01]  /*87d70*/  @!P0 FMUL R21, R21, 16777216 ;  /* 0x4b80000015158820 */ /* 0x000fe20000400000 */
[----:B0-----:R-:W-:Y:S01]  /*87d80*/  MOV R15, R3 ;  /* 0x00000003000f7202 */ /* 0x001fe20000000f00 */
[----:B-1----:R-:W-:Y:S01]  /*87d90*/  IMAD.MOV.U32 R9, RZ, RZ, R14 ;  /* 0x000000ffff097224 */ /* 0x002fe200078e000e */
[----:B------:R-:W3:Y:S01]  /*87da0*/  LDL.LU R3, [R1+0x5e8] ;  /* 0x0005e80001037983 */ /* 0x000ee20000300800 */
[----:B------:R-:W4:Y:S02]  /*87db0*/  LDL.LU R14, [R1+0x5f0] ;  /* 0x0005f000010e7983 */ /* 0x000f240000300800 */
[----:B------:R-:W2:Y:S02]  /*87dc0*/  LDL.LU R6, [R1+0x5f8] ;  /* 0x0005f80001067983 */ /* 0x000ea40000300800 */
[----:B------:R-:W2:Y:S01]  /*87dd0*/  LDL.LU R28, [R1+0x600] ;  /* 0x00060000011c7983 */ /* 0x000ea20000300800 */
[----:B------:R0:W-:Y:S01]  /*87de0*/  STL [R1+0x5d8], R24 ;  /* 0x0005d81801007387 */ /* 0x0001e20000100800 */
[----:B------:R1:W-:Y:S02]  /*87df0*/  STL [R1+0x5dc], R21 ;  /* 0x0005dc1501007387 */ /* 0x0003e40000100800 */
[----:B------:R-:W2:Y:S02]  /*87e00*/  LDL.LU R4, [R1+0x620] ;  /* 0x0006200001047983 */ /* 0x000ea40000300800 */
[----:B------:R-:W2:Y:S01]  /*87e10*/  LDL.LU R2, [R1+0x628] ;  /* 0x0006280001027983 */ /* 0x000ea20000300800 */
[----:B------:R-:W2:Y:S01]  /*87e20*/  LDL.LU R26, [R1+0x630] ;  /* 0x00063000011a7983 */ /* 0x000ea20000300800 */
[----:B------:R-:W2:Y:S02]  /*87e30*/  LDL.LU R19, [R1+0x638] ;  /* 0x0006380001137983 */ /* 0x000ea40000300800 */
[----:B------:R-:W2:Y:S02]  /*87e40*/  LDL.LU R17, [R1+0x640] ;  /* 0x0006400001117983 */ /* 0x000ea40000300800 */
[----:B------:R-:W2:Y:S02]  /*87e50*/  LDL.LU R18, [R1+0x644] ;  /* 0x0006440001127983 */ /* 0x000ea40000300800 */
[----:B------:R-:W-:Y:S01]  /*87e60*/  @!P0 FMUL R0, R0, 16777216 ;  /* 0x4b80000000008820 */ /* 0x000fe20000400000 */
[----:B0-----:R-:W2:Y:S01]  /*87e70*/  LDL.LU R24, [R1+0x648] ;  /* 0x0006480001187983 */ /* 0x001ea20000300800 */
[----:B-1----:R-:W2:Y:S02]  /*87e80*/  LDL.LU R21, [R1+0x64c] ;  /* 0x00064c0001157983 */ /* 0x002ea40000300800 */
[----:B------:R0:W-:Y:S02]  /*87e90*/  STL [R1+0x5e0], R8 ;  /* 0x0005e00801007387 */ /* 0x0001e40000100800 */
[----:B0-----:R-:W2:Y:S01]  /*87ea0*/  LDL.LU R8, [R1+0x44] ;  /* 0x0000440001087983 */ /* 0x001ea20000300800 */
[----:B------:R0:W-:Y:S03]  /*87eb0*/  @!P0 STL [R1+0x5e4], R0 ;  /* 0x0005e40001008387 */ /* 0x0001e60000100800 */
[----:B0-----:R-:W2:Y:S02]  /*87ec0*/  LDL.LU R0, [R1+0x15c0] ;  /* 0x0015c00001007983 */ /* 0x001ea40000300800 */
[----:B--2---:R-:W-:-:S05]  /*87ed0*/  @!P0 FMUL R0, R0, 16777216 ;  /* 0x4b80000000008820 */ /* 0x004fca0000400000 */
[----:B------:R0:W-:Y:S04]  /*87ee0*/  @!P0 STL [R1+0x5ec], R0 ;  /* 0x0005ec0001008387 */ /* 0x0001e80000100800 */
[----:B0-----:R-:W2:Y:S02]  /*87ef0*/  LDL.LU R0, [R1+0x15bc] ;  /* 0x0015bc0001007983 */ /* 0x001ea40000300800 */
[----:B--2---:R-:W-:-:S05]  /*87f00*/  @!P0 FMUL R0, R0, 16777216 ;  /* 0x4b80000000008820 */ /* 0x004fca0000400000 */
[----:B------:R0:W-:Y:S04]  /*87f10*/  @!P0 STL [R1+0x5f4], R0 ;  /* 0x0005f40001008387 */ /* 0x0001e80000100800 */
[----:B0-----:R-:W2:Y:S02]  /*87f20*/  LDL.LU R0, [R1+0x15b8] ;  /* 0x0015b80001007983 */ /* 0x001ea40000300800 */
[----:B--2---:R-:W-:-:S05]  /*87f30*/  @!P0 FMUL R0, R0, 16777216 ;  /* 0x4b80000000008820 */ /* 0x004fca0000400000 */
[----:B------:R0:W-:Y:S04]  /*87f40*/  @!P0 STL [R1+0x5fc], R0 ;  /* 0x0005fc0001008387 */ /* 0x0001e80000100800 */
[----:B0-----:R-:W2:Y:S01]  /*87f50*/  LDL.LU R0, [R1+0x15b4] ;  /* 0x0015b40001007983 */ /* 0x001ea20000300800 */
[----:B------:R-:W-:Y:S02]  /*87f60*/  @P1 FMUL R16, R16, 0.25 ;  /* 0x3e80000010101820 */ /* 0x000fe40000400000 */
[----:B--2---:R-:W-:-:S05]  /*87f70*/  @!P0 FMUL R0, R0, 16777216 ;  /* 0x4b80000000008820 */ /* 0x004fca0000400000 */
[----:B------:R0:W-:Y:S04]  /*87f80*/  @!P0 STL [R1+0x604], R0 ;  /* 0x0006040001008387 */ /* 0x0001e80000100800 */
[----:B0-----:R-:W2:Y:S01]  /*87f90*/  LDL.LU R0, [R1+0x15b0] ;  /* 0x0015b00001007983 */ /* 0x001ea20000300800 */
[----:B------:R-:W-:Y:S02]  /*87fa0*/  @P1 FMUL R22, R22, 0.25 ;  /* 0x3e80000016161820 */ /* 0x000fe40000400000 */
[----:B------:R-:W-:Y:S02]  /*87fb0*/  @P1 FMUL R25, R25, 0.25 ;  /* 0x3e80000019191820 */ /* 0x000fe40000400000 */
[----:B------:R-:W-:Y:S02]  /*87fc0*/  @P1 FMUL R23, R23, 0.25 ;  /* 0x3e80000017171820 */ /* 0x000fe40000400000 */
[----:B------:R-:W-:-:S02]  /*87fd0*/  @P1 FMUL R12, R12, 0.25 ;  /* 0x3e8000000c0c1820 */ /* 0x000fc40000400000 */
[----:B------:R-:W-:Y:S01]  /*87fe0*/  @P1 FMUL R7, R7, 0.25 ;  /* 0x3e80000007071820 */ /* 0x000fe20000400000 */
[----:B------:R-:W-:Y:S01]  /*87ff0*/  FSETP.GT.AND P1, PT, |R20|, 8.50705917302346158658e+37, PT ;  /* 0x7e8000001400780b */ /* 0x000fe20003f24200 */
[----:B------:R-:W-:Y:S02]  /*88000*/  @!P0 FMUL R16, R16, 16777216 ;  /* 0x4b80000010108820 */ /* 0x000fe40000400000 */
[----:B------:R-:W-:Y:S02]  /*88010*/  @!P0 FMUL R22, R22, 16777216 ;  /* 0x4b80000016168820 */ /* 0x000fe40000400000 */
[----:B------:R-:W-:Y:S02]  /*88020*/  @!P0 FMUL R25, R25, 16777216 ;  /* 0x4b80000019198820 */ /* 0x000fe40000400000 */
[----:B------:R-:W-:Y:S02]  /*88030*/  @!P0 FMUL R23, R23, 16777216 ;  /* 0x4b80000017178820 */ /* 0x000fe40000400000 */
[----:B------:R-:W-:-:S02]  /*88040*/  @!P0 FMUL R12, R12, 16777216 ;  /* 0x4b8000000c0c8820 */ /* 0x000fc40000400000 */
[----:B------:R-:W-:Y:S02]  /*88050*/  @!P0 FMUL R7, R7, 16777216 ;  /* 0x4b80000007078820 */ /* 0x000fe40000400000 */
[----:B------:R-:W-:Y:S02]  /*88060*/  @P1 FMUL R5, R5, 0.25 ;  /* 0x3e80000005051820 */ /* 0x000fe40000400000 */
[----:B------:R-:W-:Y:S02]  /*88070*/  @P1 FMUL R10, R10, 0.25 ;  /* 0x3e8000000a0a1820 */ /* 0x000fe40000400000 */
[----:B------:R-:W-:Y:S02]  /*88080*/  @P1 FMUL R29, R29, 0.25 ;  /* 0x3e8000001d1d1820 */ /* 0x000fe40000400000 */
[----:B------:R-:W-:Y:S02]  /*88090*/  @P1 FMUL R4, R4, 0.25 ;  /* 0x3e80000004041820 */ /* 0x000fe40000400000 */
[----:B---3--:R-:W-:-:S02]  /*880a0*/  @P1 FMUL R3, R3, 0.25 ;  /* 0x3e80000003031820 */ /* 0x008fc40000400000 */
[----:B----4-:R-:W-:Y:S02]  /*880b0*/  @P1 FMUL R14, R14, 0.25 ;  /* 0x3e8000000e0e1820 */ /* 0x010fe40000400000 */
[----:B------:R-:W-:Y:S02]  /*880c0*/  @P1 FMUL R6, R6, 0.25 ;  /* 0x3e80000006061820 */ /* 0x000fe40000400000 */
[----:B------:R-:W-:Y:S02]  /*880d0*/  @P1 FMUL R28, R28, 0.25 ;  /* 0x3e8000001c1c1820 */ /* 0x000fe40000400000 */
[----:B------:R-:W-:Y:S02]  /*880e0*/  @P1 FMUL R11, R11, 0.25 ;  /* 0x3e8000000b0b1820 */ /* 0x000fe40000400000 */
[----:B--2---:R-:W-:-:S05]  /*880f0*/  @!P0 FMUL R0, R0, 16777216 ;  /* 0x4b80000000008820 */ /* 0x004fca0000400000 */
[----:B------:R-:W-:Y:S01]  /*88100*/  STL [R1+0x610], R0 ;  /* 0x0006100001007387 */ /* 0x000fe20000100800 */
[----:B------:R-:W-:Y:S02]  /*88110*/  STL [R1+0x618], R16 ;  /* 0x0006181001007387 */ /* 0x000fe40000100800 */
[----:B------:R-:W-:Y:S02]  /*88120*/  STL [R1+0x624], R22 ;  /* 0x0006241601007387 */ /* 0x000fe40000100800 */
[----:B------:R-:W-:Y:S01]  /*88130*/  STL [R1+0x62c], R25 ;  /* 0x00062c1901007387 */ /* 0x000fe20000100800 */
[----:B------:R-:W-:Y:S01]  /*88140*/  STL [R1+0x634], R23 ;  /* 0x0006341701007387 */ /* 0x000fe20000100800 */
[----:B------:R-:W-:Y:S01]  /*88150*/  STL [R1+0x3c], R12 ;  /* 0x00003c0c01007387 */ /* 0x000fe20000100800 */
[----:B------:R-:W-:Y:S01]  /*88160*/  FSETP.GEU.AND P0, PT, |R20|, 1.175494350822287508e-38, PT ;  /* 0x008000001400780b */ /* 0x000fe20003f0e200 */
[----:B------:R-:W-:Y:S01]  /*88170*/  STL [R1+0x63c], R7 ;  /* 0x00063c0701007387 */ /* 0x000fe20000100800 */
[----:B------:R-:W-:Y:S01]  /*88180*/  @P1 STL [R1+0x60c], R5 ;  /* 0x00060c0501001387 */ /* 0x000fe20000100800 */
[----:B------:R-:W-:Y:S02]  /*88190*/  @P1 STL [R1+0x614], R10 ;  /* 0x0006140a01001387 */ /* 0x000fe40000100800 */
[----:B------:R-:W-:Y:S02]  /*881a0*/  @P1 STL [R1+0x61c], R29 ;  /* 0x00061c1d01001387 */ /* 0x000fe40000100800 */
[----:B------:R0:W-:Y:S02]  /*881b0*/  STL [R1+0x15a4], R4 ;  /* 0x0015a40401007387 */ /* 0x0001e40000100800 */
[----:B0-----:R-:W-:-:S04]  /*881c0*/  MOV R4, R29 ;  /* 0x0000001d00047202 */ /* 0x001fc80000000f00 */
[----:B------:R-:W-:Y:S01]  /*881d0*/  @!P0 FMUL R3, R3, 16777216 ;  /* 0x4b80000003038820 */ /* 0x000fe20000400000 */
[----:B------:R0:W-:Y:S01]  /*881e0*/  STL [R1+0x15a8], R4 ;  /* 0x0015a80401007387 */ /* 0x0001e20000100800 */
[----:B------:R-:W-:Y:S02]  /*881f0*/  @!P0 FMUL R14, R14, 16777216 ;  /* 0x4b8000000e0e8820 */ /* 0x000fe40000400000 */
[----:B------:R-:W-:Y:S01]  /*88200*/  @!P0 FMUL R6, R6, 16777216 ;  /* 0x4b80000006068820 */ /* 0x000fe20000400000 */
[----:B0-----:R-:W-:Y:S01]  /*88210*/  MOV R4, R10 ;  /* 0x0000000a00047202 */ /* 0x001fe20000000f00 */
[----:B------:R-:W-:-:S04]  /*88220*/  MOV R10, R13 ;  /* 0x0000000d000a7202 */ /* 0x000fc80000000f00 */
[----:B------:R-:W-:Y:S01]  /*88230*/  STL [R1+0x15ac], R4 ;  /* 0x0015ac0401007387 */ /* 0x000fe20000100800 */
[----:B------:R0:W-:Y:S02]  /*88240*/  STL [R1+0x5e8], R3 ;  /* 0x0005e80301007387 */ /* 0x0001e40000100800 */
[----:B------:R-:W-:Y:S01]  /*88250*/  @!P0 FMUL R28, R28, 16777216 ;  /* 0x4b8000001c1c8820 */ /* 0x000fe20000400000 */
[----:B0-----:R-:W2:Y:S01]  /*88260*/  LDL.LU R3, [R1+0x650] ;  /* 0x0006500001037983 */ /* 0x001ea20000300800 */
[----:B------:R0:W-:Y:S02]  /*88270*/  STL [R1+0x5f0], R14 ;  /* 0x0005f00e01007387 */ /* 0x0001e40000100800 */
[----:B------:R-:W-:Y:S01]  /*88280*/  IMAD.MOV.U32 R4, RZ, RZ, R5 ;  /* 0x000000ffff047224 */ /* 0x000fe200078e0005 */
[----:B0-----:R-:W3:Y:S01]  /*88290*/  LDL.LU R14, [R1+0x654] ;  /* 0x00065400010e7983 */ /* 0x001ee20000300800 */
[----:B------:R-:W4:Y:S02]  /*882a0*/  LDL.LU R13, [R1+0x658] ;  /* 0x00065800010d7983 */ /* 0x000f240000300800 */
[----:B------:R-:W2:Y:S02]  /*882b0*/  LDL.LU R29, [R1+0x65c] ;  /* 0x00065c00011d7983 */ /* 0x000ea40000300800 */
[----:B------:R-:W2:Y:S01]  /*882c0*/  LDL.LU R5, [R1+0x660] ;  /* 0x0006600001057983 */ /* 0x000ea20000300800 */
[----:B------:R0:W-:Y:S01]  /*882d0*/  STL [R1+0x5f8], R6 ;  /* 0x0005f80601007387 */ /* 0x0001e20000100800 */
[----:B------:R-:W2:Y:S02]  /*882e0*/  LDL.LU R0, [R1+0x690] ;  /* 0x0006900001007983 */ /* 0x000ea40000300800 */
[----:B------:R-:W-:Y:S02]  /*882f0*/  STL [R1+0x600], R28 ;  /* 0x0006001c01007387 */ /* 0x000fe40000100800 */
[----:B------:R-:W2:Y:S01]  /*88300*/  LDL.LU R16, [R1+0x698] ;  /* 0x0006980001107983 */ /* 0x000ea20000300800 */
[----:B------:R-:W2:Y:S01]  /*88310*/  LDL.LU R22, [R1+0x6a0] ;  /* 0x0006a00001167983 */ /* 0x000ea20000300800 */
[----:B------:R-:W2:Y:S02]  /*88320*/  LDL.LU R25, [R1+0x6ac] ;  /* 0x0006ac0001197983 */ /* 0x000ea40000300800 */
[----:B------:R-:W-:-:S02]  /*88330*/  @!P0 FMUL R11, R11, 16777216 ;  /* 0x4b8000000b0b8820 */ /* 0x000fc40000400000 */
[----:B------:R-:W2:Y:S01]  /*88340*/  LDL.LU R23, [R1+0x6c4] ;  /* 0x0006c40001177983 */ /* 0x000ea20000300800 */
[----:B------:R-:W2:Y:S01]  /*88350*/  LDL.LU R12, [R1+0x6e0] ;  /* 0x0006e000010c7983 */ /* 0x000ea20000300800 */
[----:B------:R-:W2:Y:S02]  /*88360*/  LDL.LU R7, [R1+0x6e8] ;  /* 0x0006e80001077983 */ /* 0x000ea40000300800 */
[----:B------:R-:W-:Y:S02]  /*88370*/  @!P0 FMUL R4, R4, 16777216 ;  /* 0x4b80000004048820 */ /* 0x000fe40000400000 */
[----:B0-----:R-:W2:Y:S01]  /*88380*/  LDL.LU R6, [R1+0x700] ;  /* 0x0007000001067983 */ /* 0x001ea20000300800 */
[----:B------:R0:W-:Y:S04]  /*88390*/  STL [R1+0x608], R11 ;  /* 0x0006080b01007387 */ /* 0x0001e80000100800 */
[----:B0-----:R-:W2:Y:S01]  /*883a0*/  LDL.LU R11, [R1+0x708] ;  /* 0x00070800010b7983 */ /* 0x001ea20000300800 */
[----:B------:R-:W2:Y:S02]  /*883b0*/  LDL.LU R28, [R1+0x48] ;  /* 0x00004800011c7983 */ /* 0x000ea40000300800 */
[----:B------:R0:W-:Y:S02]  /*883c0*/  @!P0 STL [R1+0x60c], R4 ;  /* 0x00060c0401008387 */ /* 0x0001e40000100800 */
        /* <DEDUP_REMOVED lines=8> */
[----:B------:R-:W-:Y:S02]  /*88450*/  @P1 FMUL R26, R26, 0.25 ;  /* 0x3e8000001a1a1820 */ /* 0x000fe40000400000 */
[----:B------:R-:W-:Y:S02]  /*88460*/  @P1 FMUL R19, R19, 0.25 ;  /* 0x3e80000013131820 */ /* 0x000fe40000400000 */
[----:B------:R-:W-:-:S02]  /*88470*/  @P1 FMUL R17, R17, 0.25 ;  /* 0x3e80000011111820 */ /* 0x000fc40000400000 */
[----:B------:R-:W-:Y:S02]  /*88480*/  @P1 FMUL R18, R18, 0.25 ;  /* 0x3e80000012121820 */ /* 0x000fe40000400000 */
[----:B------:R-:W-:Y:S02]  /*88490*/  @P1 FMUL R24, R24, 0.25 ;  /* 0x3e80000018181820 */ /* 0x000fe40000400000 */
[----:B------:R-:W-:Y:S02]  /*884a0*/  @P1 FMUL R20, R20, 0.25 ;  /* 0x3e80000014141820 */ /* 0x000fe40000400000 */
[----:B------:R-:W-:Y:S01]  /*884b0*/  @P1 FMUL R21, R21, 0.25 ;  /* 0x3e80000015151820 */ /* 0x000fe20000400000 */
[----:B------:R-:W-:Y:S01]  /*884c0*/  FSETP.GT.AND P1, PT, |R8|, 8.50705917302346158658e+37, PT ;  /* 0x7e8000000800780b */ /* 0x000fe20003f24200 */
[----:B------:R-:W-:Y:S02]  /*884d0*/  @!P0 FMUL R2, R2, 16777216 ;  /* 0x4b80000002028820 */ /* 0x000fe40000400000 */
[----:B------:R-:W-:-:S02]  /*884e0*/  @!P0 FMUL R26, R26, 16777216 ;  /* 0x4b8000001a1a8820 */ /* 0x000fc40000400000 */
[----:B------:R-:W-:Y:S02]  /*884f0*/  @!P0 FMUL R19, R19, 16777216 ;  /* 0x4b80000013138820 */ /* 0x000fe40000400000 */
[----:B------:R-:W-:Y:S02]  /*88500*/  @!P0 FMUL R17, R17, 16777216 ;  /* 0x4b80000011118820 */ /* 0x000fe40000400000 */
[----:B------:R-:W-:Y:S02]  /*88510*/  @!P0 FMUL R18, R18, 16777216 ;  /* 0x4b80000012128820 */ /* 0x000fe40000400000 */
[----:B------:R-:W-:Y:S02]  /*88520*/  @!P0 FMUL R24, R24, 16777216 ;  /* 0x4b80000018188820 */ /* 0x000fe40000400000 */
[----:B------:R-:W-:Y:S02]  /*88530*/  @!P0 FMUL R20, R20, 16777216 ;  /* 0x4b80000014148820 */ /* 0x000fe40000400000 */
[----:B------:R-:W-:-:S02]  /*88540*/  @!P0 FMUL R21, R21, 16777216 ;  /* 0x4b80000015158820 */ /* 0x000fc40000400000 */
[----:B------:R-:W-:Y:S02]  /*88550*/  @P1 FMUL R0, R0, 0.25 ;  /* 0x3e80000000001820 */ /* 0x000fe40000400000 */
[----:B------:R-:W-:Y:S02]  /*88560*/  @P1 FMUL R9, R9, 0.25 ;  /* 0x3e80000009091820 */ /* 0x000fe40000400000 */
[----:B------:R-:W-:Y:S02]  /*88570*/  @P1 FMUL R3, R3, 0.25 ;  /* 0x3e80000003031820 */ /* 0x000fe40000400000 */
[----:B---3--:R-:W-:Y:S02]  /*88580*/  @P1 FMUL R14, R14, 0.25 ;  /* 0x3e8000000e0e1820 */ /* 0x008fe40000400000 */
[----:B------:R-:W-:Y:S02]  /*88590*/  @P1 FMUL R15, R15, 0.25 ;  /* 0x3e8000000f0f1820 */ /* 0x000fe40000400000 */
[----:B----4-:R-:W-:-:S02]  /*885a0*/  @P1 FMUL R13, R13, 0.25 ;  /* 0x3e8000000d0d1820 */ /* 0x010fc40000400000 */
[----:B------:R-:W-:Y:S02]  /*885b0*/  @P1 FMUL R29, R29, 0.25 ;  /* 0x3e8000001d1d1820 */ /* 0x000fe40000400000 */
[----:B------:R-:W-:Y:S02]  /*885c0*/  @P1 FMUL R5, R5, 0.25 ;  /* 0x3e80000005051820 */ /* 0x000fe40000400000 */
[----:B--2---:R-:W-:Y:S01]  /*885d0*/  @!P0 FMUL R4, R4, 16777216 ;  /* 0x4b80000004048820 */ /* 0x004fe20000400000 */
[----:B------:R-:W-:-:S04]  /*885e0*/  FSETP.GEU.AND P0, PT, |R8|, 1.175494350822287508e-38, PT ;  /* 0x008000000800780b */ /* 0x000fc80003f0e200 */
        /* <DEDUP_REMOVED lines=9> */
[----:B------:R0:W-:Y:S02]  /*88680*/  STL [R1+0x159c], R0 ;  /* 0x00159c0001007387 */ /* 0x0001e40000100800 */
[----:B------:R-:W-:-:S02]  /*88690*/  @!P0 FMUL R3, R3, 16777216 ;  /* 0x4b80000003038820 */ /* 0x000fc40000400000 */
[----:B------:R-:W-:Y:S01]  /*886a0*/  @!P0 FMUL R14, R14, 16777216 ;  /* 0x4b8000000e0e8820 */ /* 0x000fe20000400000 */
[----:B------:R-:W-:Y:S01]  /*886b0*/  @P1 STL [R1+0x664], R15 ;  /* 0x0006640f01001387 */ /* 0x000fe20000100800 */
[----:B------:R-:W-:Y:S02]  /*886c0*/  @P1 STL [R1+0x66c], R9 ;  /* 0x00066c0901001387 */ /* 0x000fe40000100800 */
[----:B------:R-:W-:Y:S01]  /*886d0*/  @!P0 FMUL R13, R13, 16777216 ;  /* 0x4b8000000d0d8820 */ /* 0x000fe20000400000 */
[----:B0-----:R-:W-:-:S05]  /*886e0*/  MOV R0, R9 ;  /* 0x0000000900007202 */ /* 0x001fca0000000f00 */
[----:B------:R0:W-:Y:S01]  /*886f0*/  STL [R1+0x15a0], R0 ;  /* 0x0015a00001007387 */ /* 0x0001e20000100800 */
[----:B------:R-:W-:Y:S02]  /*88700*/  STL [R1+0x650], R3 ;  /* 0x0006500301007387 */ /* 0x000fe40000100800 */
[----:B------:R1:W-:Y:S02]  /*88710*/  STL [R1+0x654], R14 ;  /* 0x0006540e01007387 */ /* 0x0003e40000100800 */
[----:B------:R-:W-:Y:S02]  /*88720*/  @!P0 FMUL R29, R29, 16777216 ;  /* 0x4b8000001d1d8820 */ /* 0x000fe40000400000 */
[----:B0-----:R-:W-:Y:S01]  /*88730*/  IMAD.MOV.U32 R0, RZ, RZ, R15 ;  /* 0x000000ffff007224 */ /* 0x001fe200078e000f */
[----:B-1----:R-:W2:Y:S01]  /*88740*/  LDL.LU R14, [R1+0x668] ;  /* 0x00066800010e7983 */ /* 0x002ea20000300800 */
[----:B------:R0:W-:Y:S01]  /*88750*/  STL [R1+0x658], R13 ;  /* 0x0006580d01007387 */ /* 0x0001e20000100800 */
[----:B------:R-:W-:-:S02]  /*88760*/  MOV R15, R27 ;  /* 0x0000001b000f7202 */ /* 0x000fc40000000f00 */
[----:B0-----:R-:W3:Y:S01]  /*88770*/  LDL.LU R13, [R1+0x680] ;  /* 0x00068000010d7983 */ /* 0x001ee20000300800 */
[----:B------:R-:W4:Y:S02]  /*88780*/  LDL.LU R27, [R1+0x694] ;  /* 0x00069400011b7983 */ /* 0x000f240000300800 */
[----:B------:R-:W2:Y:S02]  /*88790*/  LDL.LU R9, [R1+0x69c] ;  /* 0x00069c0001097983 */ /* 0x000ea40000300800 */
[----:B------:R-:W2:Y:S01]  /*887a0*/  LDL.LU R3, [R1+0x6a4] ;  /* 0x0006a40001037983 */ /* 0x000ea20000300800 */
[----:B------:R-:W2:Y:S01]  /*887b0*/  LDL.LU R4, [R1+0x6c0] ;  /* 0x0006c00001047983 */ /* 0x000ea20000300800 */
[----:B------:R-:W2:Y:S02]  /*887c0*/  LDL.LU R2, [R1+0x6c8] ;  /* 0x0006c80001027983 */ /* 0x000ea40000300800 */
[----:B------:R0:W-:Y:S02]  /*887d0*/  STL [R1+0x65c], R29 ;  /* 0x00065c1d01007387 */ /* 0x0001e40000100800 */
[----:B------:R-:W2:Y:S01]  /*887e0*/  LDL.LU R26, [R1+0x6cc] ;  /* 0x0006cc00011a7983 */ /* 0x000ea20000300800 */
[----:B------:R-:W2:Y:S01]  /*887f0*/  LDL.LU R19, [R1+0x6e4] ;  /* 0x0006e40001137983 */ /* 0x000ea20000300800 */
[----:B------:R-:W2:Y:S02]  /*88800*/  LDL.LU R17, [R1+0x6ec] ;  /* 0x0006ec0001117983 */ /* 0x000ea40000300800 */
[----:B------:R-:W2:Y:S02]  /*88810*/  LDL.LU R18, [R1+0x704] ;  /* 0x0007040001127983 */ /* 0x000ea40000300800 */
[----:B------:R-:W-:Y:S01]  /*88820*/  @!P0 FMUL R5, R5, 16777216 ;  /* 0x4b80000005058820 */ /* 0x000fe20000400000 */
[----:B------:R-:W2:Y:S01]  /*88830*/  LDL.LU R24, [R1+0x70c] ;  /* 0x00070c0001187983 */ /* 0x000ea20000300800 */
[----:B------:R-:W2:Y:S02]  /*88840*/  LDL.LU R20, [R1+0x720] ;  /* 0x0007200001147983 */ /* 0x000ea40000300800 */
[----:B------:R-:W-:-:S02]  /*88850*/  @!P0 FMUL R0, R0, 16777216 ;  /* 0x4b80000000008820 */ /* 0x000fc40000400000 */
[----:B------:R-:W2:Y:S01]  /*88860*/  LDL.LU R21, [R1+0x724] ;  /* 0x0007240001157983 */ /* 0x000ea20000300800 */
[----:B0-----:R-:W2:Y:S01]  /*88870*/  LDL.LU R29, [R1+0x728] ;  /* 0x00072800011d7983 */ /* 0x001ea20000300800 */
[----:B------:R0:W-:Y:S03]  /*88880*/  STL [R1+0x660], R5 ;  /* 0x0006600501007387 */ /* 0x0001e60000100800 */
[----:B0-----:R-:W2:Y:S01]  /*88890*/  LDL.LU R5, [R1+0x4c] ;  /* 0x00004c0001057983 */ /* 0x001ea20000300800 */
[----:B------:R0:W-:Y:S03]  /*888a0*/  @!P0 STL [R1+0x664], R0 ;  /* 0x0006640001008387 */ /* 0x0001e60000100800 */
        /* <DEDUP_REMOVED lines=11> */
[----:B------:R-:W-:Y:S02]  /*88960*/  @P1 FMUL R8, R8, 0.25 ;  /* 0x3e80000008081820 */ /* 0x000fe40000400000 */
[----:B------:R-:W-:Y:S01]  /*88970*/  @P1 FMUL R11, R11, 0.25 ;  /* 0x3e8000000b0b1820 */ /* 0x000fe20000400000 */
[----:B------:R-:W-:Y:S01]  /*88980*/  FSETP.GT.AND P1, PT, |R28|, 8.50705917302346158658e+37, PT ;  /* 0x7e8000001c00780b */ /* 0x000fe20003f24200 */
[----:B------:R-:W-:-:S02]  /*88990*/  @!P0 FMUL R16, R16, 16777216 ;  /* 0x4b80000010108820 */ /* 0x000fc40000400000 */
[----:B------:R-:W-:Y:S02]  /*889a0*/  @!P0 FMUL R22, R22, 16777216 ;  /* 0x4b80000016168820 */ /* 0x000fe40000400000 */
        /* <DEDUP_REMOVED lines=8> */
[----:B------:R-:W-:Y:S02]  /*88a30*/  @P1 FMUL R4, R4, 0.25 ;  /* 0x3e80000004041820 */ /* 0x000fe40000400000 */
[----:B---3--:R-:W-:Y:S02]  /*88a40*/  @P1 FMUL R13, R13, 0.25 ;  /* 0x3e8000000d0d1820 */ /* 0x008fe40000400000 */
[----:B------:R-:W-:-:S02]  /*88a50*/  @P1 FMUL R10, R10, 0.25 ;  /* 0x3e8000000a0a1820 */ /* 0x000fc40000400000 */
[----:B----4-:R-:W-:Y:S02]  /*88a60*/  @P1 FMUL R27, R27, 0.25 ;  /* 0x3e8000001b1b1820 */ /* 0x010fe40000400000 */
        /* <DEDUP_REMOVED lines=13> */
[----:B------:R-:W-:-:S02]  /*88b40*/  @!P0 FMUL R14, R14, 16777216 ;  /* 0x4b8000000e0e8820 */ /* 0x000fc40000400000 */
[----:B------:R0:W-:Y:S02]  /*88b50*/  STL [R1+0x708], R11 ;  /* 0x0007080b01007387 */ /* 0x0001e40000100800 */
[----:B------:R1:W-:Y:S02]  /*88b60*/  STL [R1+0x1598], R4 ;  /* 0x0015980401007387 */ /* 0x0003e40000100800 */
[----:B------:R-:W-:Y:S01]  /*88b70*/  @!P0 FMUL R13, R13, 16777216 ;  /* 0x4b8000000d0d8820 */ /* 0x000fe20000400000 */
[----:B------:R2:W-:Y:S01]  /*88b80*/  @P1 STL [R1+0x6a8], R10 ;  /* 0x0006a80a01001387 */ /* 0x0005e20000100800 */
[----:B------:R-:W-:Y:S02]  /*88b90*/  @!P0 FMUL R27, R27, 16777216 ;  /* 0x4b8000001b1b8820 */ /* 0x000fe40000400000 */
[----:B------:R-:W-:Y:S01]  /*88ba0*/  @!P0 FMUL R9, R9, 16777216 ;  /* 0x4b80000009098820 */ /* 0x000fe20000400000 */
[----:B0-----:R-:W3:Y:S01]  /*88bb0*/  LDL.LU R11, [R1+0x72c] ;  /* 0x00072c00010b7983 */ /* 0x001ee20000300800 */
[----:B-1----:R-:W-:Y:S01]  /*88bc0*/  MOV R4, R10 ;  /* 0x0000000a00047202 */ /* 0x002fe20000000f00 */
[----:B------:R0:W-:Y:S02]  /*88bd0*/  STL [R1+0x668], R14 ;  /* 0x0006680e01007387 */ /* 0x0001e40000100800 */
[----:B--2---:R-:W2:Y:S01]  /*88be0*/  LDL.LU R10, [R1+0x740] ;  /* 0x00074000010a7983 */ /* 0x004ea20000300800 */
[----:B------:R1:W-:Y:S01]  /*88bf0*/  STL [R1+0x680], R13 ;  /* 0x0006800d01007387 */ /* 0x0003e20000100800 */
[----:B------:R-:W-:-:S03]  /*88c00*/  IMAD.MOV.U32 R8, RZ, RZ, R15 ;  /* 0x000000ffff087224 */ /* 0x000fc600078e000f */
[----:B0-----:R-:W4:Y:S01]  /*88c10*/  LDL.LU R14, [R1+0x744] ;  /* 0x00074400010e7983 */ /* 0x001f220000300800 */
[----:B------:R0:W-:Y:S02]  /*88c20*/  STL [R1+0x694], R27 ;  /* 0x0006941b01007387 */ /* 0x0001e40000100800 */
[----:B-1----:R-:W4:Y:S02]  /*88c30*/  LDL.LU R13, [R1+0x748] ;  /* 0x00074800010d7983 */ /* 0x002f240000300800 */
[----:B------:R-:W-:Y:S01]  /*88c40*/  @!P0 FMUL R3, R3, 16777216 ;  /* 0x4b80000003038820 */ /* 0x000fe20000400000 */
[----:B0-----:R-:W4:Y:S01]  /*88c50*/  LDL.LU R27, [R1+0x74c] ;  /* 0x00074c00011b7983 */ /* 0x001f220000300800 */
[----:B------:R-:W4:Y:S02]  /*88c60*/  LDL.LU R0, [R1+0x768] ;  /* 0x0007680001007983 */ /* 0x000f240000300800 */
[----:B------:R-:W4:Y:S02]  /*88c70*/  LDL.LU R15, [R1+0x780] ;  /* 0x00078000010f7983 */ /* 0x000f240000300800 */
[----:B------:R-:W-:Y:S01]  /*88c80*/  STL [R1+0x69c], R9 ;  /* 0x00069c0901007387 */ /* 0x000fe20000100800 */
[----:B------:R-:W4:Y:S01]  /*88c90*/  LDL.LU R16, [R1+0x788] ;  /* 0x0007880001107983 */ /* 0x000f220000300800 */
[----:B------:R-:W4:Y:S02]  /*88ca0*/  LDL.LU R22, [R1+0x790] ;  /* 0x0007900001167983 */ /* 0x000f240000300800 */
[----:B------:R-:W4:Y:S02]  /*88cb0*/  LDL.LU R25, [R1+0x79c] ;  /* 0x00079c0001197983 */ /* 0x000f240000300800 */
[----:B------:R-:W4:Y:S01]  /*88cc0*/  LDL.LU R23, [R1+0x7b4] ;  /* 0x0007b40001177983 */ /* 0x000f220000300800 */
[----:B------:R-:W4:Y:S01]  /*88cd0*/  LDL.LU R12, [R1+0x7c0] ;  /* 0x0007c000010c7983 */ /* 0x000f220000300800 */
[----:B------:R-:W4:Y:S02]  /*88ce0*/  LDL.LU R7, [R1+0x7c8] ;  /* 0x0007c80001077983 */ /* 0x000f240000300800 */
[----:B------:R-:W-:-:S02]  /*88cf0*/  @!P0 FMUL R4, R4, 16777216 ;  /* 0x4b80000004048820 */ /* 0x000fc40000400000 */
[----:B------:R-:W4:Y:S01]  /*88d00*/  LDL.LU R6, [R1+0x7e0] ;  /* 0x0007e00001067983 */ /* 0x000f220000300800 */
[----:B------:R0:W-:Y:S04]  /*88d10*/  STL [R1+0x6a4], R3 ;  /* 0x0006a40301007387 */ /* 0x0001e80000100800 */
[----:B0-----:R-:W4:Y:S01]  /*88d20*/  LDL.LU R3, [R1+0x7e8] ;  /* 0x0007e80001037983 */ /* 0x001f220000300800 */
[----:B------:R-:W4:Y:S02]  /*88d30*/  LDL.LU R9, [R1+0x50] ;  /* 0x0000500001097983 */ /* 0x000f240000300800 */
[----:B------:R0:W-:Y:S02]  /*88d40*/  @!P0 STL [R1+0x6a8], R4 ;  /* 0x0006a80401008387 */ /* 0x0001e40000100800 */
[----:B0-----:R-:W4:Y:S01]  /*88d50*/  LDL.LU R4, [R1+0x1598] ;  /* 0x0015980001047983 */ /* 0x001f220000300800 */
[----:B------:R-:W-:-:S02]  /*88d60*/  @P1 FMUL R2, R2, 0.25 ;  /* 0x3e80000002021820 */ /* 0x000fc40000400000 */
[----:B------:R-:W-:Y:S02]  /*88d70*/  @P1 FMUL R26, R26, 0.25 ;  /* 0x3e8000001a1a1820 */ /* 0x000fe40000400000 */
[----:B------:R-:W-:Y:S02]  /*88d80*/  @P1 FMUL R19, R19, 0.25 ;  /* 0x3e80000013131820 */ /* 0x000fe40000400000 */
[----:B------:R-:W-:Y:S02]  /*88d90*/  @P1 FMUL R17, R17, 0.25 ;  /* 0x3e80000011111820 */ /* 0x000fe40000400000 */
[----:B------:R-:W-:Y:S02]  /*88da0*/  @P1 FMUL R18, R18, 0.25 ;  /* 0x3e80000012121820 */ /* 0x000fe40000400000 */
[----:B------:R-:W-:Y:S02]  /*88db0*/  @P1 FMUL R24, R24, 0.25 ;  /* 0x3e80000018181820 */ /* 0x000fe40000400000 */
[----:B------:R-:W-:-:S02]  /*88dc0*/  @P1 FMUL R20, R20, 0.25 ;  /* 0x3e80000014141820 */ /* 0x000fc40000400000 */
[----:B------:R-:W-:Y:S02]  /*88dd0*/  @P1 FMUL R21, R21, 0.25 ;  /* 0x3e80000015151820 */ /* 0x000fe40000400000 */
[----:B------:R-:W-:Y:S02]  /*88de0*/  @P1 FMUL R28, R28, 0.25 ;  /* 0x3e8000001c1c1820 */ /* 0x000fe40000400000 */
[----:B------:R-:W-:Y:S01]  /*88df0*/  @P1 FMUL R29, R29, 0.25 ;  /* 0x3e8000001d1d1820 */ /* 0x000fe20000400000 */
[----:B------:R-:W-:Y:S01]  /*88e00*/  FSETP.GT.AND P1, PT, |R5|, 8.50705917302346158658e+37, PT ;  /* 0x7e8000000500780b */ /* 0x000fe20003f24200 */
        /* <DEDUP_REMOVED lines=10> */
[----:B------:R-:W-:Y:S02]  /*88eb0*/  @P1 FMUL R8, R8, 0.25 ;  /* 0x3e80000008081820 */ /* 0x000fe40000400000 */
[----:B---3--:R-:W-:Y:S02]  /*88ec0*/  @P1 FMUL R11, R11, 0.25 ;  /* 0x3e8000000b0b1820 */ /* 0x008fe40000400000 */
[----:B--2---:R-:W-:Y:S02]  /*88ed0*/  @P1 FMUL R10, R10, 0.25 ;  /* 0x3e8000000a0a1820 */ /* 0x004fe40000400000 */
[----:B----4-:R-:W-:Y:S02]  /*88ee0*/  @P1 FMUL R14, R14, 0.25 ;  /* 0x3e8000000e0e1820 */ /* 0x010fe40000400000 */
[----:B------:R-:W-:-:S02]  /*88ef0*/  @P1 FMUL R13, R13, 0.25 ;  /* 0x3e8000000d0d1820 */ /* 0x000fc40000400000 */
[----:B------:R-:W-:Y:S02]  /*88f00*/  @P1 FMUL R27, R27, 0.25 ;  /* 0x3e8000001b1b1820 */ /* 0x000fe40000400000 */
[----:B------:R-:W-:Y:S02]  /*88f10*/  @P1 FMUL R0, R0, 0.25 ;  /* 0x3e80000000001820 */ /* 0x000fe40000400000 */
[----:B------:R-:W-:Y:S01]  /*88f20*/  @!P0 FMUL R4, R4, 16777216 ;  /* 0x4b80000004048820 */ /* 0x000fe20000400000 */
        /* <DEDUP_REMOVED lines=11> */
[----:B------:R-:W-:Y:S02]  /*88fe0*/  STL [R1+0x48], R28 ;  /* 0x0000481c01007387 */ /* 0x000fe40000100800 */
[----:B------:R-:W-:Y:S01]  /*88ff0*/  @!P0 FMUL R10, R10, 16777216 ;  /* 0x4b8000000a0a8820 */ /* 0x000fe20000400000 */
[----:B------:R-:W-:Y:S01]  /*89000*/  STL [R1+0x728], R29 ;  /* 0x0007281d01007387 */ /* 0x000fe20000100800 */
[----:B------:R-:W-:Y:S02]  /*89010*/  @!P0 FMUL R27, R27, 16777216 ;  /* 0x4b8000001b1b8820 */ /* 0x000fe40000400000 */
[----:B------:R-:W-:Y:S02]  /*89020*/  STL [R1+0x1594], R0 ;  /* 0x0015940001007387 */ /* 0x000fe40000100800 */
[----:B------:R-:W-:Y:S01]  /*89030*/  @!P0 FMUL R14, R14, 16777216 ;  /* 0x4b8000000e0e8820 */ /* 0x000fe20000400000 */
[----:B------:R-:W-:Y:S01]  /*89040*/  @P1 STL [R1+0x760], R8 ;  /* 0x0007600801001387 */ /* 0x000fe20000100800 */
[----:B------:R-:W-:-:S02]  /*89050*/  @!P0 FMUL R13, R13, 16777216 ;  /* 0x4b8000000d0d8820 */ /* 0x000fc40000400000 */
[----:B------:R-:W-:Y:S02]  /*89060*/  STL [R1+0x72c], R11 ;  /* 0x00072c0b01007387 */ /* 0x000fe40000100800 */
[----:B------:R-:W-:Y:S01]  /*89070*/  STL [R1+0x740], R10 ;  /* 0x0007400a01007387 */ /* 0x000fe20000100800 */
[----:B------:R0:W-:Y:S01]  /*89080*/  STL [R1+0x74c], R27 ;  /* 0x00074c1b01007387 */ /* 0x0001e20000100800 */
[----:B------:R1:W-:Y:S03]  /*89090*/  STL [R1+0x744], R14 ;  /* 0x0007440e01007387 */ /* 0x0003e60000100800 */
[----:B0-----:R-:W2:Y:S01]  /*890a0*/  LDL.LU R27, [R1+0x764] ;  /* 0x00076400011b7983 */ /* 0x001ea20000300800 */
[----:B------:R0:W-:Y:S02]  /*890b0*/  STL [R1+0x748], R13 ;  /* 0x0007480d01007387 */ /* 0x0001e40000100800 */
[----:B------:R-:W3:Y:S02]  /*890c0*/  LDL.LU R28, [R1+0x76c] ;  /* 0x00076c00011c7983 */ /* 0x000ee40000300800 */
[----:B------:R-:W4:Y:S01]  /*890d0*/  LDL.LU R4, [R1+0x784] ;  /* 0x0007840001047983 */ /* 0x000f220000300800 */
[----:B------:R-:W2:Y:S01]  /*890e0*/  LDL.LU R29, [R1+0x78c] ;  /* 0x00078c00011d7983 */ /* 0x000ea20000300800 */
[----:B-1----:R-:W2:Y:S02]  /*890f0*/  LDL.LU R14, [R1+0x794] ;  /* 0x00079400010e7983 */ /* 0x002ea40000300800 */
[----:B------:R-:W2:Y:S02]  /*89100*/  LDL.LU R2, [R1+0x798] ;  /* 0x0007980001027983 */ /* 0x000ea40000300800 */
[----:B------:R-:W2:Y:S01]  /*89110*/  LDL.LU R26, [R1+0x7b0] ;  /* 0x0007b000011a7983 */ /* 0x000ea20000300800 */
[----:B------:R-:W-:Y:S01]  /*89120*/  MOV R0, R8 ;  /* 0x0000000800007202 */ /* 0x000fe20000000f00 */
[----:B------:R-:W2:Y:S01]  /*89130*/  LDL.LU R19, [R1+0x7b8] ;  /* 0x0007b80001137983 */ /* 0x000ea20000300800 */
[----:B------:R-:W2:Y:S02]  /*89140*/  LDL.LU R17, [R1+0x7bc] ;  /* 0x0007bc0001117983 */ /* 0x000ea40000300800 */
[----:B------:R-:W2:Y:S02]  /*89150*/  LDL.LU R18, [R1+0x7c4] ;  /* 0x0007c40001127983 */ /* 0x000ea40000300800 */
[----:B------:R-:W2:Y:S01]  /*89160*/  LDL.LU R24, [R1+0x7cc] ;  /* 0x0007cc0001187983 */ /* 0x000ea20000300800 */
[----:B------:R-:W2:Y:S01]  /*89170*/  LDL.LU R20, [R1+0x7e4] ;  /* 0x0007e40001147983 */ /* 0x000ea20000300800 */
[----:B------:R-:W2:Y:S02]  /*89180*/  LDL.LU R21, [R1+0x7ec] ;  /* 0x0007ec0001157983 */ /* 0x000ea40000300800 */
[----:B------:R-:W-:-:S02]  /*89190*/  @!P0 FMUL R0, R0, 16777216 ;  /* 0x4b80000000008820 */ /* 0x000fc40000400000 */
[----:B------:R-:W2:Y:S01]  /*891a0*/  LDL.LU R8, [R1+0x7f0] ;  /* 0x0007f00001087983 */ /* 0x000ea20000300800 */
[----:B------:R-:W2:Y:S01]  /*891b0*/  LDL.LU R11, [R1+0x7f4] ;  /* 0x0007f400010b7983 */ /* 0x000ea20000300800 */
[----:B------:R-:W2:Y:S02]  /*891c0*/  LDL.LU R10, [R1+0x7f8] ;  /* 0x0007f800010a7983 */ /* 0x000ea40000300800 */
[----:B0-----:R-:W2:Y:S02]  /*891d0*/  LDL.LU R13, [R1+0x58] ;  /* 0x00005800010d7983 */ /* 0x001ea40000300800 */
[----:B------:R0:W-:Y:S02]  /*891e0*/  @!P0 STL [R1+0x760], R0 ;  /* 0x0007600001008387 */ /* 0x0001e40000100800 */
[----:B0-----:R-:W2:Y:S01]  /*891f0*/  LDL.LU R0, [R1+0x1594] ;  /* 0x0015940001007983 */ /* 0x001ea20000300800 */
[----:B------:R-:W-:-:S04]  /*89200*/  @P1 FMUL R15, R15, 0.25 ;  /* 0x3e8000000f0f1820 */ /* 0x000fc80000400000 */
[----:B------:R-:W-:Y:S02]  /*89210*/  @!P0 FMUL R15, R15, 16777216 ;  /* 0x4b8000000f0f8820 */ /* 0x000fe40000400000 */
[----:B------:R-:W-:Y:S02]  /*89220*/  @P1 FMUL R16, R16, 0.25 ;  /* 0x3e80000010101820 */ /* 0x000fe40000400000 */
        /* <DEDUP_REMOVED lines=8> */
[----:B--2---:R-:W-:-:S05]  /*892b0*/  @!P0 FMUL R0, R0, 16777216 ;  /* 0x4b80000000008820 */ /* 0x004fca0000400000 */
[----:B------:R0:W-:Y:S04]  /*892c0*/  STL [R1+0x768], R0 ;  /* 0x0007680001007387 */ /* 0x0001e80000100800 */
[----:B0-----:R-:W2:Y:S01]  /*892d0*/  LDL.LU R0, [R1+0x1590] ;  /* 0x0015900001007983 */ /* 0x001ea20000300800 */
[----:B------:R0:W-:Y:S03]  /*892e0*/  STL [R1+0x780], R15 ;  /* 0x0007800f01007387 */ /* 0x0001e60000100800 */
[----:B0-----:R-:W2:Y:S01]  /*892f0*/  LDL.LU R15, [R1+0x158c] ;  /* 0x00158c00010f7983 */ /* 0x001ea20000300800 */
        /* <DEDUP_REMOVED lines=9> */
[----:B------:R-:W-:Y:S01]  /*89390*/  @!P0 FMUL R3, R3, 16777216 ;  /* 0x4b80000003038820 */ /* 0x000fe20000400000 */
[----:B------:R-:W-:Y:S01]  /*893a0*/  FSETP.GEU.AND P0, PT, |R9|, 1.175494350822287508e-38, PT ;  /* 0x008000000900780b */ /* 0x000fe20003f0e200 */
[----:B------:R-:W-:Y:S01]  /*893b0*/  STL [R1+0x788], R16 ;  /* 0x0007881001007387 */ /* 0x000fe20000100800 */
[----:B------:R-:W-:Y:S02]  /*893c0*/  STL [R1+0x790], R22 ;  /* 0x0007901601007387 */ /* 0x000fe40000100800 */
[----:B------:R-:W-:Y:S02]  /*893d0*/  STL [R1+0x79c], R25 ;  /* 0x00079c1901007387 */ /* 0x000fe40000100800 */
[----:B------:R-:W-:Y:S02]  /*893e0*/  STL [R1+0x7b4], R23 ;  /* 0x0007b41701007387 */ /* 0x000fe40000100800 */
[----:B------:R-:W-:Y:S01]  /*893f0*/  @P1 FMUL R27, R27, 0.25 ;  /* 0x3e8000001b1b1820 */ /* 0x000fe20000400000 */
[----:B------:R0:W-:Y:S01]  /*89400*/  STL [R1+0x7c0], R12 ;  /* 0x0007c00c01007387 */ /* 0x0001e20000100800 */
[----:B------:R-:W-:Y:S02]  /*89410*/  STL [R1+0x7c8], R7 ;  /* 0x0007c80701007387 */ /* 0x000fe40000100800 */
[----:B------:R-:W-:Y:S02]  /*89420*/  STL [R1+0x7e8], R3 ;  /* 0x0007e80301007387 */ /* 0x000fe40000100800 */
[----:B------:R-:W-:Y:S01]  /*89430*/  STL [R1+0x7e0], R6 ;  /* 0x0007e00601007387 */ /* 0x000fe20000100800 */
[----:B------:R1:W-:Y:S01]  /*89440*/  STL [R1+0x4c], R5 ;  /* 0x00004c0501007387 */ /* 0x0003e20000100800 */
[----:B------:R-:W-:-:S02]  /*89450*/  @!P0 FMUL R27, R27, 16777216 ;  /* 0x4b8000001b1b8820 */ /* 0x000fc40000400000 */
[----:B---3--:R-:W-:Y:S01]  /*89460*/  @P1 FMUL R28, R28, 0.25 ;  /* 0x3e8000001c1c1820 */ /* 0x008fe20000400000 */
[----:B0-----:R-:W3:Y:S01]  /*89470*/  LDL.LU R12, [R1+0x7fc] ;  /* 0x0007fc00010c7983 */ /* 0x001ee20000300800 */
[----:B------:R-:W3:Y:S02]  /*89480*/  LDL.LU R16, [R1+0x810] ;  /* 0x0008100001107983 */ /* 0x000ee40000300800 */
[----:B----4-:R-:W-:Y:S01]  /*89490*/  @P1 FMUL R4, R4, 0.25 ;  /* 0x3e80000004041820 */ /* 0x010fe20000400000 */
[----:B-1----:R-:W4:Y:S01]  /*894a0*/  LDL.LU R5, [R1+0x814] ;  /* 0x0008140001057983 */ /* 0x002f220000300800 */
[----:B------:R0:W-:Y:S02]  /*894b0*/  STL [R1+0x764], R27 ;  /* 0x0007641b01007387 */ /* 0x0001e40000100800 */
[----:B------:R-:W-:Y:S02]  /*894c0*/  @P1 FMUL R29, R29, 0.25 ;  /* 0x3e8000001d1d1820 */ /* 0x000fe40000400000 */
[----:B------:R-:W-:-:S02]  /*894d0*/  @!P0 FMUL R28, R28, 16777216 ;  /* 0x4b8000001c1c8820 */ /* 0x000fc40000400000 */
[----:B------:R-:W-:Y:S02]  /*894e0*/  @P1 FMUL R14, R14, 0.25 ;  /* 0x3e8000000e0e1820 */ /* 0x000fe40000400000 */
[----:B------:R-:W-:Y:S02]  /*894f0*/  @!P0 FMUL R4, R4, 16777216 ;  /* 0x4b80000004048820 */ /* 0x000fe40000400000 */
[----:B------:R-:W-:Y:S02]  /*89500*/  @P1 FMUL R2, R2, 0.25 ;  /* 0x3e80000002021820 */ /* 0x000fe40000400000 */
[----:B------:R-:W-:Y:S02]  /*89510*/  @!P0 FMUL R29, R29, 16777216 ;  /* 0x4b8000001d1d8820 */ /* 0x000fe40000400000 */
        /* <DEDUP_REMOVED lines=22> */
[----:B------:R-:W-:Y:S02]  /*89680*/  @!P0 FMUL R9, R9, 16777216 ;  /* 0x4b80000009098820 */ /* 0x000fe40000400000 */
[----:B------:R-:W-:Y:S01]  /*89690*/  @!P0 FMUL R10, R10, 16777216 ;  /* 0x4b8000000a0a8820 */ /* 0x000fe20000400000 */
[----:B--2---:R-:W-:Y:S02]  /*896a0*/  MOV R3, R15 ;  /* 0x0000000f00037202 */ /* 0x004fe40000000f00 */
[----:B------:R-:W2:Y:S01]  /*896b0*/  LDL.LU R15, [R1+0x818] ;  /* 0x00081800010f7983 */ /* 0x000ea20000300800 */
[----:B0-----:R-:W2:Y:S02]  /*896c0*/  LDL.LU R27, [R1+0x81c] ;  /* 0x00081c00011b7983 */ /* 0x001ea40000300800 */
[----:B------:R-:W2:Y:S02]  /*896d0*/  LDL.LU R7, [R1+0x820] ;  /* 0x0008200001077983 */ /* 0x000ea40000300800 */
[----:B------:R-:W2:Y:S01]  /*896e0*/  LDL.LU R22, [R1+0x828] ;  /* 0x0008280001167983 */ /* 0x000ea20000300800 */
[----:B------:R-:W2:Y:S01]  /*896f0*/  LDL.LU R25, [R1+0x840] ;  /* 0x0008400001197983 */ /* 0x000ea20000300800 */
[----:B------:R-:W2:Y:S02]  /*89700*/  LDL.LU R23, [R1+0x848] ;  /* 0x0008480001177983 */ /* 0x000ea40000300800 */
[----:B------:R-:W2:Y:S02]  /*89710*/  LDL.LU R6, [R1+0x860] ;  /* 0x0008600001067983 */ /* 0x000ea40000300800 */
[----:B------:R0:W-:Y:S02]  /*89720*/  STL [R1+0x76c], R28 ;  /* 0x00076c1c01007387 */ /* 0x0001e40000100800 */
[----:B0-----:R-:W2:Y:S01]  /*89730*/  LDL.LU R28, [R1+0x874] ;  /* 0x00087400011c7983 */ /* 0x001ea20000300800 */
[----:B------:R0:W-:Y:S03]  /*89740*/  STL [R1+0x784], R4 ;  /* 0x0007840401007387 */ /* 0x0001e60000100800 */
        /* <DEDUP_REMOVED lines=29> */
[----:B------:R-:W-:-:S02]  /*89920*/  FSETP.GT.AND P1, PT, |R13|, 8.50705917302346158658e+37, PT ;  /* 0x7e8000000d00780b */ /* 0x000fc40003f24200 */
[----:B------:R-:W-:-:S11]  /*89930*/  FSETP.GEU.AND P0, PT, |R13|, 1.175494350822287508e-38, PT ;  /* 0x008000000d00780b */ /* 0x000fd60003f0e200 */
[----:B---3--:R-:W-:Y:S02]  /*89940*/  @P1 FMUL R12, R12, 0.25 ;  /* 0x3e8000000c0c1820 */ /* 0x008fe40000400000 */
[----:B------:R-:W-:Y:S02]  /*89950*/  @P1 FMUL R16, R16, 0.25 ;  /* 0x3e80000010101820 */ /* 0x000fe40000400000 */
[----:B----4-:R-:W-:Y:S02]  /*89960*/  @P1 FMUL R5, R5, 0.25 ;  /* 0x3e80000005051820 */ /* 0x010fe40000400000 */
[----:B------:R-:W-:Y:S02]  /*89970*/  @!P0 FMUL R12, R12, 16777216 ;  /* 0x4b8000000c0c8820 */ /* 0x000fe40000400000 */
[----:B------:R-:W-:Y:S02]  /*89980*/  @!P0 FMUL R16, R16, 16777216 ;  /* 0x4b80000010108820 */ /* 0x000fe40000400000 */
[----:B------:R-:W-:Y:S01]  /*89990*/  @!P0 FMUL R5, R5, 16777216 ;  /* 0x4b80000005058820 */ /* 0x000fe20000400000 */
[----:B------:R0:W-:Y:S04]  /*899a0*/  STL [R1+0x7fc], R12 ;  /* 0x0007fc0c01007387 */ /* 0x0001e80000100800 */
[----:B0-----:R-:W3:Y:S01]  /*899b0*/  LDL.LU R12, [R1+0x1554] ;  /* 0x00155400010c7983 */ /* 0x001ee20000300800 */
[----:B------:R0:W-:Y:S03]  /*899c0*/  STL [R1+0x810], R16 ;  /* 0x0008101001007387 */ /* 0x0001e60000100800 */
[----:B0-----:R-:W4:Y:S01]  /*899d0*/  LDL.LU R16, [R1+0x864] ;  /* 0x0008640001107983 */ /* 0x001f220000300800 */
[----:B------:R0:W-:Y:S03]  /*899e0*/  STL [R1+0x814], R5 ;  /* 0x0008140501007387 */ /* 0x0001e60000100800 */
[----:B0-----:R-:W3:Y:S01]  /*899f0*/  LDL.LU R5, [R1+0x868] ;  /* 0x0008680001057983 */ /* 0x001ee20000300800 */
[----:B------:R-:W-:-:S04]  /*89a00*/  @P1 FMUL R13, R13, 0.25 ;  /* 0x3e8000000d0d1820 */ /* 0x000fc80000400000 */
[----:B------:R-:W-:Y:S02]  /*89a10*/  @!P0 FMUL R13, R13, 16777216 ;  /* 0x4b8000000d0d8820 */ /* 0x000fe40000400000 */
[----:B--2---:R-:W-:Y:S02]  /*89a20*/  @P1 FMUL R15, R15, 0.25 ;  /* 0x3e8000000f0f1820 */ /* 0x004fe40000400000 */
[----:B------:R-:W-:Y:S02]  /*89a30*/  @P1 FMUL R27, R27, 0.25 ;  /* 0x3e8000001b1b1820 */ /* 0x000fe40000400000 */
[----:B------:R-:W-:Y:S02]  /*89a40*/  @P1 FMUL R7, R7, 0.25 ;  /* 0x3e80000007071820 */ /* 0x000fe40000400000 */
[----:B------:R-:W-:Y:S02]  /*89a50*/  @!P0 FMUL R15, R15, 16777216 ;  /* 0x4b8000000f0f8820 */ /* 0x000fe40000400000 */
[----:B------:R-:W-:-:S02]  /*89a60*/  @P1 FMUL R22, R22, 0.25 ;  /* 0x3e80000016161820 */ /* 0x000fc40000400000 */
[----:B------:R-:W-:Y:S02]  /*89a70*/  @!P0 FMUL R27, R27, 16777216 ;  /* 0x4b8000001b1b8820 */ /* 0x000fe40000400000 */
[----:B------:R-:W-:Y:S02]  /*89a80*/  @P1 FMUL R25, R25, 0.25 ;  /* 0x3e80000019191820 */ /* 0x000fe40000400000 */
[----:B------:R-:W-:Y:S01]  /*89a90*/  @!P0 FMUL R7, R7, 16777216 ;  /* 0x4b80000007078820 */ /* 0x000fe20000400000 */
[----:B------:R0:W-:Y:S01]  /*89aa0*/  STL [R1+0x818], R15 ;  /* 0x0008180f01007387 */ /* 0x0001e20000100800 */
[----:B------:R-:W-:Y:S02]  /*89ab0*/  @P1 FMUL R23, R23, 0.25 ;  /* 0x3e80000017171820 */ /* 0x000fe40000400000 */
[----:B------:R-:W-:Y:S02]  /*89ac0*/  @!P0 FMUL R22, R22, 16777216 ;  /* 0x4b80000016168820 */ /* 0x000fe40000400000 */
[----:B------:R-:W-:-:S02]  /*89ad0*/  @P1 FMUL R6, R6, 0.25 ;  /* 0x3e80000006061820 */ /* 0x000fc40000400000 */
[----:B------:R-:W-:Y:S02]  /*89ae0*/  @!P0 FMUL R25, R25, 16777216 ;  /* 0x4b80000019198820 */ /* 0x000fe40000400000 */
[----:B------:R-:W-:Y:S01]  /*89af0*/  @!P0 FMUL R23, R23, 16777216 ;  /* 0x4b80000017178820 */ /* 0x000fe20000400000 */
[----:B0-----:R-:W3:Y:S01]  /*89b00*/  LDL.LU R15, [R1+0x878] ;  /* 0x00087800010f7983 */ /* 0x001ee20000300800 */
[----:B------:R0:W-:Y:S02]  /*89b10*/  STL [R1+0x81c], R27 ;  /* 0x00081c1b01007387 */ /* 0x0001e40000100800 */
[----:B------:R-:W-:Y:S02]  /*89b20*/  @P1 FMUL R28, R28, 0.25 ;  /* 0x3e8000001c1c1820 */ /* 0x000fe40000400000 */
[----:B------:R-:W-:Y:S01]  /*89b30*/  @!P0 FMUL R6, R6, 16777216 ;  /* 0x4b80000006068820 */ /* 0x000fe20000400000 */
[----:B0-----:R-:W3:Y:S01]  /*89b40*/  LDL.LU R27, [R1+0x68] ;  /* 0x00006800011b7983 */ /* 0x001ee20000300800 */
[----:B------:R0:W-:Y:S02]  /*89b50*/  STL [R1+0x820], R7 ;  /* 0x0008200701007387 */ /* 0x0001e40000100800 */
[----:B------:R-:W-:Y:S01]  /*89b60*/  @!P0 FMUL R28, R28, 16777216 ;  /* 0x4b8000001c1c8820 */ /* 0x000fe20000400000 */
[----:B0-----:R-:W3:Y:S01]  /*89b70*/  LDL.LU R7, [R1+0x1550] ;  /* 0x0015500001077983 */ /* 0x001ee20000300800 */
[----:B------:R0:W-:Y:S03]  /*89b80*/  STL [R1+0x828], R22 ;  /* 0x0008281601007387 */ /* 0x0001e60000100800 */
[----:B0-----:R-:W3:Y:S01]  /*89b90*/  LDL.LU R22, [R1+0x89c] ;  /* 0x00089c0001167983 */ /* 0x001ee20000300800 */
[----:B------:R0:W-:Y:S03]  /*89ba0*/  STL [R1+0x840], R25 ;  /* 0x0008401901007387 */ /* 0x0001e60000100800 */
[----:B0-----:R-:W3:Y:S01]  /*89bb0*/  LDL.LU R25, [R1+0xb34] ;  /* 0x000b340001197983 */ /* 0x001ee20000300800 */
[----:B------:R0:W-:Y:S03]  /*89bc0*/  STL [R1+0x848], R23 ;  /* 0x0008481701007387 */ /* 0x0001e60000100800 */
[----:B0-----:R-:W3:Y:S01]  /*89bd0*/  LDL.LU R23, [R1+0xb38] ;  /* 0x000b380001177983 */ /* 0x001ee20000300800 */
[----:B------:R0:W-:Y:S03]  /*89be0*/  STL [R1+0x860], R6 ;  /* 0x0008600601007387 */ /* 0x0001e60000100800 */
[----:B0-----:R-:W3:Y:S01]  /*89bf0*/  LDL.LU R6, [R1+0x154c] ;  /* 0x00154c0001067983 */ /* 0x001ee20000300800 */
[----:B------:R-:W-:-:S04]  /*89c00*/  @P1 FMUL R29, R29, 0.25 ;  /* 0x3e8000001d1d1820 */ /* 0x000fc80000400000 */
[----:B------:R-:W-:Y:S02]  /*89c10*/  @!P0 FMUL R29, R29, 16777216 ;  /* 0x4b8000001d1d8820 */ /* 0x000fe40000400000 */
[----:B------:R-:W-:-:S04]  /*89c20*/  @P1 FMUL R8, R8, 0.25 ;  /* 0x3e80000008081820 */ /* 0x000fc80000400000 */
[----:B------:R-:W-:Y:S02]  /*89c30*/  @!P0 FMUL R8, R8, 16777216 ;  /* 0x4b80000008088820 */ /* 0x000fe40000400000 */
[----:B------:R-:W-:-:S04]  /*89c40*/  @P1 FMUL R11, R11, 0.25 ;  /* 0x3e8000000b0b1820 */ /* 0x000fc80000400000 */
[----:B------:R-:W-:Y:S02]  /*89c50*/  @!P0 FMUL R11, R11, 16777216 ;  /* 0x4b8000000b0b8820 */ /* 0x000fe40000400000 */
[----:B------:R-:W-:Y:S02]  /*89c60*/  @P1 FMUL R9, R9, 0.25 ;  /* 0x3e80000009091820 */ /* 0x000fe40000400000 */
[----:B------:R-:W-:-:S04]  /*89c70*/  @P1 FMUL R10, R10, 0.25 ;  /* 0x3e8000000a0a1820 */ /* 0x000fc80000400000 */
[----:B------:R-:W-:Y:S02]  /*89c80*/  @!P0 FMUL R10, R10, 16777216 ;  /* 0x4b8000000a0a8820 */ /* 0x000fe40000400000 */
[----:B------:R-:W-:-:S03]  /*89c90*/  @!P0 FMUL R9, R9, 16777216 ;  /* 0x4b80000009098820 */ /* 0x000fc60000400000 */
[----:B------:R0:W-:Y:S04]  /*89ca0*/  STL [R1+0x1500], R10 ;  /* 0x0015000a01007387 */ /* 0x0001e80000100800 */
        /* <DEDUP_REMOVED lines=15> */
[----:B----4-:R-:W-:Y:S02]  /*89da0*/  @P1 FMUL R16, R16, 0.25 ;  /* 0x3e80000010101820 */ /* 0x010fe40000400000 */
[----:B---3--:R-:W-:Y:S02]  /*89db0*/  @P1 FMUL R5, R5, 0.25 ;  /* 0x3e80000005051820 */ /* 0x008fe40000400000 */
[----:B------:R-:W-:Y:S02]  /*89dc0*/  @!P0 FMUL R16, R16, 16777216 ;  /* 0x4b80000010108820 */ /* 0x000fe40000400000 */
[----:B------:R-:W-:Y:S02]  /*89dd0*/  @!P0 FMUL R5, R5, 16777216 ;  /* 0x4b80000005058820 */ /* 0x000fe40000400000 */
[----:B------:R-:W-:Y:S02]  /*89de0*/  @P1 FMUL R12, R12, 0.25 ;  /* 0x3e8000000c0c1820 */ /* 0x000fe40000400000 */
[----:B------:R-:W-:-:S02]  /*89df0*/  @P1 FMUL R14, R14, 0.25 ;  /* 0x3e8000000e0e1820 */ /* 0x000fc40000400000 */
[----:B------:R-:W-:Y:S02]  /*89e00*/  @!P0 FMUL R12, R12, 16777216 ;  /* 0x4b8000000c0c8820 */ /* 0x000fe40000400000 */
[----:B------:R-:W-:-:S04]  /*89e10*/  @P1 FMUL R15, R15, 0.25 ;  /* 0x3e8000000f0f1820 */ /* 0x000fc80000400000 */
[----:B------:R-:W-:Y:S02]  /*89e20*/  @!P0 FMUL R15, R15, 16777216 ;  /* 0x4b8000000f0f8820 */ /* 0x000fe40000400000 */
        /* <DEDUP_REMOVED lines=8> */
[----:B------:R-:W-:Y:S02]  /*89eb0*/  @P1 FMUL R23, R23, 0.25 ;  /* 0x3e80000017171820 */ /* 0x000fe40000400000 */
[----:B------:R-:W-:Y:S02]  /*89ec0*/  @!P0 FMUL R25, R25, 16777216 ;  /* 0x4b80000019198820 */ /* 0x000fe40000400000 */
[----:B------:R-:W-:Y:S02]  /*89ed0*/  @!P0 FMUL R23, R23, 16777216 ;  /* 0x4b80000017178820 */ /* 0x000fe40000400000 */
[----:B--2---:R-:W-:-:S04]  /*89ee0*/  @P1 FMUL R10, R10, 0.25 ;  /* 0x3e8000000a0a1820 */ /* 0x004fc80000400000 */
[----:B------:R-:W-:Y:S02]  /*89ef0*/  @!P0 FMUL R10, R10, 16777216 ;  /* 0x4b8000000a0a8820 */ /* 0x000fe40000400000 */
[----:B------:R-:W-:-:S04]  /*89f00*/  @P1 FMUL R9, R9, 0.25 ;  /* 0x3e80000009091820 */ /* 0x000fc80000400000 */
[----:B------:R-:W-:Y:S02]  /*89f10*/  @!P0 FMUL R9, R9, 16777216 ;  /* 0x4b80000009098820 */ /* 0x000fe40000400000 */
[----:B------:R-:W-:-:S04]  /*89f20*/  @P1 FMUL R11, R11, 0.25 ;  /* 0x3e8000000b0b1820 */ /* 0x000fc80000400000 */
[----:B------:R-:W-:Y:S02]  /*89f30*/  @!P0 FMUL R11, R11, 16777216 ;  /* 0x4b8000000b0b8820 */ /* 0x000fe40000400000 */
[----:B------:R-:W-:-:S04]  /*89f40*/  @P1 FMUL R8, R8, 0.25 ;  /* 0x3e80000008081820 */ /* 0x000fc80000400000 */
[----:B------:R-:W-:Y:S02]  /*89f50*/  @!P0 FMUL R8, R8, 16777216 ;  /* 0x4b80000008088820 */ /* 0x000fe40000400000 */
[----:B------:R-:W-:-:S04]  /*89f60*/  @P1 FMUL R13, R13, 0.25 ;  /* 0x3e8000000d0d1820 */ /* 0x000fc80000400000 */
[----:B------:R-:W-:-:S05]  /*89f70*/  @!P0 FMUL R13, R13, 16777216 ;  /* 0x4b8000000d0d8820 */ /* 0x000fca0000400000 */
[----:B------:R0:W-:Y:S01]  /*89f80*/  STL [R1+0x824], R13 ;  /* 0x0008240d01007387 */ /* 0x0001e20000100800 */
[----:B------:R1:W-:Y:S02]  /*89f90*/  STL [R1+0x82c], R8 ;  /* 0x00082c0801007387 */ /* 0x0003e40000100800 */
[----:B------:R2:W-:Y:S02]  /*89fa0*/  STL [R1+0x844], R11 ;  /* 0x0008440b01007387 */ /* 0x0005e40000100800 */
[----:B------:R-:W-:Y:S02]  /*89fb0*/  @P1 FMUL R29, R29, 0.25 ;  /* 0x3e8000001d1d1820 */ /* 0x000fe40000400000 */
[----:B------:R-:W-:Y:S01]  /*89fc0*/  @P1 FMUL R28, R28, 0.25 ;  /* 0x3e8000001c1c1820 */ /* 0x000fe20000400000 */
[----:B0-----:R-:W3:Y:S01]  /*89fd0*/  LDL.LU R13, [R1+0xd10] ;  /* 0x000d1000010d7983 */ /* 0x001ee20000300800 */
[----:B------:R0:W-:Y:S02]  /*89fe0*/  STL [R1+0x84c], R9 ;  /* 0x00084c0901007387 */ /* 0x0001e40000100800 */
[----:B-1----:R-:W4:Y:S02]  /*89ff0*/  LDL.LU R8, [R1+0xd14] ;  /* 0x000d140001087983 */ /* 0x002f240000300800 */
[----:B--2---:R-:W2:Y:S01]  /*8a000*/  LDL.LU R11, [R1+0xd18] ;  /* 0x000d1800010b7983 */ /* 0x004ea20000300800 */
[----:B------:R1:W-:Y:S01]  /*8a010*/  STL [R1+0x864], R16 ;  /* 0x0008641001007387 */ /* 0x0003e20000100800 */
[----:B------:R-:W-:-:S02]  /*8a020*/  @!P0 FMUL R29, R29, 16777216 ;  /* 0x4b8000001d1d8820 */ /* 0x000fc40000400000 */
[----:B------:R-:W-:Y:S01]  /*8a030*/  @!P0 FMUL R28, R28, 16777216 ;  /* 0x4b8000001c1c8820 */ /* 0x000fe20000400000 */
[----:B0-----:R-:W2:Y:S01]  /*8a040*/  LDL.LU R9, [R1+0xd1c] ;  /* 0x000d1c0001097983 */ /* 0x001ea20000300800 */
[----:B-1----:R-:W2:Y:S03]  /*8a050*/  LDL.LU R16, [R1+0xe24] ;  /* 0x000e240001107983 */ /* 0x002ea60000300800 */
        /* <DEDUP_REMOVED lines=12> */
[----:B------:R-:W-:Y:S02]  /*8a120*/  STL [R1+0x14f4], R7 ;  /* 0x0014f40701007387 */ /* 0x000fe40000100800 */
[----:B------:R0:W-:Y:S02]  /*8a130*/  STL [R1+0x89c], R22 ;  /* 0x00089c1601007387 */ /* 0x0001e40000100800 */
[----:B0-----:R-:W2:Y:S01]  /*8a140*/  LDL.LU R22, [R1+0x1540] ;  /* 0x0015400001167983 */ /* 0x001ea20000300800 */
[----:B------:R-:W-:Y:S02]  /*8a150*/  STL [R1+0x14f8], R12 ;  /* 0x0014f80c01007387 */ /* 0x000fe40000100800 */
[----:B------:R0:W-:Y:S02]  /*8a160*/  STL [R1+0xb34], R25 ;  /* 0x000b341901007387 */ /* 0x0001e40000100800 */
[----:B0-----:R-:W2:Y:S01]  /*8a170*/  LDL.LU R25, [R1+0x153c] ;  /* 0x00153c0001197983 */ /* 0x001ea20000300800 */
[----:B------:R-:W-:Y:S02]  /*8a180*/  STL [R1+0x1524], R14 ;  /* 0x0015240e01007387 */ /* 0x000fe40000100800 */
[----:B------:R0:W-:Y:S02]  /*8a190*/  STL [R1+0xb38], R23 ;  /* 0x000b381701007387 */ /* 0x0001e40000100800 */
[----:B0-----:R-:W2:Y:S01]  /*8a1a0*/  LDL.LU R23, [R1+0x1538] ;  /* 0x0015380001177983 */ /* 0x001ea20000300800 */
[----:B------:R-:W-:-:S02]  /*8a1b0*/  FSETP.GT.AND P1, PT, |R27|, 8.50705917302346158658e+37, PT ;  /* 0x7e8000001b00780b */ /* 0x000fc40003f24200 */
[----:B------:R-:W-:-:S11]  /*8a1c0*/  FSETP.GEU.AND P0, PT, |R27|, 1.175494350822287508e-38, PT ;  /* 0x008000001b00780b */ /* 0x000fd60003f0e200 */
[----:B---3--:R-:W-:Y:S02]  /*8a1d0*/  @P1 FMUL R13, R13, 0.25 ;  /* 0x3e8000000d0d1820 */ /* 0x008fe40000400000 */
[----:B----4-:R-:W-:Y:S02]  /*8a1e0*/  @P1 FMUL R8, R8, 0.25 ;  /* 0x3e80000008081820 */ /* 0x010fe40000400000 */
[----:B------:R-:W-:Y:S02]  /*8a1f0*/  @!P0 FMUL R13, R13, 16777216 ;  /* 0x4b8000000d0d8820 */ /* 0x000fe40000400000 */
[----:B------:R-:W-:Y:S02]  /*8a200*/  @!P0 FMUL R8, R8, 16777216 ;  /* 0x4b80000008088820 */ /* 0x000fe40000400000 */
[----:B--2---:R-:W-:Y:S02]  /*8a210*/  @P1 FMUL R11, R11, 0.25 ;  /* 0x3e8000000b0b1820 */ /* 0x004fe40000400000 */
[----:B------:R-:W-:-:S02]  /*8a220*/  @P1 FMUL R9, R9, 0.25 ;  /* 0x3e80000009091820 */ /* 0x000fc40000400000 */
[----:B------:R-:W-:Y:S02]  /*8a230*/  @P1 FMUL R16, R16, 0.25 ;  /* 0x3e80000010101820 */ /* 0x000fe40000400000 */
[----:B------:R-:W-:Y:S02]  /*8a240*/  @!P0 FMUL R11, R11, 16777216 ;  /* 0x4b8000000b0b8820 */ /* 0x000fe40000400000 */
[----:B------:R-:W-:Y:S02]  /*8a250*/  @!P0 FMUL R9, R9, 16777216 ;  /* 0x4b80000009098820 */ /* 0x000fe40000400000 */
        /* <DEDUP_REMOVED lines=11> */
[----:B------:R-:W2:Y:S02]  /*8a310*/  LDL.LU R14, [R1+0xe6c] ;  /* 0x000e6c00010e7983 */ /* 0x000ea40000300800 */
[----:B------:R3:W-:Y:S01]  /*8a320*/  STL [R1+0xb6c], R29 ;  /* 0x000b6c1d01007387 */ /* 0x0007e20000100800 */
[----:B------:R-:W4:Y:S01]  /*8a330*/  LDL.LU R12, [R1+0xe74] ;  /* 0x000e7400010c7983 */ /* 0x000f220000300800 */
[----:B------:R3:W-:Y:S02]  /*8a340*/  STL [R1+0xd10], R13 ;  /* 0x000d100d01007387 */ /* 0x0007e40000100800 */
[----:B------:R-:W4:Y:S02]  /*8a350*/  LDL.LU R7, [R1+0xe7c] ;  /* 0x000e7c0001077983 */ /* 0x000f240000300800 */
[----:B------:R3:W-:Y:S01]  /*8a360*/  STL [R1+0xd14], R8 ;  /* 0x000d140801007387 */ /* 0x0007e20000100800 */
[----:B0-----:R-:W4:Y:S01]  /*8a370*/  LDL.LU R6, [R1+0xe88] ;  /* 0x000e880001067983 */ /* 0x001f220000300800 */
[----:B-1----:R-:W4:Y:S02]  /*8a380*/  LDL.LU R28, [R1+0xf28] ;  /* 0x000f2800011c7983 */ /* 0x002f240000300800 */
[----:B---3--:R-:W3:Y:S01]  /*8a390*/  LDL.LU R29, [R1+0xf2c] ;  /* 0x000f2c00011d7983 */ /* 0x008ee20000300800 */
[----:B------:R-:W3:Y:S01]  /*8a3a0*/  LDL.LU R13, [R1+0xf30] ;  /* 0x000f3000010d7983 */ /* 0x000ee20000300800 */
[----:B------:R-:W3:Y:S02]  /*8a3b0*/  LDL.LU R8, [R1+0xe84] ;  /* 0x000e840001087983 */ /* 0x000ee40000300800 */
[----:B------:R0:W-:Y:S02]  /*8a3c0*/  STL [R1+0xd18], R11 ;  /* 0x000d180b01007387 */ /* 0x0001e40000100800 */
[----:B------:R-:W-:Y:S01]  /*8a3d0*/  @P1 FMUL R23, R23, 0.25 ;  /* 0x3e80000017171820 */ /* 0x000fe20000400000 */
        /* <DEDUP_REMOVED lines=10> */
[----:B------:R-:W-:-:S02]  /*8a480*/  @P1 FMUL R25, R25, 0.25 ;  /* 0x3e80000019191820 */ /* 0x000fc40000400000 */
[----:B------:R-:W-:Y:S02]  /*8a490*/  @P1 FMUL R22, R22, 0.25 ;  /* 0x3e80000016161820 */ /* 0x000fe40000400000 */
        /* <DEDUP_REMOVED lines=12> */
[----:B------:R-:W-:Y:S01]  /*8a560*/  @!P0 FMUL R18, R18, 16777216 ;  /* 0x4b80000012128820 */ /* 0x000fe20000400000 */
[----:B------:R-:W-:Y:S01]  /*8a570*/  FSETP.GEU.AND P0, PT, |R15|, 1.175494350822287508e-38, PT ;  /* 0x008000000f00780b */ /* 0x000fe20003f0e200 */
[----:B------:R-:W-:Y:S01]  /*8a580*/  STL [R1+0x14d4], R25 ;  /* 0x0014d41901007387 */ /* 0x000fe20000100800 */
[----:B------:R-:W-:Y:S02]  /*8a590*/  STL [R1+0x14d8], R22 ;  /* 0x0014d81601007387 */ /* 0x000fe40000100800 */
[----:B------:R-:W-:Y:S02]  /*8a5a0*/  STL [R1+0x14dc], R21 ;  /* 0x0014dc1501007387 */ /* 0x000fe40000100800 */
[----:B------:R0:W-:Y:S01]  /*8a5b0*/  STL [R1+0xe80], R10 ;  /* 0x000e800a01007387 */ /* 0x0001e20000100800 */
[----:B------:R-:W-:Y:S01]  /*8a5c0*/  STL [R1+0x14e0], R20 ;  /* 0x0014e01401007387 */ /* 0x000fe20000100800 */
[----:B------:R-:W-:-:S02]  /*8a5d0*/  @P1 FMUL R2, R2, 0.25 ;  /* 0x3e80000002021820 */ /* 0x000fc40000400000 */
[----:B0-----:R-:W-:Y:S01]  /*8a5e0*/  IMAD.MOV.U32 R10, RZ, RZ, R3 ;  /* 0x000000ffff0a7224 */ /* 0x001fe200078e0003 */
[----:B------:R-:W-:Y:S01]  /*8a5f0*/  STL [R1+0x1510], R27 ;  /* 0x0015101b01007387 */ /* 0x000fe20000100800 */
[----:B------:R-:W-:Y:S02]  /*8a600*/  STL [R1+0x14e4], R18 ;  /* 0x0014e41201007387 */ /* 0x000fe40000100800 */
[----:B------:R-:W-:Y:S02]  /*8a610*/  @P1 FMUL R26, R26, 0.25 ;  /* 0x3e8000001a1a1820 */ /* 0x000fe40000400000 */
[----:B------:R-:W-:Y:S02]  /*8a620*/  @!P0 FMUL R2, R2, 16777216 ;  /* 0x4b80000002028820 */ /* 0x000fe40000400000 */
[----:B------:R-:W-:Y:S02]  /*8a630*/  @!P0 FMUL R26, R26, 16777216 ;  /* 0x4b8000001a1a8820 */ /* 0x000fe40000400000 */
[----:B------:R-:W-:-:S02]  /*8a640*/  @P1 FMUL R17, R17, 0.25 ;  /* 0x3e80000011111820 */ /* 0x000fc40000400000 */
[----:B------:R-:W-:Y:S02]  /*8a650*/  @P1 FMUL R19, R19, 0.25 ;  /* 0x3e80000013131820 */ /* 0x000fe40000400000 */
[----:B------:R-:W-:Y:S02]  /*8a660*/  @P1 FMUL R15, R15, 0.25 ;  /* 0x3e8000000f0f1820 */ /* 0x000fe40000400000 */
[----:B------:R-:W-:Y:S02]  /*8a670*/  @P1 FMUL R24, R24, 0.25 ;  /* 0x3e80000018181820 */ /* 0x000fe40000400000 */
[----:B------:R-:W-:Y:S02]  /*8a680*/  @!P0 FMUL R17, R17, 16777216 ;  /* 0x4b80000011118820 */ /* 0x000fe40000400000 */
[----:B------:R-:W-:Y:S02]  /*8a690*/  @!P0 FMUL R19, R19, 16777216 ;  /* 0x4b80000013138820 */ /* 0x000fe40000400000 */
[----:B------:R-:W-:-:S02]  /*8a6a0*/  @!P0 FMUL R15, R15, 16777216 ;  /* 0x4b8000000f0f8820 */ /* 0x000fc40000400000 */
[----:B--2---:R-:W-:Y:S02]  /*8a6b0*/  @P1 FMUL R14, R14, 0.25 ;  /* 0x3e8000000e0e1820 */ /* 0x004fe40000400000 */
[----:B----4-:R-:W-:Y:S02]  /*8a6c0*/  @P1 FMUL R12, R12, 0.25 ;  /* 0x3e8000000c0c1820 */ /* 0x010fe40000400000 */
[----:B------:R-:W-:Y:S02]  /*8a6d0*/  @P1 FMUL R7, R7, 0.25 ;  /* 0x3e80000007071820 */ /* 0x000fe40000400000 */
[----:B------:R-:W-:Y:S02]  /*8a6e0*/  @!P0 FMUL R14, R14, 16777216 ;  /* 0x4b8000000e0e8820 */ /* 0x000fe40000400000 */
[----:B------:R-:W-:Y:S02]  /*8a6f0*/  @!P0 FMUL R12, R12, 16777216 ;  /* 0x4b8000000c0c8820 */ /* 0x000fe40000400000 */
[----:B------:R-:W-:-:S02]  /*8a700*/  @P1 FMUL R6, R6, 0.25 ;  /* 0x3e80000006061820 */ /* 0x000fc40000400000 */
[----:B------:R-:W-:Y:S02]  /*8a710*/  @P1 FMUL R28, R28, 0.25 ;  /* 0x3e8000001c1c1820 */ /* 0x000fe40000400000 */
[----:B---3--:R-:W-:Y:S02]  /*8a720*/  @P1 FMUL R29, R29, 0.25 ;  /* 0x3e8000001d1d1820 */ /* 0x008fe40000400000 */
[----:B------:R-:W-:Y:S02]  /*8a730*/  @!P0 FMUL R7, R7, 16777216 ;  /* 0x4b80000007078820 */ /* 0x000fe40000400000 */
[----:B------:R-:W-:Y:S02]  /*8a740*/  @!P0 FMUL R6, R6, 16777216 ;  /* 0x4b80000006068820 */ /* 0x000fe40000400000 */
[----:B------:R-:W-:Y:S02]  /*8a750*/  @P1 FMUL R13, R13, 0.25 ;  /* 0x3e8000000d0d1820 */ /* 0x000fe40000400000 */
[----:B------:R-:W-:-:S02]  /*8a760*/  @P1 FMUL R8, R8, 0.25 ;  /* 0x3e80000008081820 */ /* 0x000fc40000400000 */
[----:B------:R-:W-:Y:S02]  /*8a770*/  @!P0 FMUL R28, R28, 16777216 ;  /* 0x4b8000001c1c8820 */ /* 0x000fe40000400000 */
[----:B------:R-:W-:Y:S02]  /*8a780*/  @!P0 FMUL R29, R29, 16777216 ;  /* 0x4b8000001d1d8820 */ /* 0x000fe40000400000 */
[----:B------:R-:W-:Y:S02]  /*8a790*/  @!P0 FMUL R13, R13, 16777216 ;  /* 0x4b8000000d0d8820 */ /* 0x000fe40000400000 */
[----:B------:R-:W-:Y:S02]  /*8a7a0*/  @!P0 FMUL R8, R8, 16777216 ;  /* 0x4b80000008088820 */ /* 0x000fe40000400000 */
[----:B------:R-:W-:-:S04]  /*8a7b0*/  @P1 FMUL R11, R11, 0.25 ;  /* 0x3e8000000b0b1820 */ /* 0x000fc80000400000 */
[----:B------:R-:W-:Y:S02]  /*8a7c0*/  @!P0 FMUL R11, R11, 16777216 ;  /* 0x4b8000000b0b8820 */ /* 0x000fe40000400000 */
[----:B------:R-:W-:-:S04]  /*8a7d0*/  @P1 FMUL R9, R9, 0.25 ;  /* 0x3e80000009091820 */ /* 0x000fc80000400000 */
[----:B------:R-:W-:Y:S01]  /*8a7e0*/  @!P0 FMUL R9, R9, 16777216 ;  /* 0x4b80000009098820 */ /* 0x000fe20000400000 */
[----:B------:R-:W-:-:S04]  /*8a7f0*/  IADD3 R3, R5, -0x3f3504f3, RZ ;  /* 0xc0cafb0d05037810 */ /* 0x000fc80007ffe0ff */
[----:B------:R-:W-:-:S05]  /*8a800*/  LOP3.LUT R5, R3, 0xff800000, RZ, 0xc0, !PT ;  /* 0xff80000003057812 */ /* 0x000fca00078ec0ff */
        /* <DEDUP_REMOVED lines=12> */
[----:B------:R0:W-:Y:S01]  /*8a8d0*/  MUFU.RCP R3, R0 ;  /* 0x0000000000037308 */ /* 0x0001e20000001000 */
[----:B------:R1:W-:Y:S04]  /*8a8e0*/  STL [R1+0xf10], R9 ;  /* 0x000f100901007387 */ /* 0x0003e80000100800 */
[----:B0-----:R-:W2:Y:S01]  /*8a8f0*/  LDL.LU R0, [R1+0x152c] ;  /* 0x00152c0001007983 */ /* 0x001ea20000300800 */
[----:B-1----:R-:W-:-:S03]  /*8a900*/  MOV R9, R10 ;  /* 0x0000000a00097202 */ /* 0x002fc60000000f00 */
[----:B------:R-:W3:Y:S01]  /*8a910*/  LDL.LU R10, [R1+0x124] ;  /* 0x00012400010a7983 */ /* 0x000ee20000300800 */
[----:B------:R-:W4:Y:S02]  /*8a920*/  LDL.LU R26, [R1+0x12c] ;  /* 0x00012c00011a7983 */ /* 0x000f240000300800 */
[----:B------:R-:W3:Y:S02]  /*8a930*/  LDL.LU R2, [R1+0x134] ;  /* 0x0001340001027983 */ /* 0x000ee40000300800 */
[----:B------:R-:W3:Y:S01]  /*8a940*/  LDL.LU R18, [R1+0x138] ;  /* 0x0001380001127983 */ /* 0x000ee20000300800 */
[----:B------:R-:W3:Y:S01]  /*8a950*/  LDL.LU R27, [R1+0x13c] ;  /* 0x00013c00011b7983 */ /* 0x000ee20000300800 */
[----:B------:R-:W3:Y:S02]  /*8a960*/  LDL.LU R20, [R1+0x140] ;  /* 0x0001400001147983 */ /* 0x000ee40000300800 */
[----:B------:R-:W3:Y:S02]  /*8a970*/  LDL.LU R29, [R1+0x144] ;  /* 0x00014400011d7983 */ /* 0x000ee40000300800 */
[----:B------:R-:W3:Y:S01]  /*8a980*/  LDL.LU R13, [R1+0x148] ;  /* 0x00014800010d7983 */ /* 0x000ee20000300800 */
[----:B------:R-:W3:Y:S01]  /*8a990*/  LDL.LU R21, [R1+0x14c] ;  /* 0x00014c0001157983 */ /* 0x000ee20000300800 */
[----:B------:R-:W-:-:S02]  /*8a9a0*/  @P1 FMUL R16, R16, 0.25 ;  /* 0x3e80000010101820 */ /* 0x000fc40000400000 */
[----:B------:R-:W3:Y:S01]  /*8a9b0*/  LDL.LU R22, [R1+0x150] ;  /* 0x0001500001167983 */ /* 0x000ee20000300800 */
[----:B------:R-:W-:Y:S01]  /*8a9c0*/  FSETP.NEU.AND P1, PT, R23, RZ, PT ;  /* 0x000000ff1700720b */ /* 0x000fe20003f2d000 */
[----:B------:R-:W3:Y:S01]  /*8a9d0*/  LDL.LU R25, [R1+0x154] ;  /* 0x0001540001197983 */ /* 0x000ee20000300800 */
[----:B------:R-:W3:Y:S02]  /*8a9e0*/  LDL.LU R23, [R1+0x158] ;  /* 0x0001580001177983 */ /* 0x000ee40000300800 */
[----:B------:R-:W3:Y:S02]  /*8a9f0*/  LDL.LU R14, [R1+0xc] ;  /* 0x00000c00010e7983 */ /* 0x000ee40000300800 */
[----:B------:R-:W3:Y:S01]  /*8aa00*/  LDL.LU R12, [R1+0x15c] ;  /* 0x00015c00010c7983 */ /* 0x000ee20000300800 */
[----:B------:R-:W3:Y:S01]  /*8aa10*/  LDL.LU R7, [R1+0x160] ;  /* 0x0001600001077983 */ /* 0x000ee20000300800 */
[----:B------:R-:W3:Y:S02]  /*8aa20*/  LDL.LU R6, [R1+0x168] ;  /* 0x0001680001067983 */ /* 0x000ee40000300800 */
[----:B------:R-:W3:Y:S02]  /*8aa30*/  LDL.LU R8, [R1+0x170] ;  /* 0x0001700001087983 */ /* 0x000ee40000300800 */
[----:B------:R-:W3:Y:S02]  /*8aa40*/  LDL.LU R11, [R1+0x178] ;  /* 0x00017800010b7983 */ /* 0x000ee40000300800 */
[----:B------:R-:W-:Y:S01]  /*8aa50*/  @!P0 FMUL R16, R16, 16777216 ;  /* 0x4b80000010108820 */ /* 0x000fe20000400000 */
[----:B------:R0:W-:Y:S04]  /*8aa60*/  STL [R1+0x14fc], R17 ;  /* 0x0014fc1101007387 */ /* 0x0001e80000100800 */
[----:B0-----:R-:W3:Y:S01]  /*8aa70*/  LDL.LU R17, [R1+0x128] ;  /* 0x0001280001117983 */ /* 0x001ee20000300800 */
[----:B------:R0:W-:Y:S03]  /*8aa80*/  STL [R1+0x1514], R19 ;  /* 0x0015141301007387 */ /* 0x0001e60000100800 */
[----:B0-----:R-:W3:Y:S01]  /*8aa90*/  LDL.LU R19, [R1+0x120] ;  /* 0x0001200001137983 */ /* 0x001ee20000300800 */
[----:B------:R0:W-:Y:S03]  /*8aaa0*/  STL [R1+0x1518], R16 ;  /* 0x0015181001007387 */ /* 0x0001e60000100800 */
[----:B0-----:R-:W4:Y:S01]  /*8aab0*/  LDL.LU R16, [R1+0x11c] ;  /* 0x00011c0001107983 */ /* 0x001f220000300800 */
[----:B------:R0:W-:Y:S03]  /*8aac0*/  STL [R1+0x151c], R15 ;  /* 0x00151c0f01007387 */ /* 0x0001e60000100800 */
[----:B0-----:R-:W4:Y:S01]  /*8aad0*/  LDL.LU R15, [R1+0x118] ;  /* 0x00011800010f7983 */ /* 0x001f220000300800 */
[----:B------:R-:W-:Y:S01]  /*8aae0*/  @!P0 FMUL R24, R24, 16777216 ;  /* 0x4b80000018188820 */ /* 0x000fe20000400000 */
[----:B------:R-:W2:Y:S08]  /*8aaf0*/  I2F R5, R5 ;  /* 0x0000000500057306 */ /* 0x000eb00000201400 */
[----:B------:R-:W3:Y:S01]  /*8ab00*/  MUFU.RCP R4, R4 ;  /* 0x0000000400047308 */ /* 0x000ee20000001000 */
[----:B------:R0:W-:Y:S01]  /*8ab10*/  STL [R1+0x1520], R24 ;  /* 0x0015201801007387 */ /* 0x0001e20000100800 */
[----:B------:R-:W-:-:S03]  /*8ab20*/  FSETP.NEU.AND P0, PT, R9, RZ, PT ;  /* 0x000000ff0900720b */ /* 0x000fc60003f0d000 */
[----:B0-----:R-:W4:Y:S01]  /*8ab30*/  LDL.LU R24, [R1+0x8] ;  /* 0x0000080001187983 */ /* 0x001f220000300800 */
[----:B------:R-:W4:Y:S02]  /*8ab40*/  LDL.LU R28, [R1+0x180] ;  /* 0x00018000011c7983 */ /* 0x000f240000300800 */
[----:B------:R-:W4:Y:S02]  /*8ab50*/  LDL.LU R9, [R1+0x188] ;  /* 0x0001880001097983 */ /* 0x000f240000300800 */
[----:B--2---:R-:W-:-:S05]  /*8ab60*/  FFMA.FTZ R5, R5, 1.1920928955078125e-07, R0 ;  /* 0x3400000005057823 */ /* 0x004fca0000010000 */
[----:B------:R3:W-:Y:S02]  /*8ab70*/  STL [R1+0x808], R5 ;  /* 0x0008080501007387 */ /* 0x0007e40000100800 */
[C---:B---3--:R-:W-:Y:S02]  /*8ab80*/  FMUL R5, R4.reuse, R19 ;  /* 0x0000001304057220 */ /* 0x048fe40000400000 */
[C---:B----4-:R-:W-:Y:S02]  /*8ab90*/  FMUL R16, R4.reuse, R16 ;  /* 0x0000001004107220 */ /* 0x050fe40000400000 */
[----:B------:R-:W-:-:S05]  /*8aba0*/  FMUL R15, R4, R15 ;  /* 0x0000000f040f7220 */ /* 0x000fca0000400000 */
[----:B------:R0:W-:Y:S01]  /*8abb0*/  STL [R1+0x9c8], R15 ;  /* 0x0009c80f01007387 */ /* 0x0001e20000100800 */
[----:B------:R1:W-:Y:S02]  /*8abc0*/  STL [R1+0x9c4], R16 ;  /* 0x0009c41001007387 */ /* 0x0003e40000100800 */
[C---:B0-----:R-:W-:Y:S02]  /*8abd0*/  FMUL R15, R4.reuse, R10 ;  /* 0x0000000a040f7220 */ /* 0x041fe40000400000 */
[----:B------:R-:W2:Y:S01]  /*8abe0*/  LDL.LU R10, [R1+0x190] ;  /* 0x00019000010a7983 */ /* 0x000ea20000300800 */
[----:B------:R0:W-:Y:S02]  /*8abf0*/  STL [R1+0x9c0], R5 ;  /* 0x0009c00501007387 */ /* 0x0001e40000100800 */
[----:B------:R3:W-:Y:S02]  /*8ac00*/  STL [R1+0x9bc], R15 ;  /* 0x0009bc0f01007387 */ /* 0x0007e40000100800 */
[----:B-1----:R-:W-:-:S02]  /*8ac10*/  FMUL R16, R4, R26 ;  /* 0x0000001a04107220 */ /* 0x002fc40000400000 */
[C---:B0-----:R-:W-:Y:S02]  /*8ac20*/  FMUL R5, R4.reuse, R17 ;  /* 0x0000001104057220 */ /* 0x041fe40000400000 */
[----:B---3--:R-:W-:-:S03]  /*8ac30*/  FMUL R15, R4, R2 ;  /* 0x00000002040f7220 */ /* 0x008fc60000400000 */
[----:B------:R0:W-:Y:S01]  /*8ac40*/  STL [R1+0x9b8], R5 ;  /* 0x0009b80501007387 */ /* 0x0001e20000100800 */
[----:B------:R-:W-:Y:S02]  /*8ac50*/  STL [R1+0x9b4], R16 ;  /* 0x0009b41001007387 */ /* 0x000fe40000100800 */
[C---:B------:R-:W-:Y:S02]  /*8ac60*/  FMUL R2, R4.reuse, R27 ;  /* 0x0000001b04027220 */ /* 0x040fe40000400000 */
[----:B------:R1:W-:Y:S02]  /*8ac70*/  STL [R1+0x9b0], R15 ;  /* 0x0009b00f01007387 */ /* 0x0003e40000100800 */
[C---:B0-----:R-:W-:Y:S02]  /*8ac80*/  FMUL R5, R4.reuse, R18 ;  /* 0x0000001204057220 */ /* 0x041fe40000400000 */
[----:B-1----:R-:W-:-:S03]  /*8ac90*/  FMUL R15, R4, R20 ;  /* 0x00000014040f7220 */ /* 0x002fc60000400000 */
[----:B------:R0:W-:Y:S01]  /*8aca0*/  STL [R1+0x9ac], R5 ;  /* 0x0009ac0501007387 */ /* 0x0001e20000100800 */
[----:B------:R1:W-:Y:S02]  /*8acb0*/  STL [R1+0x7d0], R2 ;  /* 0x0007d00201007387 */ /* 0x0003e40000100800 */
[----:B------:R3:W-:Y:S02]  /*8acc0*/  STL [R1+0x7ac], R15 ;  /* 0x0007ac0f01007387 */ /* 0x0007e40000100800 */
[C---:B0-----:R-:W-:Y:S02]  /*8acd0*/  FMUL R5, R4.reuse, R29 ;  /* 0x0000001d04057220 */ /* 0x041fe40000400000 */
[C---:B-1----:R-:W-:Y:S01]  /*8ace0*/  FMUL R2, R4.reuse, R13 ;  /* 0x0000000d04027220 */ /* 0x042fe20000400000 */
[----:B------:R-:W4:Y:S02]  /*8acf0*/  LDL.LU R29, [R1+0x198] ;  /* 0x00019800011d7983 */ /* 0x000f240000300800 */
[----:B------:R0:W-:Y:S02]  /*8ad00*/  STL [R1+0x7a8], R5 ;  /* 0x0007a80501007387 */ /* 0x0001e40000100800 */
[----:B------:R-:W4:Y:S01]  /*8ad10*/  LDL.LU R13, [R1+0x1a0] ;  /* 0x0001a000010d7983 */ /* 0x000f220000300800 */
[----:B------:R1:W-:Y:S01]  /*8ad20*/  STL [R1+0x7a4], R2 ;  /* 0x0007a40201007387 */ /* 0x0003e20000100800 */
[----:B---3--:R-:W-:-:S02]  /*8ad30*/  FMUL R15, R4, R22 ;  /* 0x00000016040f7220 */ /* 0x008fc40000400000 */
[C---:B0-----:R-:W-:Y:S02]  /*8ad40*/  FMUL R5, R4.reuse, R25 ;  /* 0x0000001904057220 */ /* 0x041fe40000400000 */
[----:B-1----:R-:W-:Y:S02]  /*8ad50*/  FMUL R2, R4, R21 ;  /* 0x0000001504027220 */ /* 0x002fe40000400000 */
[----:B------:R-:W-:-:S03]  /*8ad60*/  FMUL R7, R3, R7 ;  /* 0x0000000703077220 */ /* 0x000fc60000400000 */
[----:B------:R0:W-:Y:S01]  /*8ad70*/  STL [R1+0x7a0], R2 ;  /* 0x0007a00201007387 */ /* 0x0001e20000100800 */
[----:B------:R-:W-:Y:S02]  /*8ad80*/  STL [R1+0x77c], R15 ;  /* 0x00077c0f01007387 */ /* 0x000fe40000100800 */
[----:B------:R1:W-:Y:S02]  /*8ad90*/  STL [R1+0x778], R5 ;  /* 0x0007780501007387 */ /* 0x0003e40000100800 */
[----:B0-----:R-:W-:Y:S02]  /*8ada0*/  FMUL R2, R4, R23 ;  /* 0x0000001704027220 */ /* 0x001fe40000400000 */
[----:B-1----:R-:W-:-:S03]  /*8adb0*/  FMUL R5, R3, R12 ;  /* 0x0000000c03057220 */ /* 0x002fc60000400000 */
[----:B------:R-:W-:Y:S02]  /*8adc0*/  STL [R1+0x774], R2 ;  /* 0x0007740201007387 */ /* 0x000fe40000100800 */
[----:B------:R0:W-:Y:S02]  /*8add0*/  STL [R1+0x9a8], R5 ;  /* 0x0009a80501007387 */ /* 0x0001e40000100800 */
[----:B------:R-:W-:Y:S02]  /*8ade0*/  STL [R1+0x9a4], R7 ;  /* 0x0009a40701007387 */ /* 0x000fe40000100800 */
[C---:B0-----:R-:W-:Y:S02]  /*8adf0*/  FMUL R5, R3.reuse, R8 ;  /* 0x0000000803057220 */ /* 0x041fe40000400000 */
[----:B------:R-:W3:Y:S01]  /*8ae00*/  LDL.LU R8, [R1+0x1a8] ;  /* 0x0001a80001087983 */ /* 0x000ee20000300800 */
[----:B------:R-:W-:-:S05]  /*8ae10*/  FMUL R2, R3, R6 ;  /* 0x0000000603027220 */ /* 0x000fca0000400000 */
[----:B------:R0:W-:Y:S01]  /*8ae20*/  STL [R1+0x9a0], R2 ;  /* 0x0009a00201007387 */ /* 0x0001e20000100800 */
[----:B------:R1:W-:Y:S02]  /*8ae30*/  STL [R1+0x99c], R5 ;  /* 0x00099c0501007387 */ /* 0x0003e40000100800 */
[C---:B------:R-:W-:Y:S02]  /*8ae40*/  FMUL R6, R3.reuse, R28 ;  /* 0x0000001c03067220 */ /* 0x040fe40000400000 */
[C---:B0-----:R-:W-:Y:S02]  /*8ae50*/  FMUL R2, R3.reuse, R11 ;  /* 0x0000000b03027220 */ /* 0x041fe40000400000 */
[----:B------:R-:W3:Y:S03]  /*8ae60*/  LDL.LU R11, [R1+0x1b0] ;  /* 0x0001b000010b7983 */ /* 0x000ee60000300800 */
[----:B------:R0:W-:Y:S02]  /*8ae70*/  STL [R1+0x998], R2 ;  /* 0x0009980201007387 */ /* 0x0001e40000100800 */
[----:B-1----:R-:W3:Y:S01]  /*8ae80*/  LDL.LU R5, [R1+0x1b8] ;  /* 0x0001b80001057983 */ /* 0x002ee20000300800 */
[----:B------:R1:W2:Y:S01]  /*8ae90*/  MUFU.RCP R0, R24 ;  /* 0x0000001800007308 */ /* 0x0002a20000001000 */
[----:B------:R-:W-:Y:S01]  /*8aea0*/  STL [R1+0x994], R6 ;  /* 0x0009940601007387 */ /* 0x000fe20000100800 */
[----:B0-----:R-:W-:-:S03]  /*8aeb0*/  FMUL R2, R3, R9 ;  /* 0x0000000903027220 */ /* 0x001fc60000400000 */
[----:B-1----:R-:W3:Y:S04]  /*8aec0*/  LDL.LU R24, [R1+0x1c0] ;  /* 0x0001c00001187983 */ /* 0x002ee80000300800 */
[----:B------:R2:W-:Y:S01]  /*8aed0*/  STL [R1+0x990], R2 ;  /* 0x0009900201007387 */ /* 0x0005e20000100800 */
[----:B------:R-:W3:Y:S02]  /*8aee0*/  LDL.LU R15, [R1+0x1c8] ;  /* 0x0001c800010f7983 */ /* 0x000ee40000300800 */
[----:B------:R-:W3:Y:S02]  /*8aef0*/  LDL.LU R16, [R1+0x1d0] ;  /* 0x0001d00001107983 */ /* 0x000ee40000300800 */
[----:B------:R-:W3:Y:S01]  /*8af00*/  LDL.LU R19, [R1+0x10] ;  /* 0x0000100001137983 */ /* 0x000ee20000300800 */
[----:B------:R-:W3:Y:S01]  /*8af10*/  LDL.LU R9, [R1+0x164] ;  /* 0x0001640001097983 */ /* 0x000ee20000300800 */
[----:B------:R-:W3:Y:S02]  /*8af20*/  LDL.LU R17, [R1+0x16c] ;  /* 0x00016c0001117983 */ /* 0x000ee40000300800 */
[----:B------:R-:W3:Y:S01]  /*8af30*/  LDL.LU R26, [R1+0x174] ;  /* 0x00017400011a7983 */ /* 0x000ee20000300800 */
[----:B------:R0:W1:Y:S01]  /*8af40*/  MUFU.RCP R4, R14 ;  /* 0x0000000e00047308 */ /* 0x0000620000001000 */
[----:B--2---:R-:W-:-:S05]  /*8af50*/  FMUL R2, R3, R10 ;  /* 0x0000000a03027220 */ /* 0x004fca0000400000 */
[----:B------:R2:W-:Y:S04]  /*8af60*/  STL [R1+0x98c], R2 ;  /* 0x00098c0201007387 */ /* 0x0005e80000100800 */
[----:B--2---:R-:W2:Y:S01]  /*8af70*/  LDL.LU R2, [R1+0x17c] ;  /* 0x00017c0001027983 */ /* 0x004ea20000300800 */
[----:B------:R-:W2:Y:S02]  /*8af80*/  LDL.LU R18, [R1+0x184] ;  /* 0x0001840001127983 */ /* 0x000ea40000300800 */
[----:B------:R-:W2:Y:S02]  /*8af90*/  LDL.LU R27, [R1+0x18c] ;  /* 0x00018c00011b7983 */ /* 0x000ea40000300800 */
[----:B------:R-:W2:Y:S01]  /*8afa0*/  LDL.LU R20, [R1+0x194] ;  /* 0x0001940001147983 */ /* 0x000ea20000300800 */
[----:B------:R-:W2:Y:S01]  /*8afb0*/  LDL.LU R28, [R1+0x19c] ;  /* 0x00019c00011c7983 */ /* 0x000ea20000300800 */
[----:B------:R-:W2:Y:S02]  /*8afc0*/  LDL.LU R10, [R1+0x1a4] ;  /* 0x0001a400010a7983 */ /* 0x000ea40000300800 */
[----:B------:R-:W2:Y:S02]  /*8afd0*/  LDL.LU R21, [R1+0x1ac] ;  /* 0x0001ac0001157983 */ /* 0x000ea40000300800 */
[----:B----4-:R-:W-:-:S02]  /*8afe0*/  FMUL R7, R3, R29 ;  /* 0x0000001d03077220 */ /* 0x010fc40000400000 */
[----:B------:R-:W-:-:S03]  /*8aff0*/  FMUL R6, R3, R13 ;  /* 0x0000000d03067220 */ /* 0x000fc60000400000 */
[----:B------:R4:W-:Y:S01]  /*8b000*/  STL [R1+0x770], R7 ;  /* 0x0007700701007387 */ /* 0x0009e20000100800 */
[----:B------:R-:W2:Y:S02]  /*8b010*/  LDL.LU R22, [R1+0x1b4] ;  /* 0x0001b40001167983 */ /* 0x000ea40000300800 */
[----:B------:R1:W-:Y:S02]  /*8b020*/  STL [R1+0x75c], R6 ;  /* 0x00075c0601007387 */ /* 0x0003e40000100800 */
[----:B------:R-:W2:Y:S01]  /*8b030*/  LDL.LU R25, [R1+0x1bc] ;  /* 0x0001bc0001197983 */ /* 0x000ea20000300800 */
[----:B------:R-:W2:Y:S01]  /*8b040*/  LDL.LU R23, [R1+0x1c4] ;  /* 0x0001c40001177983 */ /* 0x000ea20000300800 */
[----:B0-----:R-:W2:Y:S02]  /*8b050*/  LDL.LU R14, [R1+0x1cc] ;  /* 0x0001cc00010e7983 */ /* 0x001ea40000300800 */
[----:B------:R-:W2:Y:S01]  /*8b060*/  LDL.LU R12, [R1+0x1d4] ;  /* 0x0001d400010c7983 */ /* 0x000ea20000300800 */
[----:B----4-:R-:W4:Y:S01]  /*8b070*/  LDL.LU R7, [R1+0x1d8] ;  /* 0x0001d80001077983 */ /* 0x010f220000300800 */
[----:B-1----:R-:W4:Y:S02]  /*8b080*/  LDL.LU R6, [R1+0x14] ;  /* 0x0000140001067983 */ /* 0x002f240000300800 */
[----:B------:R-:W4:Y:S02]  /*8b090*/  LDL.LU R13, [R1+0x1dc] ;  /* 0x0001dc00010d7983 */ /* 0x000f240000300800 */
[----:B---3--:R-:W-:-:S02]  /*8b0a0*/  FMUL R29, R3, R8 ;  /* 0x00000008031d7220 */ /* 0x008fc40000400000 */
[----:B------:R-:W3:Y:S03]  /*8b0b0*/  LDL.LU R8, [R1+0x1e0] ;  /* 0x0001e00001087983 */ /* 0x000ee60000300800 */
[----:B------:R0:W-:Y:S02]  /*8b0c0*/  STL [R1+0x758], R29 ;  /* 0x0007581d01007387 */ /* 0x0001e40000100800 */
[----:B0-----:R-:W3:Y:S01]  /*8b0d0*/  LDL.LU R29, [R1+0x1e8] ;  /* 0x0001e800011d7983 */ /* 0x001ee20000300800 */
[C---:B------:R-:W-:Y:S02]  /*8b0e0*/  FMUL R11, R3.reuse, R11 ;  /* 0x0000000b030b7220 */ /* 0x040fe40000400000 */
[----:B------:R-:W-:-:S03]  /*8b0f0*/  FMUL R5, R3, R5 ;  /* 0x0000000503057220 */ /* 0x000fc60000400000 */
[----:B------:R0:W-:Y:S04]  /*8b100*/  STL [R1+0x754], R11 ;  /* 0x0007540b01007387 */ /* 0x0001e80000100800 */
[----:B0-----:R-:W3:Y:S01]  /*8b110*/  LDL.LU R11, [R1+0x1f0] ;  /* 0x0001f000010b7983 */ /* 0x001ee20000300800 */
[C---:B------:R-:W-:Y:S02]  /*8b120*/  FMUL R24, R3.reuse, R24 ;  /* 0x0000001803187220 */ /* 0x040fe40000400000 */
[C---:B------:R-:W-:Y:S02]  /*8b130*/  FMUL R15, R3.reuse, R15 ;  /* 0x0000000f030f7220 */ /* 0x040fe40000400000 */
[----:B------:R0:W-:Y:S01]  /*8b140*/  STL [R1+0x750], R5 ;  /* 0x0007500501007387 */ /* 0x0001e20000100800 */
[----:B------:R-:W-:Y:S02]  /*8b150*/  STL [R1+0x73c], R24 ;  /* 0x00073c1801007387 */ /* 0x000fe40000100800 */
[----:B------:R1:W-:Y:S02]  /*8b160*/  STL [R1+0x738], R15 ;  /* 0x0007380f01007387 */ /* 0x0003e40000100800 */
[----:B0-----:R-:W-:-:S02]  /*8b170*/  FMUL R5, R3, R16 ;  /* 0x0000001003057220 */ /* 0x001fc40000400000 */
[----:B-1----:R-:W-:-:S03]  /*8b180*/  FMUL R15, R0, R9 ;  /* 0x00000009000f7220 */ /* 0x002fc60000400000 */
[----:B------:R0:W-:Y:S01]  /*8b190*/  STL [R1+0x734], R5 ;  /* 0x0007340501007387 */ /* 0x0001e20000100800 */
[----:B------:R-:W3:Y:S02]  /*8b1a0*/  LDL.LU R9, [R1+0x1f8] ;  /* 0x0001f80001097983 */ /* 0x000ee40000300800 */
[C---:B------:R-:W-:Y:S01]  /*8b1b0*/  FMUL R16, R0.reuse, R26 ;  /* 0x0000001a00107220 */ /* 0x040fe20000400000 */
[----:B------:R2:W-:Y:S01]  /*8b1c0*/  STL [R1+0x988], R15 ;  /* 0x0009880f01007387 */ /* 0x0005e20000100800 */
[----:B0-----:R-:W-:-:S05]  /*8b1d0*/  FMUL R5, R0, R17 ;  /* 0x0000001100057220 */ /* 0x001fca0000400000 */
[----:B------:R0:W-:Y:S01]  /*8b1e0*/  STL [R1+0x984], R5 ;  /* 0x0009840501007387 */ /* 0x0001e20000100800 */
[----:B------:R-:W-:Y:S02]  /*8b1f0*/  STL [R1+0x980], R16 ;  /* 0x0009801001007387 */ /* 0x000fe40000100800 */
[C---:B--2---:R-:W-:Y:S02]  /*8b200*/  FMUL R15, R0.reuse, R2 ;  /* 0x00000002000f7220 */ /* 0x044fe40000400000 */
[C---:B0-----:R-:W-:Y:S02]  /*8b210*/  FMUL R5, R0.reuse, R18 ;  /* 0x0000001200057220 */ /* 0x041fe40000400000 */
[C---:B------:R-:W-:Y:S01]  /*8b220*/  FMUL R2, R0.reuse, R27 ;  /* 0x0000001b00027220 */ /* 0x040fe20000400000 */
[----:B------:R0:W-:Y:S02]  /*8b230*/  STL [R1+0x97c], R15 ;  /* 0x00097c0f01007387 */ /* 0x0001e40000100800 */
[----:B------:R1:W-:Y:S02]  /*8b240*/  STL [R1+0x978], R5 ;  /* 0x0009780501007387 */ /* 0x0003e40000100800 */
[----:B------:R2:W-:Y:S02]  /*8b250*/  STL [R1+0x974], R2 ;  /* 0x0009740201007387 */ /* 0x0005e40000100800 */
[----:B0-----:R-:W-:-:S02]  /*8b260*/  FMUL R15, R0, R20 ;  /* 0x00000014000f7220 */ /* 0x001fc40000400000 */
[C---:B-1----:R-:W-:Y:S02]  /*8b270*/  FMUL R5, R0.reuse, R28 ;  /* 0x0000001c00057220 */ /* 0x042fe40000400000 */
[C---:B--2---:R-:W-:Y:S01]  /*8b280*/  FMUL R2, R0.reuse, R10 ;  /* 0x0000000a00027220 */ /* 0x044fe20000400000 */
[----:B------:R-:W-:Y:S01]  /*8b290*/  STL [R1+0x970], R15 ;  /* 0x0009700f01007387 */ /* 0x000fe20000100800 */
[----:B------:R-:W2:Y:S02]  /*8b2a0*/  LDL.LU R28, [R1+0x200] ;  /* 0x00020000011c7983 */ /* 0x000ea40000300800 */
[----:B------:R-:W-:Y:S02]  /*8b2b0*/  STL [R1+0x96c], R5 ;  /* 0x00096c0501007387 */ /* 0x000fe40000100800 */
[----:B------:R-:W2:Y:S01]  /*8b2c0*/  LDL.LU R10, [R1+0x208] ;  /* 0x00020800010a7983 */ /* 0x000ea20000300800 */
[----:B------:R0:W-:Y:S02]  /*8b2d0*/  STL [R1+0x730], R2 ;  /* 0x0007300201007387 */ /* 0x0001e40000100800 */
[----:B0-----:R-:W-:-:S02]  /*8b2e0*/  FMUL R2, R0, R21 ;  /* 0x0000001500027220 */ /* 0x001fc40000400000 */
[C---:B------:R-:W-:Y:S02]  /*8b2f0*/  FMUL R15, R0.reuse, R22 ;  /* 0x00000016000f7220 */ /* 0x040fe40000400000 */
[C---:B------:R-:W-:Y:S01]  /*8b300*/  FMUL R5, R0.reuse, R25 ;  /* 0x0000001900057220 */ /* 0x040fe20000400000 */
[----:B------:R0:W-:Y:S02]  /*8b310*/  STL [R1+0x71c], R2 ;  /* 0x00071c0201007387 */ /* 0x0001e40000100800 */
[----:B------:R-:W-:Y:S02]  /*8b320*/  STL [R1+0x718], R15 ;  /* 0x0007180f01007387 */ /* 0x000fe40000100800 */
[C---:B------:R-:W-:Y:S02]  /*8b330*/  FMUL R14, R0.reuse, R14 ;  /* 0x0000000e000e7220 */ /* 0x040fe40000400000 */
[----:B------:R1:W-:Y:S02]  /*8b340*/  STL [R1+0x714], R5 ;  /* 0x0007140501007387 */ /* 0x0003e40000100800 */
[----:B0-----:R-:W-:-:S02]  /*8b350*/  FMUL R2, R0, R23 ;  /* 0x0000001700027220 */ /* 0x001fc40000400000 */
[----:B-1----:R-:W-:-:S03]  /*8b360*/  FMUL R5, R0, R12 ;  /* 0x0000000c00057220 */ /* 0x002fc60000400000 */
[----:B------:R4:W-:Y:S01]  /*8b370*/  STL [R1+0x710], R2 ;  /* 0x0007100201007387 */ /* 0x0009e20000100800 */
[----:B------:R-:W-:Y:S02]  /*8b380*/  STL [R1+0x6fc], R14 ;  /* 0x0006fc0e01007387 */ /* 0x000fe40000100800 */
[----:B------:R0:W-:Y:S02]  /*8b390*/  STL [R1+0x6f8], R5 ;  /* 0x0006f80501007387 */ /* 0x0001e40000100800 */
[----:B----4-:R-:W-:Y:S02]  /*8b3a0*/  FMUL R2, R0, R7 ;  /* 0x0000000700027220 */ /* 0x010fe40000400000 */
[----:B0-----:R-:W-:-:S03]  /*8b3b0*/  FMUL R5, R4, R13 ;  /* 0x0000000d04057220 */ /* 0x001fc60000400000 */
[----:B------:R3:W-:Y:S01]  /*8b3c0*/  STL [R1+0x6f4], R2 ;  /* 0x0006f40201007387 */ /* 0x0007e20000100800 */
[----:B------:R-:W4:Y:S02]  /*8b3d0*/  LDL.LU R13, [R1+0x210] ;  /* 0x00021000010d7983 */ /* 0x000f240000300800 */
[----:B------:R0:W-:Y:S02]  /*8b3e0*/  STL [R1+0x968], R5 ;  /* 0x0009680501007387 */ /* 0x0001e40000100800 */
[C---:B---3--:R-:W-:Y:S02]  /*8b3f0*/  FMUL R2, R4.reuse, R8 ;  /* 0x0000000804027220 */ /* 0x048fe40000400000 */
[----:B------:R-:W3:Y:S01]  /*8b400*/  LDL.LU R8, [R1+0x218] ;  /* 0x0002180001087983 */ /* 0x000ee20000300800 */
[----:B------:R1:W-:Y:S02]  /*8b410*/  MUFU.RCP R0, R6 ;  /* 0x0000000600007308 */ /* 0x0003e40000001000 */
[----:B------:R1:W-:Y:S02]  /*8b420*/  STL [R1+0x964], R2 ;  /* 0x0009640201007387 */ /* 0x0003e40000100800 */
[----:B0-----:R-:W3:Y:S02]  /*8b430*/  LDL.LU R5, [R1+0x220] ;  /* 0x0002200001057983 */ /* 0x001ee40000300800 */
[----:B-1----:R-:W-:-:S05]  /*8b440*/  FMUL R6, R4, R29 ;  /* 0x0000001d04067220 */ /* 0x002fca0000400000 */
[----:B------:R-:W-:Y:S01]  /*8b450*/  STL [R1+0x960], R6 ;  /* 0x0009600601007387 */ /* 0x000fe20000100800 */
[----:B------:R-:W3:Y:S01]  /*8b460*/  LDL.LU R24, [R1+0x228] ;  /* 0x0002280001187983 */ /* 0x000ee20000300800 */
[----:B------:R0:W1:Y:S01]  /*8b470*/  MUFU.RCP R3, R19 ;  /* 0x0000001300037308 */ /* 0x0000620000001000 */
[----:B------:R-:W-:-:S05]  /*8b480*/  FMUL R2, R4, R11 ;  /* 0x0000000b04027220 */ /* 0x000fca0000400000 */
[----:B------:R1:W-:Y:S01]  /*8b490*/  STL [R1+0x95c], R2 ;  /* 0x00095c0201007387 */ /* 0x0003e20000100800 */
[----:B------:R-:W3:Y:S02]  /*8b4a0*/  LDL.LU R15, [R1+0x230] ;  /* 0x00023000010f7983 */ /* 0x000ee40000300800 */
[----:B------:R-:W3:Y:S02]  /*8b4b0*/  LDL.LU R16, [R1+0x238] ;  /* 0x0002380001107983 */ /* 0x000ee40000300800 */
[----:B0-----:R-:W3:Y:S01]  /*8b4c0*/  LDL.LU R19, [R1+0x240] ;  /* 0x0002400001137983 */ /* 0x001ee20000300800 */
[----:B------:R-:W3:Y:S01]  /*8b4d0*/  LDL.LU R11, [R1+0x248] ;  /* 0x00024800010b7983 */ /* 0x000ee20000300800 */
[----:B------:R-:W3:Y:S02]  /*8b4e0*/  LDL.LU R17, [R1+0x250] ;  /* 0x0002500001117983 */ /* 0x000ee40000300800 */
[----:B------:R-:W3:Y:S02]  /*8b4f0*/  LDL.LU R26, [R1+0x18] ;  /* 0x00001800011a7983 */ /* 0x000ee40000300800 */
[----:B-1----:R-:W-:-:S05]  /*8b500*/  FMUL R2, R4, R9 ;  /* 0x0000000904027220 */ /* 0x002fca0000400000 */
[----:B------:R0:W-:Y:S04]  /*8b510*/  STL [R1+0x958], R2 ;  /* 0x0009580201007387 */ /* 0x0001e80000100800 */
[----:B0-----:R-:W3:Y:S01]  /*8b520*/  LDL.LU R2, [R1+0x1e4] ;  /* 0x0001e40001027983 */ /* 0x001ee20000300800 */
[----:B------:R-:W3:Y:S02]  /*8b530*/  LDL.LU R18, [R1+0x1ec] ;  /* 0x0001ec0001127983 */ /* 0x000ee40000300800 */
[----:B------:R-:W3:Y:S02]  /*8b540*/  LDL.LU R27, [R1+0x1f4] ;  /* 0x0001f400011b7983 */ /* 0x000ee40000300800 */
[----:B------:R-:W3:Y:S01]  /*8b550*/  LDL.LU R20, [R1+0x1fc] ;  /* 0x0001fc0001147983 */ /* 0x000ee20000300800 */
[----:B------:R-:W3:Y:S01]  /*8b560*/  LDL.LU R29, [R1+0x204] ;  /* 0x00020400011d7983 */ /* 0x000ee20000300800 */
[----:B------:R-:W3:Y:S02]  /*8b570*/  LDL.LU R9, [R1+0x20c] ;  /* 0x00020c0001097983 */ /* 0x000ee40000300800 */
[----:B------:R-:W3:Y:S02]  /*8b580*/  LDL.LU R21, [R1+0x214] ;  /* 0x0002140001157983 */ /* 0x000ee40000300800 */
[----:B--2---:R-:W-:-:S02]  /*8b590*/  FMUL R7, R4, R28 ;  /* 0x0000001c04077220 */ /* 0x004fc40000400000 */
[----:B------:R-:W-:-:S03]  /*8b5a0*/  FMUL R6, R4, R10 ;  /* 0x0000000a04067220 */ /* 0x000fc60000400000 */
[----:B------:R0:W-:Y:S01]  /*8b5b0*/  STL [R1+0x954], R7 ;  /* 0x0009540701007387 */ /* 0x0001e20000100800 */
[----:B------:R-:W2:Y:S02]  /*8b5c0*/  LDL.LU R22, [R1+0x21c] ;  /* 0x00021c0001167983 */ /* 0x000ea40000300800 */
[----:B------:R1:W-:Y:S02]  /*8b5d0*/  STL [R1+0x950], R6 ;  /* 0x0009500601007387 */ /* 0x0003e40000100800 */
[----:B------:R-:W2:Y:S01]  /*8b5e0*/  LDL.LU R25, [R1+0x224] ;  /* 0x0002240001197983 */ /* 0x000ea20000300800 */
[----:B------:R-:W2:Y:S01]  /*8b5f0*/  LDL.LU R23, [R1+0x22c] ;  /* 0x00022c0001177983 */ /* 0x000ea20000300800 */
[----:B------:R-:W2:Y:S02]  /*8b600*/  LDL.LU R14, [R1+0x234] ;  /* 0x00023400010e7983 */ /* 0x000ea40000300800 */
[----:B------:R-:W2:Y:S01]  /*8b610*/  LDL.LU R12, [R1+0x23c] ;  /* 0x00023c00010c7983 */ /* 0x000ea20000300800 */
[----:B0-----:R-:W2:Y:S01]  /*8b620*/  LDL.LU R7, [R1+0x244] ;  /* 0x0002440001077983 */ /* 0x001ea20000300800 */
[----:B-1----:R-:W2:Y:S02]  /*8b630*/  LDL.LU R6, [R1+0x24c] ;  /* 0x00024c0001067983 */ /* 0x002ea40000300800 */
[----:B------:R-:W2:Y:S02]  /*8b640*/  LDL.LU R10, [R1+0x254] ;  /* 0x00025400010a7983 */ /* 0x000ea40000300800 */
[----:B----4-:R-:W-:-:S02]  /*8b650*/  FMUL R28, R4, R13 ;  /* 0x0000000d041c7220 */ /* 0x010fc40000400000 */
[----:B------:R-:W4:Y:S03]  /*8b660*/  LDL.LU R13, [R1+0x258] ;  /* 0x00025800010d7983 */ /* 0x000f260000300800 */
[----:B------:R0:W-:Y:S02]  /*8b670*/  STL [R1+0x94c], R28 ;  /* 0x00094c1c01007387 */ /* 0x0001e40000100800 */
[C---:B---3--:R-:W-:Y:S01]  /*8b680*/  FMUL R8, R4.reuse, R8 ;  /* 0x0000000804087220 */ /* 0x048fe20000400000 */
[----:B0-----:R-:W3:Y:S04]  /*8b690*/  LDL.LU R28, [R1+0x1c] ;  /* 0x00001c00011c7983 */ /* 0x001ee80000300800 */
[----:B------:R0:W-:Y:S04]  /*8b6a0*/  STL [R1+0x6f0], R8 ;  /* 0x0006f00801007387 */ /* 0x0001e80000100800 */
[----:B0-----:R-:W3:Y:S01]  /*8b6b0*/  LDL.LU R8, [R1+0x25c] ;  /* 0x00025c0001087983 */ /* 0x001ee20000300800 */
[----:B------:R-:W-:-:S05]  /*8b6c0*/  FMUL R5, R4, R5 ;  /* 0x0000000504057220 */ /* 0x000fca0000400000 */
[----:B------:R0:W-:Y:S02]  /*8b6d0*/  STL [R1+0x6dc], R5 ;  /* 0x0006dc0501007387 */ /* 0x0001e40000100800 */
[C---:B0-----:R-:W-:Y:S02]  /*8b6e0*/  FMUL R5, R4.reuse, R24 ;  /* 0x0000001804057220 */ /* 0x041fe40000400000 */
[C---:B------:R-:W-:Y:S02]  /*8b6f0*/  FMUL R15, R4.reuse, R15 ;  /* 0x0000000f040f7220 */ /* 0x040fe40000400000 */
[C---:B------:R-:W-:Y:S01]  /*8b700*/  FMUL R16, R4.reuse, R16 ;  /* 0x0000001004107220 */ /* 0x040fe20000400000 */
[----:B------:R0:W-:Y:S02]  /*8b710*/  STL [R1+0x6d8], R5 ;  /* 0x0006d80501007387 */ /* 0x0001e40000100800 */
[----:B------:R1:W-:Y:S02]  /*8b720*/  STL [R1+0x6d4], R15 ;  /* 0x0006d40f01007387 */ /* 0x0003e40000100800 */
[----:B------:R-:W-:Y:S01]  /*8b730*/  STL [R1+0x6d0], R16 ;  /* 0x0006d01001007387 */ /* 0x000fe20000100800 */
[----:B0-----:R-:W-:-:S02]  /*8b740*/  FMUL R5, R4, R19 ;  /* 0x0000001304057220 */ /* 0x001fc40000400000 */
[C---:B-1----:R-:W-:Y:S02]  /*8b750*/  FMUL R15, R4.reuse, R11 ;  /* 0x0000000b040f7220 */ /* 0x042fe40000400000 */
[----:B------:R-:W3:Y:S01]  /*8b760*/  LDL.LU R11, [R1+0x260] ;  /* 0x00026000010b7983 */ /* 0x000ee20000300800 */
[----:B------:R0:W-:Y:S02]  /*8b770*/  STL [R1+0x6bc], R5 ;  /* 0x0006bc0501007387 */ /* 0x0001e40000100800 */
[----:B------:R1:W-:Y:S02]  /*8b780*/  STL [R1+0x6b8], R15 ;  /* 0x0006b80f01007387 */ /* 0x0003e40000100800 */
[----:B0-----:R-:W-:Y:S02]  /*8b790*/  FMUL R5, R4, R17 ;  /* 0x0000001104057220 */ /* 0x001fe40000400000 */
[----:B-1----:R-:W-:-:S03]  /*8b7a0*/  FMUL R15, R3, R2 ;  /* 0x00000002030f7220 */ /* 0x002fc60000400000 */
[----:B------:R0:W-:Y:S01]  /*8b7b0*/  STL [R1+0x6b4], R5 ;  /* 0x0006b40501007387 */ /* 0x0001e20000100800 */
        /* <DEDUP_REMOVED lines=9> */
[----:B------:R-:W3:Y:S02]  /*8b850*/  LDL.LU R29, [R1+0x268] ;  /* 0x00026800011d7983 */ /* 0x000ee40000300800 */
[----:B------:R-:W-:Y:S02]  /*8b860*/  STL [R1+0x938], R5 ;  /* 0x0009380501007387 */ /* 0x000fe40000100800 */
[----:B------:R-:W3:Y:S02]  /*8b870*/  LDL.LU R9, [R1+0x270] ;  /* 0x0002700001097983 */ /* 0x000ee40000300800 */
[C---:B------:R-:W-:Y:S01]  /*8b880*/  FMUL R15, R3.reuse, R21 ;  /* 0x00000015030f7220 */ /* 0x040fe20000400000 */
[----:B------:R2:W-:Y:S04]  /*8b890*/  STL [R1+0x934], R2 ;  /* 0x0009340201007387 */ /* 0x0005e80000100800 */
[----:B------:R0:W-:Y:S01]  /*8b8a0*/  STL [R1+0x930], R15 ;  /* 0x0009300f01007387 */ /* 0x0001e20000100800 */
[----:B--2---:R-:W-:-:S02]  /*8b8b0*/  FMUL R2, R3, R22 ;  /* 0x0000001603027220 */ /* 0x004fc40000400000 */
[C---:B------:R-:W-:Y:S02]  /*8b8c0*/  FMUL R5, R3.reuse, R25 ;  /* 0x0000001903057220 */ /* 0x040fe40000400000 */
[C---:B0-----:R-:W-:Y:S01]  /*8b8d0*/  FMUL R15, R3.reuse, R23 ;  /* 0x00000017030f7220 */ /* 0x041fe20000400000 */
[----:B------:R0:W-:Y:S02]  /*8b8e0*/  STL [R1+0x92c], R2 ;  /* 0x00092c0201007387 */ /* 0x0001e40000100800 */
[----:B------:R1:W-:Y:S02]  /*8b8f0*/  STL [R1+0x6b0], R5 ;  /* 0x0006b00501007387 */ /* 0x0003e40000100800 */
[----:B------:R-:W-:Y:S02]  /*8b900*/  STL [R1+0x68c], R15 ;  /* 0x00068c0f01007387 */ /* 0x000fe40000100800 */
[C---:B------:R-:W-:Y:S02]  /*8b910*/  FMUL R7, R3.reuse, R7 ;  /* 0x0000000703077220 */ /* 0x040fe40000400000 */
[----:B0-----:R-:W-:-:S02]  /*8b920*/  FMUL R2, R3, R14 ;  /* 0x0000000e03027220 */ /* 0x001fc40000400000 */
[----:B-1----:R-:W-:-:S03]  /*8b930*/  FMUL R5, R3, R12 ;  /* 0x0000000c03057220 */ /* 0x002fc60000400000 */
[----:B------:R0:W-:Y:S02]  /*8b940*/  STL [R1+0x688], R2 ;  /* 0x0006880201007387 */ /* 0x0001e40000100800 */
[----:B------:R1:W-:Y:S02]  /*8b950*/  STL [R1+0x684], R5 ;  /* 0x0006840501007387 */ /* 0x0003e40000100800 */
[----:B------:R-:W-:Y:S02]  /*8b960*/  STL [R1+0x67c], R7 ;  /* 0x00067c0701007387 */ /* 0x000fe40000100800 */
[C---:B0-----:R-:W-:Y:S02]  /*8b970*/  FMUL R2, R3.reuse, R6 ;  /* 0x0000000603027220 */ /* 0x041fe40000400000 */
[C---:B-1----:R-:W-:Y:S02]  /*8b980*/  FMUL R5, R3.reuse, R10 ;  /* 0x0000000a03057220 */ /* 0x042fe40000400000 */
[----:B------:R-:W2:Y:S01]  /*8b990*/  LDL.LU R10, [R1+0x278] ;  /* 0x00027800010a7983 */ /* 0x000ea20000300800 */
[----:B------:R4:W-:Y:S02]  /*8b9a0*/  STL [R1+0x678], R2 ;  /* 0x0006780201007387 */ /* 0x0009e40000100800 */
[----:B------:R0:W-:Y:S02]  /*8b9b0*/  STL [R1+0x674], R5 ;  /* 0x0006740501007387 */ /* 0x0001e40000100800 */
[----:B----4-:R-:W-:-:S02]  /*8b9c0*/  FMUL R2, R3, R13 ;  /* 0x0000000d03027220 */ /* 0x010fc40000400000 */
[----:B------:R-:W4:Y:S03]  /*8b9d0*/  LDL.LU R13, [R1+0x280] ;  /* 0x00028000010d7983 */ /* 0x000f260000300800 */
[----:B------:R3:W-:Y:S02]  /*8b9e0*/  STL [R1+0x670], R2 ;  /* 0x0006700201007387 */ /* 0x0007e40000100800 */
[----:B0-----:R-:W4:Y:S02]  /*8b9f0*/  LDL.LU R5, [R1+0x288] ;  /* 0x0002880001057983 */ /* 0x001f240000300800 */
[----:B------:R-:W4:Y:S02]  /*8ba00*/  LDL.LU R24, [R1+0x290] ;  /* 0x0002900001187983 */ /* 0x000f240000300800 */
[----:B---3--:R-:W-:-:S05]  /*8ba10*/  FMUL R2, R0, R8 ;  /* 0x0000000800027220 */ /* 0x008fca0000400000 */
[----:B------:R0:W-:Y:S01]  /*8ba20*/  STL [R1+0x928], R2 ;  /* 0x0009280201007387 */ /* 0x0001e20000100800 */
[----:B------:R-:W3:Y:S02]  /*8ba30*/  LDL.LU R15, [R1+0x298] ;  /* 0x00029800010f7983 */ /* 0x000ee40000300800 */
[----:B------:R-:W3:Y:S02]  /*8ba40*/  LDL.LU R16, [R1+0x2a0] ;  /* 0x0002a00001107983 */ /* 0x000ee40000300800 */
[----:B------:R-:W3:Y:S01]  /*8ba50*/  LDL.LU R19, [R1+0x2a8] ;  /* 0x0002a80001137983 */ /* 0x000ee20000300800 */
[----:B------:R-:W3:Y:S01]  /*8ba60*/  LDL.LU R8, [R1+0x2b0] ;  /* 0x0002b00001087983 */ /* 0x000ee20000300800 */
[----:B------:R1:W0:Y:S01]  /*8ba70*/  MUFU.RCP R4, R26 ;  /* 0x0000001a00047308 */ /* 0x0002220000001000 */
[----:B------:R-:W3:Y:S07]  /*8ba80*/  LDL.LU R17, [R1+0x2b8] ;  /* 0x0002b80001117983 */ /* 0x000eee0000300800 */
[----:B------:R0:W0:Y:S01]  /*8ba90*/  MUFU.RCP R3, R28 ;  /* 0x0000001c00037308 */ /* 0x0000220000001000 */
[----:B-1----:R-:W3:Y:S01]  /*8baa0*/  LDL.LU R26, [R1+0x2c0] ;  /* 0x0002c000011a7983 */ /* 0x002ee20000300800 */
[----:B0-----:R-:W-:-:S05]  /*8bab0*/  FMUL R2, R0, R11 ;  /* 0x0000000b00027220 */ /* 0x001fca0000400000 */
        /* <DEDUP_REMOVED lines=8> */
[----:B------:R-:W-:-:S02]  /*8bb40*/  FMUL R7, R0, R29 ;  /* 0x0000001d00077220 */ /* 0x000fc40000400000 */
[----:B------:R-:W-:-:S03]  /*8bb50*/  FMUL R6, R0, R9 ;  /* 0x0000000900067220 */ /* 0x000fc60000400000 */
[----:B------:R0:W-:Y:S01]  /*8bb60*/  STL [R1+0x920], R7 ;  /* 0x0009200701007387 */ /* 0x0001e20000100800 */
[----:B------:R-:W3:Y:S02]  /*8bb70*/  LDL.LU R22, [R1+0x284] ;  /* 0x0002840001167983 */ /* 0x000ee40000300800 */
[----:B------:R1:W-:Y:S02]  /*8bb80*/  STL [R1+0x91c], R6 ;  /* 0x00091c0601007387 */ /* 0x0003e40000100800 */
[----:B------:R-:W3:Y:S01]  /*8bb90*/  LDL.LU R25, [R1+0x28c] ;  /* 0x00028c0001197983 */ /* 0x000ee20000300800 */
[----:B------:R-:W3:Y:S01]  /*8bba0*/  LDL.LU R23, [R1+0x294] ;  /* 0x0002940001177983 */ /* 0x000ee20000300800 */
[----:B------:R-:W3:Y:S02]  /*8bbb0*/  LDL.LU R14, [R1+0x29c] ;  /* 0x00029c00010e7983 */ /* 0x000ee40000300800 */
[----:B------:R-:W3:Y:S01]  /*8bbc0*/  LDL.LU R12, [R1+0x2a4] ;  /* 0x0002a400010c7983 */ /* 0x000ee20000300800 */
[----:B0-----:R-:W3:Y:S01]  /*8bbd0*/  LDL.LU R7, [R1+0x2ac] ;  /* 0x0002ac0001077983 */ /* 0x001ee20000300800 */
[----:B-1----:R-:W3:Y:S02]  /*8bbe0*/  LDL.LU R6, [R1+0x2b4] ;  /* 0x0002b40001067983 */ /* 0x002ee40000300800 */
[----:B------:R-:W3:Y:S02]  /*8bbf0*/  LDL.LU R9, [R1+0x2bc] ;  /* 0x0002bc0001097983 */ /* 0x000ee40000300800 */
[----:B--2---:R-:W-:-:S02]  /*8bc00*/  FMUL R29, R0, R10 ;  /* 0x0000000a001d7220 */ /* 0x004fc40000400000 */
[----:B------:R-:W2:Y:S03]  /*8bc10*/  LDL.LU R10, [R1+0x2c4] ;  /* 0x0002c400010a7983 */ /* 0x000ea60000300800 */
[----:B------:R0:W-:Y:S02]  /*8bc20*/  STL [R1+0x918], R29 ;  /* 0x0009181d01007387 */ /* 0x0001e40000100800 */
[----:B0-----:R-:W2:Y:S01]  /*8bc30*/  LDL.LU R29, [R1+0x2cc] ;  /* 0x0002cc00011d7983 */ /* 0x001ea20000300800 */
[----:B----4-:R-:W-:-:S05]  /*8bc40*/  FMUL R13, R0, R13 ;  /* 0x0000000d000d7220 */ /* 0x010fca0000400000 */
[----:B------:R0:W-:Y:S01]  /*8bc50*/  STL [R1+0x914], R13 ;  /* 0x0009140d01007387 */ /* 0x0001e20000100800 */
[C---:B------:R-:W-:Y:S02]  /*8bc60*/  FMUL R5, R0.reuse, R5 ;  /* 0x0000000500057220 */ /* 0x040fe40000400000 */
[C---:B------:R-:W-:Y:S01]  /*8bc70*/  FMUL R24, R0.reuse, R24 ;  /* 0x0000001800187220 */ /* 0x040fe20000400000 */
[----:B0-----:R-:W4:Y:S02]  /*8bc80*/  LDL.LU R13, [R1+0x2d4] ;  /* 0x0002d400010d7983 */ /* 0x001f240000300800 */
[----:B------:R3:W-:Y:S02]  /*8bc90*/  STL [R1+0x910], R5 ;  /* 0x0009100501007387 */ /* 0x0007e40000100800 */
[----:B------:R-:W-:Y:S02]  /*8bca0*/  STL [R1+0x90c], R24 ;  /* 0x00090c1801007387 */ /* 0x000fe40000100800 */
[----:B---3--:R-:W-:-:S02]  /*8bcb0*/  FMUL R5, R0, R15 ;  /* 0x0000000f00057220 */ /* 0x008fc40000400000 */
[----:B------:R-:W-:-:S03]  /*8bcc0*/  FMUL R16, R0, R16 ;  /* 0x0000001000107220 */ /* 0x000fc60000400000 */
[----:B------:R0:W-:Y:S02]  /*8bcd0*/  STL [R1+0x5c8], R5 ;  /* 0x0005c80501007387 */ /* 0x0001e40000100800 */
[----:B------:R1:W-:Y:S02]  /*8bce0*/  STL [R1+0x5b8], R16 ;  /* 0x0005b81001007387 */ /* 0x0003e40000100800 */
[C---:B0-----:R-:W-:Y:S02]  /*8bcf0*/  FMUL R5, R0.reuse, R8 ;  /* 0x0000000800057220 */ /* 0x041fe40000400000 */
[----:B------:R-:W3:Y:S01]  /*8bd00*/  LDL.LU R8, [R1+0x2d8] ;  /* 0x0002d80001087983 */ /* 0x000ee20000300800 */
[C---:B------:R-:W-:Y:S02]  /*8bd10*/  FMUL R15, R0.reuse, R19 ;  /* 0x00000013000f7220 */ /* 0x040fe40000400000 */
[----:B-1----:R-:W-:-:S03]  /*8bd20*/  FMUL R16, R0, R17 ;  /* 0x0000001100107220 */ /* 0x002fc60000400000 */
[----:B------:R0:W-:Y:S01]  /*8bd30*/  STL [R1+0x5a4], R15 ;  /* 0x0005a40f01007387 */ /* 0x0001e20000100800 */
[----:B------:R1:W-:Y:S02]  /*8bd40*/  STL [R1+0x2a8], R5 ;  /* 0x0002a80501007387 */ /* 0x0003e40000100800 */
[----:B------:R-:W-:Y:S02]  /*8bd50*/  STL [R1+0x2a0], R16 ;  /* 0x0002a01001007387 */ /* 0x000fe40000100800 */
[----:B0-----:R-:W-:-:S05]  /*8bd60*/  FMUL R15, R0, R26 ;  /* 0x0000001a000f7220 */ /* 0x001fca0000400000 */
[----:B------:R0:W-:Y:S01]  /*8bd70*/  STL [R1+0x298], R15 ;  /* 0x0002980f01007387 */ /* 0x0001e20000100800 */
[C---:B-1----:R-:W-:Y:S02]  /*8bd80*/  FMUL R5, R0.reuse, R2 ;  /* 0x0000000200057220 */ /* 0x042fe40000400000 */
[----:B------:R-:W-:Y:S02]  /*8bd90*/  FMUL R2, R0, R18 ;  /* 0x0000001200027220 */ /* 0x000fe40000400000 */
[C---:B0-----:R-:W-:Y:S01]  /*8bda0*/  FMUL R15, R4.reuse, R20 ;  /* 0x00000014040f7220 */ /* 0x041fe20000400000 */
[----:B------:R0:W-:Y:S02]  /*8bdb0*/  STL [R1+0x290], R5 ;  /* 0x0002900501007387 */ /* 0x0001e40000100800 */
[----:B------:R1:W-:Y:S02]  /*8bdc0*/  STL [R1+0x288], R2 ;  /* 0x0002880201007387 */ /* 0x0003e40000100800 */
[----:B------:R1:W-:Y:S01]  /*8bdd0*/  STL [R1+0x908], R15 ;  /* 0x0009080f01007387 */ /* 0x0003e20000100800 */
[----:B0-----:R-:W-:-:S02]  /*8bde0*/  FMUL R5, R4, R28 ;  /* 0x0000001c04057220 */ /* 0x001fc40000400000 */
[C---:B-1----:R-:W-:Y:S01]  /*8bdf0*/  FMUL R2, R4.reuse, R11 ;  /* 0x0000000b04027220 */ /* 0x042fe20000400000 */
[----:B------:R-:W3:Y:S02]  /*8be00*/  LDL.LU R28, [R1+0x24] ;  /* 0x00002400011c7983 */ /* 0x000ee40000300800 */
[----:B------:R-:W-:Y:S02]  /*8be10*/  STL [R1+0x904], R5 ;  /* 0x0009040501007387 */ /* 0x000fe40000100800 */
[----:B------:R-:W3:Y:S02]  /*8be20*/  LDL.LU R11, [R1+0x2dc] ;  /* 0x0002dc00010b7983 */ /* 0x000ee40000300800 */
[C---:B------:R-:W-:Y:S01]  /*8be30*/  FMUL R15, R4.reuse, R21 ;  /* 0x00000015040f7220 */ /* 0x040fe20000400000 */
[----:B------:R0:W-:Y:S04]  /*8be40*/  STL [R1+0x900], R2 ;  /* 0x0009000201007387 */ /* 0x0001e80000100800 */
[----:B------:R1:W-:Y:S01]  /*8be50*/  STL [R1+0x8fc], R15 ;  /* 0x0008fc0f01007387 */ /* 0x0003e20000100800 */
[----:B0-----:R-:W-:-:S02]  /*8be60*/  FMUL R2, R4, R22 ;  /* 0x0000001604027220 */ /* 0x001fc40000400000 */
[C---:B------:R-:W-:Y:S02]  /*8be70*/  FMUL R5, R4.reuse, R25 ;  /* 0x0000001904057220 */ /* 0x040fe40000400000 */
[C---:B-1----:R-:W-:Y:S01]  /*8be80*/  FMUL R15, R4.reuse, R23 ;  /* 0x00000017040f7220 */ /* 0x042fe20000400000 */
[----:B------:R0:W-:Y:S02]  /*8be90*/  STL [R1+0x8f8], R2 ;  /* 0x0008f80201007387 */ /* 0x0001e40000100800 */
[----:B------:R1:W-:Y:S02]  /*8bea0*/  STL [R1+0x8f4], R5 ;  /* 0x0008f40501007387 */ /* 0x0003e40000100800 */
[----:B------:R-:W-:Y:S01]  /*8beb0*/  STL [R1+0x8f0], R15 ;  /* 0x0008f00f01007387 */ /* 0x000fe20000100800 */
        /* <DEDUP_REMOVED lines=8> */
[----:B------:R-:W3:Y:S01]  /*8bf40*/  LDL.LU R9, [R1+0x2e0] ;  /* 0x0002e00001097983 */ /* 0x000ee20000300800 */
[----:B------:R2:W-:Y:S02]  /*8bf50*/  STL [R1+0x268], R2 ;  /* 0x0002680201007387 */ /* 0x0005e40000100800 */
[----:B------:R0:W-:Y:S01]  /*8bf60*/  STL [R1+0x264], R5 ;  /* 0x0002640501007387 */ /* 0x0001e20000100800 */
[----:B------:R1:W0:Y:S01]  /*8bf70*/  MUFU.RCP R0, R27 ;  /* 0x0000001b00007308 */ /* 0x0002220000001000 */
[----:B--2---:R-:W-:-:S02]  /*8bf80*/  FMUL R2, R4, R10 ;  /* 0x0000000a04027220 */ /* 0x004fc40000400000 */
[----:B------:R-:W2:Y:S03]  /*8bf90*/  LDL.LU R10, [R1+0x2e4] ;  /* 0x0002e400010a7983 */ /* 0x000ea60000300800 */
[----:B------:R4:W-:Y:S02]  /*8bfa0*/  STL [R1+0x258], R2 ;  /* 0x0002580201007387 */ /* 0x0009e40000100800 */
[----:B0-----:R-:W2:Y:S02]  /*8bfb0*/  LDL.LU R5, [R1+0x2e8] ;  /* 0x0002e80001057983 */ /* 0x001ea40000300800 */
[----:B------:R-:W-:-:S05]  /*8bfc0*/  FMUL R6, R4, R29 ;  /* 0x0000001d04067220 */ /* 0x000fca0000400000 */
[----:B------:R-:W-:Y:S01]  /*8bfd0*/  STL [R1+0x20c], R6 ;  /* 0x00020c0601007387 */ /* 0x000fe20000100800 */
[----:B------:R-:W2:Y:S02]  /*8bfe0*/  LDL.LU R24, [R1+0x2f4] ;  /* 0x0002f40001187983 */ /* 0x000ea40000300800 */
[----:B----4-:R-:W-:-:S05]  /*8bff0*/  FMUL R2, R4, R13 ;  /* 0x0000000d04027220 */ /* 0x010fca0000400000 */
[----:B------:R3:W-:Y:S01]  /*8c000*/  STL [R1+0x208], R2 ;  /* 0x0002080201007387 */ /* 0x0007e20000100800 */
[----:B------:R-:W4:Y:S02]  /*8c010*/  LDL.LU R15, [R1+0x2f8] ;  /* 0x0002f800010f7983 */ /* 0x000f240000300800 */
[----:B------:R-:W4:Y:S02]  /*8c020*/  LDL.LU R16, [R1+0x304] ;  /* 0x0003040001107983 */ /* 0x000f240000300800 */
[----:B------:R-:W4:Y:S01]  /*8c030*/  LDL.LU R19, [R1+0x308] ;  /* 0x0003080001137983 */ /* 0x000f220000300800 */
[----:B------:R-:W4:Y:S01]  /*8c040*/  LDL.LU R13, [R1+0x314] ;  /* 0x00031400010d7983 */ /* 0x000f220000300800 */
[----:B------:R-:W4:Y:S02]  /*8c050*/  LDL.LU R17, [R1+0x318] ;  /* 0x0003180001117983 */ /* 0x000f240000300800 */
[----:B------:R-:W4:Y:S02]  /*8c060*/  LDL.LU R26, [R1+0x324] ;  /* 0x00032400011a7983 */ /* 0x000f240000300800 */
[----:B---3--:R-:W-:-:S05]  /*8c070*/  FMUL R2, R4, R8 ;  /* 0x0000000804027220 */ /* 0x008fca0000400000 */
[----:B------:R0:W-:Y:S04]  /*8c080*/  STL [R1+0x204], R2 ;  /* 0x0002040201007387 */ /* 0x0001e80000100800 */
[----:B0-----:R-:W3:Y:S01]  /*8c090*/  LDL.LU R2, [R1+0x328] ;  /* 0x0003280001027983 */ /* 0x001ee20000300800 */
[----:B------:R-:W3:Y:S02]  /*8c0a0*/  LDL.LU R18, [R1+0x334] ;  /* 0x0003340001127983 */ /* 0x000ee40000300800 */
[----:B-1----:R-:W3:Y:S02]  /*8c0b0*/  LDL.LU R27, [R1+0x338] ;  /* 0x00033800011b7983 */ /* 0x002ee40000300800 */
[----:B------:R-:W3:Y:S01]  /*8c0c0*/  LDL.LU R20, [R1+0x340] ;  /* 0x0003400001147983 */ /* 0x000ee20000300800 */
[----:B------:R-:W3:Y:S01]  /*8c0d0*/  LDL.LU R29, [R1+0x348] ;  /* 0x00034800011d7983 */ /* 0x000ee20000300800 */
[----:B------:R-:W3:Y:S02]  /*8c0e0*/  LDL.LU R8, [R1+0x28] ;  /* 0x0000280001087983 */ /* 0x000ee40000300800 */
[----:B------:R-:W3:Y:S02]  /*8c0f0*/  LDL.LU R21, [R1+0x2ec] ;  /* 0x0002ec0001157983 */ /* 0x000ee40000300800 */
[----:B------:R-:W3:Y:S02]  /*8c100*/  LDL.LU R22, [R1+0x2f0] ;  /* 0x0002f00001167983 */ /* 0x000ee40000300800 */
[----:B------:R-:W-:-:S05]  /*8c110*/  FMUL R6, R3, R11 ;  /* 0x0000000b03067220 */ /* 0x000fca0000400000 */
[----:B------:R0:W-:Y:S01]  /*8c120*/  STL [R1+0x8e8], R6 ;  /* 0x0008e80601007387 */ /* 0x0001e20000100800 */
[----:B------:R-:W3:Y:S02]  /*8c130*/  LDL.LU R25, [R1+0x2fc] ;  /* 0x0002fc0001197983 */ /* 0x000ee40000300800 */
[----:B------:R-:W3:Y:S02]  /*8c140*/  LDL.LU R23, [R1+0x300] ;  /* 0x0003000001177983 */ /* 0x000ee40000300800 */
[----:B------:R-:W3:Y:S01]  /*8c150*/  LDL.LU R14, [R1+0x30c] ;  /* 0x00030c00010e7983 */ /* 0x000ee20000300800 */
[----:B------:R-:W3:Y:S01]  /*8c160*/  LDL.LU R12, [R1+0x310] ;  /* 0x00031000010c7983 */ /* 0x000ee20000300800 */
[----:B------:R-:W3:Y:S03]  /*8c170*/  LDL.LU R7, [R1+0x31c] ;  /* 0x00031c0001077983 */ /* 0x000ee60000300800 */
[----:B0-----:R-:W3:Y:S01]  /*8c180*/  LDL.LU R6, [R1+0x320] ;  /* 0x0003200001067983 */ /* 0x001ee20000300800 */
[----:B------:R-:W3:Y:S01]  /*8c190*/  LDL.LU R11, [R1+0x32c] ;  /* 0x00032c00010b7983 */ /* 0x000ee20000300800 */
[----:B------:R0:W1:Y:S02]  /*8c1a0*/  MUFU.RCP R4, R28 ;  /* 0x0000001c00047308 */ /* 0x0000640000001000 */
[----:B0-----:R-:W-:-:S02]  /*8c1b0*/  FMUL R28, R3, R9 ;  /* 0x00000009031c7220 */ /* 0x001fc40000400000 */
[----:B------:R-:W3:Y:S03]  /*8c1c0*/  LDL.LU R9, [R1+0x330] ;  /* 0x0003300001097983 */ /* 0x000ee60000300800 */
[----:B------:R0:W-:Y:S02]  /*8c1d0*/  STL [R1+0x8e4], R28 ;  /* 0x0008e41c01007387 */ /* 0x0001e40000100800 */
[----:B0-----:R-:W3:Y:S01]  /*8c1e0*/  LDL.LU R28, [R1+0x33c] ;  /* 0x00033c00011c7983 */ /* 0x001ee20000300800 */
[----:B--2---:R-:W-:-:S05]  /*8c1f0*/  FMUL R10, R3, R10 ;  /* 0x0000000a030a7220 */ /* 0x004fca0000400000 */
[----:B------:R0:W-:Y:S01]  /*8c200*/  STL [R1+0x8e0], R10 ;  /* 0x0008e00a01007387 */ /* 0x0001e20000100800 */
[----:B------:R-:W-:-:S03]  /*8c210*/  FMUL R5, R3, R5 ;  /* 0x0000000503057220 */ /* 0x000fc60000400000 */
[----:B0-----:R-:W2:Y:S01]  /*8c220*/  LDL.LU R10, [R1+0x344] ;  /* 0x00034400010a7983 */ /* 0x001ea20000300800 */
[C---:B------:R-:W-:Y:S02]  /*8c230*/  FMUL R24, R3.reuse, R24 ;  /* 0x0000001803187220 */ /* 0x040fe40000400000 */
[----:B------:R4:W-:Y:S03]  /*8c240*/  STL [R1+0x8dc], R5 ;  /* 0x0008dc0501007387 */ /* 0x0009e60000100800 */
[----:B------:R-:W-:Y:S01]  /*8c250*/  STL [R1+0x8d8], R24 ;  /* 0x0008d81801007387 */ /* 0x000fe20000100800 */
[C---:B----4-:R-:W-:Y:S02]  /*8c260*/  FMUL R5, R3.reuse, R15 ;  /* 0x0000000f03057220 */ /* 0x050fe40000400000 */
[----:B------:R-:W-:-:S03]  /*8c270*/  FMUL R16, R3, R16 ;  /* 0x0000001003107220 */ /* 0x000fc60000400000 */
[----:B------:R0:W-:Y:S02]  /*8c280*/  STL [R1+0x8d4], R5 ;  /* 0x0008d40501007387 */ /* 0x0001e40000100800 */
[----:B------:R4:W-:Y:S02]  /*8c290*/  STL [R1+0x8d0], R16 ;  /* 0x0008d01001007387 */ /* 0x0009e40000100800 */
[C---:B------:R-:W-:Y:S02]  /*8c2a0*/  FMUL R15, R3.reuse, R19 ;  /* 0x00000013030f7220 */ /* 0x040fe40000400000 */
[C---:B0-----:R-:W-:Y:S02]  /*8c2b0*/  FMUL R5, R3.reuse, R13 ;  /* 0x0000000d03057220 */ /* 0x041fe40000400000 */
[----:B------:R-:W2:Y:S01]  /*8c2c0*/  LDL.LU R13, [R1+0x34c] ;  /* 0x00034c00010d7983 */ /* 0x000ea20000300800 */
[----:B------:R0:W-:Y:S02]  /*8c2d0*/  STL [R1+0x8cc], R15 ;  /* 0x0008cc0f01007387 */ /* 0x0001e40000100800 */
[----:B----4-:R-:W-:-:S02]  /*8c2e0*/  FMUL R16, R3, R17 ;  /* 0x0000001103107220 */ /* 0x010fc40000400000 */
[----:B------:R3:W-:Y:S03]  /*8c2f0*/  STL [R1+0x200], R5 ;  /* 0x0002000501007387 */ /* 0x0007e60000100800 */
[----:B------:R-:W-:Y:S01]  /*8c300*/  STL [R1+0x1fc], R16 ;  /* 0x0001fc1001007387 */ /* 0x000fe20000100800 */
[----:B0-----:R-:W-:-:S05]  /*8c310*/  FMUL R15, R3, R26 ;  /* 0x0000001a030f7220 */ /* 0x001fca0000400000 */
[----:B------:R0:W-:Y:S01]  /*8c320*/  STL [R1+0x1f8], R15 ;  /* 0x0001f80f01007387 */ /* 0x0001e20000100800 */
[C---:B---3--:R-:W-:Y:S02]  /*8c330*/  FMUL R5, R3.reuse, R2 ;  /* 0x0000000203057220 */ /* 0x048fe40000400000 */
[----:B------:R-:W-:-:S03]  /*8c340*/  FMUL R2, R3, R18 ;  /* 0x0000001203027220 */ /* 0x000fc60000400000 */
[----:B------:R3:W-:Y:S01]  /*8c350*/  STL [R1+0x1f4], R5 ;  /* 0x0001f40501007387 */ /* 0x0007e20000100800 */
[C---:B0-----:R-:W-:Y:S02]  /*8c360*/  FMUL R15, R3.reuse, R27 ;  /* 0x0000001b030f7220 */ /* 0x041fe40000400000 */
[----:B------:R0:W-:Y:S03]  /*8c370*/  STL [R1+0x1f0], R2 ;  /* 0x0001f00201007387 */ /* 0x0001e60000100800 */
[----:B------:R4:W-:Y:S01]  /*8c380*/  STL [R1+0x1ec], R15 ;  /* 0x0001ec0f01007387 */ /* 0x0009e20000100800 */
[C---:B---3--:R-:W-:Y:S02]  /*8c390*/  FMUL R5, R3.reuse, R20 ;  /* 0x0000001403057220 */ /* 0x048fe40000400000 */
[----:B0-----:R-:W-:-:S03]  /*8c3a0*/  FMUL R2, R3, R29 ;  /* 0x0000001d03027220 */ /* 0x001fc60000400000 */
[----:B------:R-:W-:Y:S01]  /*8c3b0*/  STL [R1+0x1d8], R5 ;  /* 0x0001d80501007387 */ /* 0x000fe20000100800 */
[----:B------:R-:W3:Y:S01]  /*8c3c0*/  LDL.LU R29, [R1+0x350] ;  /* 0x00035000011d7983 */ /* 0x000ee20000300800 */
[----:B------:R0:W1:Y:S01]  /*8c3d0*/  MUFU.RCP R3, R8 ;  /* 0x0000000800037308 */ /* 0x0000620000001000 */
[----:B------:R4:W-:Y:S01]  /*8c3e0*/  STL [R1+0x1d4], R2 ;  /* 0x0001d40201007387 */ /* 0x0009e20000100800 */
[----:B0-----:R-:W3:Y:S01]  /*8c3f0*/  LDL.LU R8, [R1+0x354] ;  /* 0x0003540001087983 */ /* 0x001ee20000300800 */
[C---:B----4-:R-:W-:Y:S02]  /*8c400*/  FMUL R15, R0.reuse, R21 ;  /* 0x00000015000f7220 */ /* 0x050fe40000400000 */
[C---:B------:R-:W-:Y:S02]  /*8c410*/  FMUL R2, R0.reuse, R22 ;  /* 0x0000001600027220 */ /* 0x040fe40000400000 */
[C---:B------:R-:W-:Y:S01]  /*8c420*/  FMUL R5, R0.reuse, R25 ;  /* 0x0000001900057220 */ /* 0x040fe20000400000 */
[----:B------:R0:W-:Y:S02]  /*8c430*/  STL [R1+0x8c8], R15 ;  /* 0x0008c80f01007387 */ /* 0x0001e40000100800 */
[----:B------:R4:W-:Y:S02]  /*8c440*/  STL [R1+0x8c4], R2 ;  /* 0x0008c40201007387 */ /* 0x0009e40000100800 */
[----:B------:R1:W-:Y:S01]  /*8c450*/  STL [R1+0x8c0], R5 ;  /* 0x0008c00501007387 */ /* 0x0003e20000100800 */
[----:B------:R-:W-:-:S02]  /*8c460*/  FMUL R7, R0, R7 ;  /* 0x0000000700077220 */ /* 0x000fc40000400000 */
[C---:B0-----:R-:W-:Y:S02]  /*8c470*/  FMUL R15, R0.reuse, R23 ;  /* 0x00000017000f7220 */ /* 0x041fe40000400000 */
[C---:B----4-:R-:W-:Y:S02]  /*8c480*/  FMUL R2, R0.reuse, R14 ;  /* 0x0000000e00027220 */ /* 0x050fe40000400000 */
[C---:B-1----:R-:W-:Y:S01]  /*8c490*/  FMUL R5, R0.reuse, R12 ;  /* 0x0000000c00057220 */ /* 0x042fe20000400000 */
[----:B------:R-:W-:Y:S02]  /*8c4a0*/  STL [R1+0x8bc], R15 ;  /* 0x0008bc0f01007387 */ /* 0x000fe40000100800 */
[----:B------:R0:W-:Y:S02]  /*8c4b0*/  STL [R1+0x8b8], R2 ;  /* 0x0008b80201007387 */ /* 0x0001e40000100800 */
[----:B------:R1:W-:Y:S01]  /*8c4c0*/  STL [R1+0x8b4], R5 ;  /* 0x0008b40501007387 */ /* 0x0003e20000100800 */
[----:B------:R-:W-:Y:S02]  /*8c4d0*/  STL [R1+0x8b0], R7 ;  /* 0x0008b00701007387 */ /* 0x000fe40000100800 */
[----:B0-----:R-:W-:-:S02]  /*8c4e0*/  FMUL R2, R0, R6 ;  /* 0x0000000600027220 */ /* 0x001fc40000400000 */
[C---:B-1----:R-:W-:Y:S02]  /*8c4f0*/  FMUL R5, R0.reuse, R11 ;  /* 0x0000000b00057220 */ /* 0x042fe40000400000 */
[----:B------:R-:W4:Y:S01]  /*8c500*/  LDL.LU R11, [R1+0x358] ;  /* 0x00035800010b7983 */ /* 0x000f220000300800 */
[----:B------:R0:W-:Y:S02]  /*8c510*/  STL [R1+0x8ac], R2 ;  /* 0x0008ac0201007387 */ /* 0x0001e40000100800 */
[----:B------:R1:W-:Y:S02]  /*8c520*/  STL [R1+0x1d0], R5 ;  /* 0x0001d00501007387 */ /* 0x0003e40000100800 */
[C---:B0-----:R-:W-:Y:S02]  /*8c530*/  FMUL R2, R0.reuse, R9 ;  /* 0x0000000900027220 */ /* 0x041fe40000400000 */
[----:B------:R-:W4:Y:S03]  /*8c540*/  LDL.LU R9, [R1+0x2c] ;  /* 0x00002c0001097983 */ /* 0x000f260000300800 */
[----:B------:R2:W-:Y:S02]  /*8c550*/  STL [R1+0x1cc], R2 ;  /* 0x0001cc0201007387 */ /* 0x0005e40000100800 */
[----:B-1----:R-:W4:Y:S02]  /*8c560*/  LDL.LU R5, [R1+0x35c] ;  /* 0x00035c0001057983 */ /* 0x002f240000300800 */
[----:B------:R-:W-:-:S05]  /*8c570*/  FMUL R6, R0, R28 ;  /* 0x0000001c00067220 */ /* 0x000fca0000400000 */
[----:B------:R-:W-:Y:S01]  /*8c580*/  STL [R1+0x1c8], R6 ;  /* 0x0001c80601007387 */ /* 0x000fe20000100800 */
[----:B------:R-:W4:Y:S02]  /*8c590*/  LDL.LU R24, [R1+0x360] ;  /* 0x0003600001187983 */ /* 0x000f240000300800 */
[----:B--2---:R-:W-:-:S05]  /*8c5a0*/  FMUL R2, R0, R10 ;  /* 0x0000000a00027220 */ /* 0x004fca0000400000 */
[----:B------:R0:W-:Y:S01]  /*8c5b0*/  STL [R1+0x1c4], R2 ;  /* 0x0001c40201007387 */ /* 0x0001e20000100800 */
[----:B------:R-:W2:Y:S02]  /*8c5c0*/  LDL.LU R15, [R1+0x364] ;  /* 0x00036400010f7983 */ /* 0x000ea40000300800 */
[----:B------:R-:W2:Y:S02]  /*8c5d0*/  LDL.LU R16, [R1+0x368] ;  /* 0x0003680001107983 */ /* 0x000ea40000300800 */
[----:B------:R-:W2:Y:S01]  /*8c5e0*/  LDL.LU R19, [R1+0x36c] ;  /* 0x00036c0001137983 */ /* 0x000ea20000300800 */
[----:B------:R-:W2:Y:S01]  /*8c5f0*/  LDL.LU R10, [R1+0x370] ;  /* 0x00037000010a7983 */ /* 0x000ea20000300800 */
[----:B------:R-:W2:Y:S02]  /*8c600*/  LDL.LU R17, [R1+0x378] ;  /* 0x0003780001117983 */ /* 0x000ea40000300800 */
[----:B------:R-:W2:Y:S02]  /*8c610*/  LDL.LU R26, [R1+0x380] ;  /* 0x00038000011a7983 */ /* 0x000ea40000300800 */
[----:B0-----:R-:W-:-:S05]  /*8c620*/  FMUL R2, R0, R13 ;  /* 0x0000000d00027220 */ /* 0x001fca0000400000 */
[----:B------:R0:W-:Y:S04]  /*8c630*/  STL [R1+0x1c0], R2 ;  /* 0x0001c00201007387 */ /* 0x0001e80000100800 */
[----:B0-----:R-:W2:Y:S01]  /*8c640*/  LDL.LU R2, [R1+0x388] ;  /* 0x0003880001027983 */ /* 0x001ea20000300800 */
[----:B------:R-:W2:Y:S02]  /*8c650*/  LDL.LU R18, [R1+0x390] ;  /* 0x0003900001127983 */ /* 0x000ea40000300800 */
[----:B------:R-:W2:Y:S02]  /*8c660*/  LDL.LU R27, [R1+0x39c] ;  /* 0x00039c00011b7983 */ /* 0x000ea40000300800 */
[----:B------:R-:W2:Y:S01]  /*8c670*/  LDL.LU R20, [R1+0x3a4] ;  /* 0x0003a40001147983 */ /* 0x000ea20000300800 */
[----:B------:R-:W2:Y:S01]  /*8c680*/  LDL.LU R28, [R1+0x3b8] ;  /* 0x0003b800011c7983 */ /* 0x000ea20000300800 */
[----:B------:R-:W2:Y:S02]  /*8c690*/  LDL.LU R13, [R1+0x3c0] ;  /* 0x0003c000010d7983 */ /* 0x000ea40000300800 */
[----:B------:R-:W2:Y:S02]  /*8c6a0*/  LDL.LU R21, [R1+0x3c8] ;  /* 0x0003c80001157983 */ /* 0x000ea40000300800 */
[----:B---3--:R-:W-:-:S05]  /*8c6b0*/  FMUL R7, R0, R29 ;  /* 0x0000001d00077220 */ /* 0x008fca0000400000 */
[----:B------:R0:W-:Y:S01]  /*8c6c0*/  STL [R1+0x1bc], R7 ;  /* 0x0001bc0701007387 */ /* 0x0001e20000100800 */
[----:B------:R-:W3:Y:S02]  /*8c6d0*/  LDL.LU R22, [R1+0x3d0] ;  /* 0x0003d00001167983 */ /* 0x000ee40000300800 */
[----:B------:R-:W-:-:S05]  /*8c6e0*/  FMUL R6, R0, R8 ;  /* 0x0000000800067220 */ /* 0x000fca0000400000 */
[----:B------:R1:W-:Y:S01]  /*8c6f0*/  STL [R1+0x1b8], R6 ;  /* 0x0001b80601007387 */ /* 0x0003e20000100800 */
[----:B------:R-:W3:Y:S02]  /*8c700*/  LDL.LU R25, [R1+0x30] ;  /* 0x0000300001197983 */ /* 0x000ee40000300800 */
[----:B------:R-:W3:Y:S02]  /*8c710*/  LDL.LU R23, [R1+0x374] ;  /* 0x0003740001177983 */ /* 0x000ee40000300800 */
[----:B------:R-:W3:Y:S01]  /*8c720*/  LDL.LU R14, [R1+0x37c] ;  /* 0x00037c00010e7983 */ /* 0x000ee20000300800 */
[----:B------:R-:W3:Y:S01]  /*8c730*/  LDL.LU R12, [R1+0x384] ;  /* 0x00038400010c7983 */ /* 0x000ee20000300800 */
[----:B0-----:R-:W3:Y:S03]  /*8c740*/  LDL.LU R7, [R1+0x38c] ;  /* 0x00038c0001077983 */ /* 0x001ee60000300800 */
[----:B-1----:R-:W3:Y:S01]  /*8c750*/  LDL.LU R6, [R1+0x394] ;  /* 0x0003940001067983 */ /* 0x002ee20000300800 */
[----:B------:R-:W3:Y:S02]  /*8c760*/  LDL.LU R8, [R1+0x398] ;  /* 0x0003980001087983 */ /* 0x000ee40000300800 */
[----:B----4-:R-:W-:-:S02]  /*8c770*/  FMUL R29, R0, R11 ;  /* 0x0000000b001d7220 */ /* 0x010fc40000400000 */
[----:B------:R-:W3:Y:S03]  /*8c780*/  LDL.LU R11, [R1+0x3a0] ;  /* 0x0003a000010b7983 */ /* 0x000ee60000300800 */
[----:B------:R0:W-:Y:S02]  /*8c790*/  STL [R1+0x1b4], R29 ;  /* 0x0001b41d01007387 */ /* 0x0001e40000100800 */
[----:B0-----:R-:W3:Y:S01]  /*8c7a0*/  LDL.LU R29, [R1+0x3b0] ;  /* 0x0003b000011d7983 */ /* 0x001ee20000300800 */
[----:B------:R0:W1:Y:S01]  /*8c7b0*/  MUFU.RCP R0, R9 ;  /* 0x0000000900007308 */ /* 0x0000620000001000 */
[C---:B------:R-:W-:Y:S02]  /*8c7c0*/  FMUL R5, R4.reuse, R5 ;  /* 0x0000000504057220 */ /* 0x040fe40000400000 */
[----:B0-----:R-:W3:Y:S03]  /*8c7d0*/  LDL.LU R9, [R1+0x3b4] ;  /* 0x0003b40001097983 */ /* 0x001ee60000300800 */
[----:B------:R0:W-:Y:S02]  /*8c7e0*/  STL [R1+0x8a8], R5 ;  /* 0x0008a80501007387 */ /* 0x0001e40000100800 */
[----:B0-----:R-:W-:-:S05]  /*8c7f0*/  FMUL R5, R4, R24 ;  /* 0x0000001804057220 */ /* 0x001fca0000400000 */
[----:B------:R0:W-:Y:S01]  /*8c800*/  STL [R1+0x8a4], R5 ;  /* 0x0008a40501007387 */ /* 0x0001e20000100800 */
[C---:B--2---:R-:W-:Y:S02]  /*8c810*/  FMUL R15, R4.reuse, R15 ;  /* 0x0000000f040f7220 */ /* 0x044fe40000400000 */
[C---:B------:R-:W-:Y:S02]  /*8c820*/  FMUL R16, R4.reuse, R16 ;  /* 0x0000001004107220 */ /* 0x040fe40000400000 */
[C---:B0-----:R-:W-:Y:S01]  /*8c830*/  FMUL R5, R4.reuse, R19 ;  /* 0x0000001304057220 */ /* 0x041fe20000400000 */
[----:B------:R0:W-:Y:S02]  /*8c840*/  STL [R1+0x8a0], R15 ;  /* 0x0008a00f01007387 */ /* 0x0001e40000100800 */
[----:B------:R2:W-:Y:S02]  /*8c850*/  STL [R1+0x85c], R16 ;  /* 0x00085c1001007387 */ /* 0x0005e40000100800 */
[----:B0-----:R-:W-:-:S02]  /*8c860*/  FMUL R15, R4, R10 ;  /* 0x0000000a040f7220 */ /* 0x001fc40000400000 */
[----:B------:R-:W4:Y:S01]  /*8c870*/  LDL.LU R10, [R1+0x3bc] ;  /* 0x0003bc00010a7983 */ /* 0x000f220000300800 */
[----:B------:R0:W-:Y:S02]  /*8c880*/  STL [R1+0x858], R5 ;  /* 0x0008580501007387 */ /* 0x0001e40000100800 */
[----:B------:R1:W-:Y:S02]  /*8c890*/  STL [R1+0x854], R15 ;  /* 0x0008540f01007387 */ /* 0x0003e40000100800 */
[C---:B--2---:R-:W-:Y:S02]  /*8c8a0*/  FMUL R16, R4.reuse, R26 ;  /* 0x0000001a04107220 */ /* 0x044fe40000400000 */
[----:B0-----:R-:W-:-:S05]  /*8c8b0*/  FMUL R5, R4, R17 ;  /* 0x0000001104057220 */ /* 0x001fca0000400000 */
[----:B------:R0:W-:Y:S01]  /*8c8c0*/  STL [R1+0x850], R5 ;  /* 0x0008500501007387 */ /* 0x0001e20000100800 */
[----:B------:R-:W-:Y:S02]  /*8c8d0*/  STL [R1+0x83c], R16 ;  /* 0x00083c1001007387 */ /* 0x000fe40000100800 */
[C---:B-1----:R-:W-:Y:S02]  /*8c8e0*/  FMUL R15, R4.reuse, R2 ;  /* 0x00000002040f7220 */ /* 0x042fe40000400000 */
[C---:B0-----:R-:W-:Y:S02]  /*8c8f0*/  FMUL R5, R4.reuse, R18 ;  /* 0x0000001204057220 */ /* 0x041fe40000400000 */
[C---:B------:R-:W-:Y:S01]  /*8c900*/  FMUL R2, R4.reuse, R27 ;  /* 0x0000001b04027220 */ /* 0x040fe20000400000 */
[----:B------:R0:W-:Y:S02]  /*8c910*/  STL [R1+0x1b0], R15 ;  /* 0x0001b00f01007387 */ /* 0x0001e40000100800 */
[----:B------:R1:W-:Y:S02]  /*8c920*/  STL [R1+0x1ac], R5 ;  /* 0x0001ac0501007387 */ /* 0x0003e40000100800 */
[----:B------:R2:W-:Y:S01]  /*8c930*/  STL [R1+0x1a8], R2 ;  /* 0x0001a80201007387 */ /* 0x0005e20000100800 */
[----:B0-----:R-:W-:-:S02]  /*8c940*/  FMUL R15, R4, R20 ;  /* 0x00000014040f7220 */ /* 0x001fc40000400000 */
[----:B-1----:R-:W-:-:S03]  /*8c950*/  FMUL R5, R4, R28 ;  /* 0x0000001c04057220 */ /* 0x002fc60000400000 */
[----:B------:R-:W-:Y:S01]  /*8c960*/  STL [R1+0x1a4], R15 ;  /* 0x0001a40f01007387 */ /* 0x000fe20000100800 */
[----:B------:R-:W4:Y:S02]  /*8c970*/  LDL.LU R28, [R1+0x3c4] ;  /* 0x0003c400011c7983 */ /* 0x000f240000300800 */
[C---:B--2---:R-:W-:Y:S02]  /*8c980*/  FMUL R2, R4.reuse, R13 ;  /* 0x0000000d04027220 */ /* 0x044fe40000400000 */
[----:B------:R0:W-:Y:S01]  /*8c990*/  STL [R1+0x198], R5 ;  /* 0x0001980501007387 */ /* 0x0001e20000100800 */
[----:B------:R-:W2:Y:S02]  /*8c9a0*/  LDL.LU R13, [R1+0x3cc] ;  /* 0x0003cc00010d7983 */ /* 0x000ea40000300800 */
[----:B------:R3:W-:Y:S02]  /*8c9b0*/  STL [R1+0x194], R2 ;  /* 0x0001940201007387 */ /* 0x0007e40000100800 */
[----:B0-----:R-:W-:-:S02]  /*8c9c0*/  FMUL R5, R4, R21 ;  /* 0x0000001504057220 */ /* 0x001fc40000400000 */
[----:B---3--:R-:W-:-:S03]  /*8c9d0*/  FMUL R2, R4, R22 ;  /* 0x0000001604027220 */ /* 0x008fc60000400000 */
[----:B------:R0:W-:Y:S04]  /*8c9e0*/  STL [R1+0x188], R5 ;  /* 0x0001880501007387 */ /* 0x0001e80000100800 */
[----:B------:R1:W-:Y:S01]  /*8c9f0*/  STL [R1+0x17c], R2 ;  /* 0x00017c0201007387 */ /* 0x0003e20000100800 */
[C---:B------:R-:W-:Y:S02]  /*8ca00*/  FMUL R15, R3.reuse, R23 ;  /* 0x00000017030f7220 */ /* 0x040fe40000400000 */
[C---:B------:R-:W-:Y:S02]  /*8ca10*/  FMUL R7, R3.reuse, R7 ;  /* 0x0000000703077220 */ /* 0x040fe40000400000 */
[C---:B0-----:R-:W-:Y:S02]  /*8ca20*/  FMUL R5, R3.reuse, R12 ;  /* 0x0000000c03057220 */ /* 0x041fe40000400000 */
[C---:B-1----:R-:W-:Y:S01]  /*8ca30*/  FMUL R2, R3.reuse, R14 ;  /* 0x0000000e03027220 */ /* 0x042fe20000400000 */
[----:B------:R-:W-:Y:S04]  /*8ca40*/  STL [R1+0x838], R15 ;  /* 0x0008380f01007387 */ /* 0x000fe80000100800 */
[----:B------:R-:W-:Y:S01]  /*8ca50*/  STL [R1+0x834], R2 ;  /* 0x0008340201007387 */ /* 0x000fe20000100800 */
[----:B------:R0:W-:Y:S02]  /*8ca60*/  STL [R1+0x830], R5 ;  /* 0x0008300501007387 */ /* 0x0001e40000100800 */
[----:B------:R-:W-:Y:S02]  /*8ca70*/  STL [R1+0x80c], R7 ;  /* 0x00080c0701007387 */ /* 0x000fe40000100800 */
[----:B0-----:R-:W-:-:S02]  /*8ca80*/  FMUL R5, R3, R8 ;  /* 0x0000000803057220 */ /* 0x001fc40000400000 */
[----:B------:R-:W3:Y:S01]  /*8ca90*/  LDL.LU R8, [R1+0x3d4] ;  /* 0x0003d40001087983 */ /* 0x000ee20000300800 */
[----:B------:R-:W-:-:S05]  /*8caa0*/  FMUL R2, R3, R6 ;  /* 0x0000000603027220 */ /* 0x000fca0000400000 */
[----:B------:R0:W-:Y:S01]  /*8cab0*/  STL [R1+0x804], R2 ;  /* 0x0008040201007387 */ /* 0x0001e20000100800 */
[----:B------:R1:W-:Y:S02]  /*8cac0*/  STL [R1+0x800], R5 ;  /* 0x0008000501007387 */ /* 0x0003e40000100800 */
[C---:B0-----:R-:W-:Y:S02]  /*8cad0*/  FMUL R2, R3.reuse, R11 ;  /* 0x0000000b03027220 */ /* 0x041fe40000400000 */
[----:B------:R-:W3:Y:S03]  /*8cae0*/  LDL.LU R11, [R1+0x3d8] ;  /* 0x0003d800010b7983 */ /* 0x000ee60000300800 */
[----:B------:R0:W-:Y:S02]  /*8caf0*/  STL [R1+0x7dc], R2 ;  /* 0x0007dc0201007387 */ /* 0x0001e40000100800 */
[----:B------:R-:W-:-:S02]  /*8cb00*/  FMUL R6, R3, R29 ;  /* 0x0000001d03067220 */ /* 0x000fc40000400000 */
[----:B-1----:R-:W3:Y:S03]  /*8cb10*/  LDL.LU R5, [R1+0x3dc] ;  /* 0x0003dc0001057983 */ /* 0x002ee60000300800 */
[----:B------:R-:W-:Y:S01]  /*8cb20*/  STL [R1+0x7d8], R6 ;  /* 0x0007d80601007387 */ /* 0x000fe20000100800 */
[----:B------:R-:W3:Y:S02]  /*8cb30*/  LDL.LU R24, [R1+0x3e0] ;  /* 0x0003e00001187983 */ /* 0x000ee40000300800 */
[----:B0-----:R-:W-:-:S05]  /*8cb40*/  FMUL R2, R3, R9 ;  /* 0x0000000903027220 */ /* 0x001fca0000400000 */
        /* <DEDUP_REMOVED lines=8> */
[----:B----4-:R-:W-:-:S05]  /*8cbd0*/  FMUL R2, R3, R10 ;  /* 0x0000000a03027220 */ /* 0x010fca0000400000 */
[----:B------:R4:W-:Y:S04]  /*8cbe0*/  STL [R1+0x19c], R2 ;  /* 0x00019c0201007387 */ /* 0x0009e80000100800 */
[----:B----4-:R-:W4:Y:S01]  /*8cbf0*/  LDL.LU R2, [R1+0x3f8] ;  /* 0x0003f80001027983 */ /* 0x010f220000300800 */
[----:B------:R-:W4:Y:S02]  /*8cc00*/  LDL.LU R18, [R1+0x400] ;  /* 0x0004000001127983 */ /* 0x000f240000300800 */
[----:B------:R-:W4:Y:S02]  /*8cc10*/  LDL.LU R27, [R1+0x408] ;  /* 0x00040800011b7983 */ /* 0x000f240000300800 */
[----:B------:R-:W4:Y:S01]  /*8cc20*/  LDL.LU R20, [R1+0x410] ;  /* 0x0004100001147983 */ /* 0x000f220000300800 */
[----:B------:R-:W4:Y:S01]  /*8cc30*/  LDL.LU R29, [R1+0x418] ;  /* 0x00041800011d7983 */ /* 0x000f220000300800 */
[----:B------:R-:W4:Y:S02]  /*8cc40*/  LDL.LU R10, [R1+0x424] ;  /* 0x00042400010a7983 */ /* 0x000f240000300800 */
[----:B------:R-:W4:Y:S02]  /*8cc50*/  LDL.LU R21, [R1+0x42c] ;  /* 0x00042c0001157983 */ /* 0x000f240000300800 */
[----:B------:R-:W-:-:S02]  /*8cc60*/  FMUL R7, R3, R28 ;  /* 0x0000001c03077220 */ /* 0x000fc40000400000 */
[----:B--2---:R-:W-:-:S03]  /*8cc70*/  FMUL R6, R3, R13 ;  /* 0x0000000d03067220 */ /* 0x004fc60000400000 */
[----:B------:R2:W-:Y:S01]  /*8cc80*/  STL [R1+0x190], R7 ;  /* 0x0001900701007387 */ /* 0x0005e20000100800 */
[----:B------:R-:W4:Y:S02]  /*8cc90*/  LDL.LU R22, [R1+0x4b8] ;  /* 0x0004b80001167983 */ /* 0x000f240000300800 */
[----:B------:R1:W-:Y:S02]  /*8cca0*/  STL [R1+0x18c], R6 ;  /* 0x00018c0601007387 */ /* 0x0003e40000100800 */
[----:B0-----:R-:W4:Y:S01]  /*8ccb0*/  LDL.LU R25, [R1+0x4c0] ;  /* 0x0004c00001197983 */ /* 0x001f220000300800 */
[----:B------:R-:W4:Y:S01]  /*8ccc0*/  LDL.LU R23, [R1+0x4c8] ;  /* 0x0004c80001177983 */ /* 0x000f220000300800 */
[----:B------:R-:W4:Y:S02]  /*8ccd0*/  LDL.LU R14, [R1+0x4d0] ;  /* 0x0004d000010e7983 */ /* 0x000f240000300800 */
[----:B------:R-:W4:Y:S01]  /*8cce0*/  LDL.LU R12, [R1+0x38] ;  /* 0x00003800010c7983 */ /* 0x000f220000300800 */
[----:B--2---:R-:W2:Y:S01]  /*8ccf0*/  LDL.LU R7, [R1+0x3fc] ;  /* 0x0003fc0001077983 */ /* 0x004ea20000300800 */
[----:B-1----:R-:W2:Y:S02]  /*8cd00*/  LDL.LU R6, [R1+0x404] ;  /* 0x0004040001067983 */ /* 0x002ea40000300800 */
[----:B------:R-:W2:Y:S02]  /*8cd10*/  LDL.LU R13, [R1+0x40c] ;  /* 0x00040c00010d7983 */ /* 0x000ea40000300800 */
        /* <DEDUP_REMOVED lines=8> */
[----:B------:R0:W-:Y:S02]  /*8cda0*/  STL [R1+0x178], R5 ;  /* 0x0001780501007387 */ /* 0x0001e40000100800 */
[C---:B------:R-:W-:Y:S02]  /*8cdb0*/  FMUL R16, R0.reuse, R16 ;  /* 0x0000001000107220 */ /* 0x040fe40000400000 */
[----:B0-----:R-:W-:Y:S02]  /*8cdc0*/  FMUL R5, R3, R24 ;  /* 0x0000001803057220 */ /* 0x001fe40000400000 */
[----:B------:R0:W1:Y:S03]  /*8cdd0*/  MUFU.RCP R3, R15 ;  /* 0x0000000f00037308 */ /* 0x0000660000001000 */
[----:B------:R1:W-:Y:S01]  /*8cde0*/  STL [R1+0x174], R5 ;  /* 0x0001740501007387 */ /* 0x0003e20000100800 */
[----:B------:R1:W-:Y:S02]  /*8cdf0*/  STL [R1+0x3dc], R16 ;  /* 0x0003dc1001007387 */ /* 0x0003e40000100800 */
[----:B0-----:R-:W-:-:S02]  /*8ce00*/  FMUL R15, R0, R9 ;  /* 0x00000009000f7220 */ /* 0x001fc40000400000 */
[----:B------:R-:W3:Y:S01]  /*8ce10*/  LDL.LU R9, [R1+0x428] ;  /* 0x0004280001097983 */ /* 0x000ee20000300800 */
[C---:B-1----:R-:W-:Y:S02]  /*8ce20*/  FMUL R5, R0.reuse, R19 ;  /* 0x0000001300057220 */ /* 0x042fe40000400000 */
[----:B------:R-:W-:-:S03]  /*8ce30*/  FMUL R16, R0, R26 ;  /* 0x0000001a00107220 */ /* 0x000fc60000400000 */
[----:B------:R0:W-:Y:S01]  /*8ce40*/  STL [R1+0x3d8], R5 ;  /* 0x0003d80501007387 */ /* 0x0001e20000100800 */
[----:B------:R4:W-:Y:S02]  /*8ce50*/  STL [R1+0x3d4], R15 ;  /* 0x0003d40f01007387 */ /* 0x0009e40000100800 */
[----:B0-----:R-:W-:-:S05]  /*8ce60*/  FMUL R5, R0, R17 ;  /* 0x0000001100057220 */ /* 0x001fca0000400000 */
[----:B------:R0:W-:Y:S01]  /*8ce70*/  STL [R1+0x3d0], R5 ;  /* 0x0003d00501007387 */ /* 0x0001e20000100800 */
[----:B------:R-:W-:Y:S02]  /*8ce80*/  STL [R1+0x3cc], R16 ;  /* 0x0003cc1001007387 */ /* 0x000fe40000100800 */
[C---:B----4-:R-:W-:Y:S02]  /*8ce90*/  FMUL R15, R0.reuse, R2 ;  /* 0x00000002000f7220 */ /* 0x050fe40000400000 */
[C---:B0-----:R-:W-:Y:S02]  /*8cea0*/  FMUL R5, R0.reuse, R18 ;  /* 0x0000001200057220 */ /* 0x041fe40000400000 */
[C---:B------:R-:W-:Y:S01]  /*8ceb0*/  FMUL R2, R0.reuse, R27 ;  /* 0x0000001b00027220 */ /* 0x040fe20000400000 */
[----:B------:R0:W-:Y:S02]  /*8cec0*/  STL [R1+0x3c8], R15 ;  /* 0x0003c80f01007387 */ /* 0x0001e40000100800 */
[----:B------:R1:W-:Y:S02]  /*8ced0*/  STL [R1+0x3c4], R5 ;  /* 0x0003c40501007387 */ /* 0x0003e40000100800 */
[----:B------:R4:W-:Y:S01]  /*8cee0*/  STL [R1+0x3c0], R2 ;  /* 0x0003c00201007387 */ /* 0x0009e20000100800 */
[----:B0-----:R-:W-:-:S02]  /*8cef0*/  FMUL R15, R0, R20 ;  /* 0x00000014000f7220 */ /* 0x001fc40000400000 */
[C---:B-1----:R-:W-:Y:S02]  /*8cf00*/  FMUL R5, R0.reuse, R29 ;  /* 0x0000001d00057220 */ /* 0x042fe40000400000 */
[C---:B----4-:R-:W-:Y:S01]  /*8cf10*/  FMUL R2, R0.reuse, R10 ;  /* 0x0000000a00027220 */ /* 0x050fe20000400000 */
[----:B------:R-:W-:Y:S01]  /*8cf20*/  STL [R1+0x170], R15 ;  /* 0x0001700f01007387 */ /* 0x000fe20000100800 */
[----:B------:R-:W4:Y:S02]  /*8cf30*/  LDL.LU R29, [R1+0x4b0] ;  /* 0x0004b000011d7983 */ /* 0x000f240000300800 */
[----:B------:R0:W-:Y:S02]  /*8cf40*/  STL [R1+0x16c], R5 ;  /* 0x00016c0501007387 */ /* 0x0001e40000100800 */
[----:B------:R-:W4:Y:S01]  /*8cf50*/  LDL.LU R10, [R1+0x4b4] ;  /* 0x0004b400010a7983 */ /* 0x000f220000300800 */
[----:B------:R1:W-:Y:S01]  /*8cf60*/  STL [R1+0x168], R2 ;  /* 0x0001680201007387 */ /* 0x0003e20000100800 */
[----:B0-----:R-:W-:-:S02]  /*8cf70*/  FMUL R5, R0, R21 ;  /* 0x0000001500057220 */ /* 0x001fc40000400000 */
[----:B-1----:R-:W-:-:S03]  /*8cf80*/  FMUL R2, R0, R22 ;  /* 0x0000001600027220 */ /* 0x002fc60000400000 */
[----:B------:R0:W-:Y:S01]  /*8cf90*/  STL [R1+0x164], R5 ;  /* 0x0001640501007387 */ /* 0x0001e20000100800 */
[----:B------:R-:W-:-:S03]  /*8cfa0*/  FMUL R15, R0, R25 ;  /* 0x00000019000f7220 */ /* 0x000fc60000400000 */
[----:B------:R1:W-:Y:S04]  /*8cfb0*/  STL [R1+0x158], R2 ;  /* 0x0001580201007387 */ /* 0x0003e80000100800 */
[----:B------:R-:W-:Y:S01]  /*8cfc0*/  STL [R1+0x154], R15 ;  /* 0x0001540f01007387 */ /* 0x000fe20000100800 */
[C---:B0-----:R-:W-:Y:S02]  /*8cfd0*/  FMUL R5, R0.reuse, R23 ;  /* 0x0000001700057220 */ /* 0x041fe40000400000 */
[----:B-1----:R-:W-:-:S03]  /*8cfe0*/  FMUL R2, R0, R14 ;  /* 0x0000000e00027220 */ /* 0x002fc60000400000 */
[----:B------:R0:W-:Y:S01]  /*8cff0*/  STL [R1+0x148], R5 ;  /* 0x0001480501007387 */ /* 0x0001e20000100800 */
[----:B--2---:R-:W-:-:S03]  /*8d000*/  FMUL R7, R4, R7 ;  /* 0x0000000704077220 */ /* 0x004fc60000400000 */
[----:B------:R1:W-:Y:S04]  /*8d010*/  STL [R1+0x13c], R2 ;  /* 0x00013c0201007387 */ /* 0x0003e80000100800 */
[----:B------:R-:W-:Y:S01]  /*8d020*/  STL [R1+0x3bc], R7 ;  /* 0x0003bc0701007387 */ /* 0x000fe20000100800 */
[----:B0-----:R-:W-:-:S03]  /*8d030*/  FMUL R5, R4, R13 ;  /* 0x0000000d04057220 */ /* 0x001fc60000400000 */
[----:B------:R-:W2:Y:S01]  /*8d040*/  LDL.LU R13, [R1+0x4bc] ;  /* 0x0004bc00010d7983 */ /* 0x000ea20000300800 */
[----:B-1----:R-:W-:-:S05]  /*8d050*/  FMUL R2, R4, R6 ;  /* 0x0000000604027220 */ /* 0x002fca0000400000 */
[----:B------:R3:W-:Y:S01]  /*8d060*/  STL [R1+0x3b8], R2 ;  /* 0x0003b80201007387 */ /* 0x0007e20000100800 */
[----:B------:R0:W-:Y:S02]  /*8d070*/  STL [R1+0x3b4], R5 ;  /* 0x0003b40501007387 */ /* 0x0001e40000100800 */
[C---:B---3--:R-:W-:Y:S02]  /*8d080*/  FMUL R2, R4.reuse, R8 ;  /* 0x0000000804027220 */ /* 0x048fe40000400000 */
[----:B------:R-:W2:Y:S03]  /*8d090*/  LDL.LU R8, [R1+0x4c4] ;  /* 0x0004c40001087983 */ /* 0x000ea60000300800 */
[----:B------:R1:W-:Y:S02]  /*8d0a0*/  STL [R1+0x3b0], R2 ;  /* 0x0003b00201007387 */ /* 0x0003e40000100800 */
[----:B0-----:R-:W2:Y:S02]  /*8d0b0*/  LDL.LU R5, [R1+0x4cc] ;  /* 0x0004cc0001057983 */ /* 0x001ea40000300800 */
[----:B------:R-:W-:-:S05]  /*8d0c0*/  FMUL R6, R4, R28 ;  /* 0x0000001c04067220 */ /* 0x000fca0000400000 */
[----:B------:R-:W-:Y:S01]  /*8d0d0*/  STL [R1+0x3a4], R6 ;  /* 0x0003a40601007387 */ /* 0x000fe20000100800 */
[----:B------:R-:W2:Y:S02]  /*8d0e0*/  LDL.LU R24, [R1+0x4d4] ;  /* 0x0004d40001187983 */ /* 0x000ea40000300800 */
[----:B-1----:R-:W-:-:S05]  /*8d0f0*/  FMUL R2, R4, R11 ;  /* 0x0000000b04027220 */ /* 0x002fca0000400000 */
        /* <DEDUP_REMOVED lines=15> */
[----:B------:R-:W2:Y:S01]  /*8d1f0*/  LDL.LU R21, [R1+0x54c] ;  /* 0x00054c0001157983 */ /* 0x000ea20000300800 */
[----:B------:R0:W1:Y:S01]  /*8d200*/  MUFU.RCP R0, R12 ;  /* 0x0000000c00007308 */ /* 0x0000620000001000 */
[----:B----4-:R-:W-:-:S02]  /*8d210*/  FMUL R7, R4, R29 ;  /* 0x0000001d04077220 */ /* 0x010fc40000400000 */
[----:B------:R-:W-:-:S03]  /*8d220*/  FMUL R6, R4, R10 ;  /* 0x0000000a04067220 */ /* 0x000fc60000400000 */
[----:B------:R4:W-:Y:S01]  /*8d230*/  STL [R1+0x398], R7 ;  /* 0x0003980701007387 */ /* 0x0009e20000100800 */
[----:B------:R-:W3:Y:S02]  /*8d240*/  LDL.LU R22, [R1+0x56c] ;  /* 0x00056c0001167983 */ /* 0x000ee40000300800 */
[----:B------:R1:W-:Y:S02]  /*8d250*/  STL [R1+0x160], R6 ;  /* 0x0001600601007387 */ /* 0x0003e40000100800 */
[----:B------:R-:W3:Y:S01]  /*8d260*/  LDL.LU R25, [R1+0x584] ;  /* 0x0005840001197983 */ /* 0x000ee20000300800 */
[----:B------:R-:W3:Y:S01]  /*8d270*/  LDL.LU R23, [R1+0x58c] ;  /* 0x00058c0001177983 */ /* 0x000ee20000300800 */
[----:B------:R-:W3:Y:S02]  /*8d280*/  LDL.LU R14, [R1+0x598] ;  /* 0x00059800010e7983 */ /* 0x000ee40000300800 */
[----:B0-----:R-:W3:Y:S01]  /*8d290*/  LDL.LU R12, [R1+0x5a0] ;  /* 0x0005a000010c7983 */ /* 0x001ee20000300800 */
[----:B----4-:R-:W4:Y:S01]  /*8d2a0*/  LDL.LU R7, [R1+0x5ac] ;  /* 0x0005ac0001077983 */ /* 0x010f220000300800 */
[----:B-1----:R-:W4:Y:S02]  /*8d2b0*/  LDL.LU R6, [R1+0x5b4] ;  /* 0x0005b40001067983 */ /* 0x002f240000300800 */
[----:B------:R-:W4:Y:S02]  /*8d2c0*/  LDL.LU R10, [R1+0x40] ;  /* 0x00004000010a7983 */ /* 0x000f240000300800 */
[----:B------:R-:W4:Y:S02]  /*8d2d0*/  LDL.LU R29, [R1+0x504] ;  /* 0x00050400011d7983 */ /* 0x000f240000300800 */
[----:B--2---:R-:W-:-:S05]  /*8d2e0*/  FMUL R13, R4, R13 ;  /* 0x0000000d040d7220 */ /* 0x004fca0000400000 */
[----:B------:R0:W-:Y:S04]  /*8d2f0*/  STL [R1+0x15c], R13 ;  /* 0x00015c0d01007387 */ /* 0x0001e80000100800 */
[----:B0-----:R-:W2:Y:S01]  /*8d300*/  LDL.LU R13, [R1+0x510] ;  /* 0x00051000010d7983 */ /* 0x001ea20000300800 */
[----:B------:R-:W-:-:S05]  /*8d310*/  FMUL R8, R4, R8 ;  /* 0x0000000804087220 */ /* 0x000fca0000400000 */
[----:B------:R0:W-:Y:S04]  /*8d320*/  STL [R1+0x150], R8 ;  /* 0x0001500801007387 */ /* 0x0001e80000100800 */
[----:B0-----:R-:W2:Y:S01]  /*8d330*/  LDL.LU R8, [R1+0x538] ;  /* 0x0005380001087983 */ /* 0x001ea20000300800 */
[----:B------:R-:W-:-:S05]  /*8d340*/  FMUL R5, R4, R5 ;  /* 0x0000000504057220 */ /* 0x000fca0000400000 */
[----:B------:R0:W-:Y:S02]  /*8d350*/  STL [R1+0x14c], R5 ;  /* 0x00014c0501007387 */ /* 0x0001e40000100800 */
[C---:B0-----:R-:W-:Y:S02]  /*8d360*/  FMUL R5, R4.reuse, R24 ;  /* 0x0000001804057220 */ /* 0x041fe40000400000 */
[C---:B------:R-:W-:Y:S02]  /*8d370*/  FMUL R24, R4.reuse, R15 ;  /* 0x0000000f04187220 */ /* 0x040fe40000400000 */
[C---:B------:R-:W-:Y:S01]  /*8d380*/  FMUL R15, R4.reuse, R16 ;  /* 0x00000010040f7220 */ /* 0x040fe20000400000 */
[----:B------:R0:W-:Y:S02]  /*8d390*/  STL [R1+0x144], R5 ;  /* 0x0001440501007387 */ /* 0x0001e40000100800 */
[----:B------:R-:W-:Y:S02]  /*8d3a0*/  STL [R1+0x140], R24 ;  /* 0x0001401801007387 */ /* 0x000fe40000100800 */
[----:B------:R-:W-:Y:S02]  /*8d3b0*/  STL [R1+0x138], R15 ;  /* 0x0001380f01007387 */ /* 0x000fe40000100800 */
[----:B0-----:R-:W-:-:S02]  /*8d3c0*/  FMUL R5, R4, R19 ;  /* 0x0000001304057220 */ /* 0x001fc40000400000 */
[----:B------:R0:W1:Y:S01]  /*8d3d0*/  MUFU.RCP R4, R11 ;  /* 0x0000000b00047308 */ /* 0x0000620000001000 */
[C---:B------:R-:W-:Y:S01]  /*8d3e0*/  FMUL R16, R3.reuse, R26 ;  /* 0x0000001a03107220 */ /* 0x040fe20000400000 */
[----:B0-----:R-:W2:Y:S01]  /*8d3f0*/  LDL.LU R11, [R1+0x550] ;  /* 0x00055000010b7983 */ /* 0x001ea20000300800 */
[----:B------:R0:W-:Y:S02]  /*8d400*/  STL [R1+0x134], R5 ;  /* 0x0001340501007387 */ /* 0x0001e40000100800 */
[C---:B0-----:R-:W-:Y:S02]  /*8d410*/  FMUL R5, R3.reuse, R17 ;  /* 0x0000001103057220 */ /* 0x041fe40000400000 */
[----:B------:R-:W-:-:S03]  /*8d420*/  FMUL R15, R3, R2 ;  /* 0x00000002030f7220 */ /* 0x000fc60000400000 */
        /* <DEDUP_REMOVED lines=8> */
[----:B------:R-:W-:Y:S02]  /*8d4b0*/  STL [R1+0x380], R15 ;  /* 0x0003800f01007387 */ /* 0x000fe40000100800 */
[C---:B0-----:R-:W-:Y:S02]  /*8d4c0*/  FMUL R5, R3.reuse, R28 ;  /* 0x0000001c03057220 */ /* 0x041fe40000400000 */
[C---:B-1----:R-:W-:Y:S01]  /*8d4d0*/  FMUL R2, R3.reuse, R9 ;  /* 0x0000000903027220 */ /* 0x042fe20000400000 */
[----:B------:R-:W2:Y:S02]  /*8d4e0*/  LDL.LU R28, [R1+0x574] ;  /* 0x00057400011c7983 */ /* 0x000ea40000300800 */
[----:B------:R0:W-:Y:S02]  /*8d4f0*/  STL [R1+0x37c], R5 ;  /* 0x00037c0501007387 */ /* 0x0001e40000100800 */
[----:B------:R-:W2:Y:S01]  /*8d500*/  LDL.LU R9, [R1+0x57c] ;  /* 0x00057c0001097983 */ /* 0x000ea20000300800 */
[----:B------:R3:W-:Y:S01]  /*8d510*/  STL [R1+0x378], R2 ;  /* 0x0003780201007387 */ /* 0x0007e20000100800 */
[----:B0-----:R-:W-:-:S05]  /*8d520*/  FMUL R5, R3, R21 ;  /* 0x0000001503057220 */ /* 0x001fca0000400000 */
[----:B------:R0:W-:Y:S01]  /*8d530*/  STL [R1+0x12c], R5 ;  /* 0x00012c0501007387 */ /* 0x0001e20000100800 */
[C---:B---3--:R-:W-:Y:S02]  /*8d540*/  FMUL R2, R3.reuse, R22 ;  /* 0x0000001603027220 */ /* 0x048fe40000400000 */
[C---:B------:R-:W-:Y:S02]  /*8d550*/  FMUL R15, R3.reuse, R25 ;  /* 0x00000019030f7220 */ /* 0x040fe40000400000 */
[C---:B0-----:R-:W-:Y:S01]  /*8d560*/  FMUL R5, R3.reuse, R23 ;  /* 0x0000001703057220 */ /* 0x041fe20000400000 */
[----:B------:R0:W-:Y:S02]  /*8d570*/  STL [R1+0x128], R2 ;  /* 0x0001280201007387 */ /* 0x0001e40000100800 */
[----:B------:R-:W-:Y:S02]  /*8d580*/  STL [R1+0x124], R15 ;  /* 0x0001240f01007387 */ /* 0x000fe40000100800 */
[C---:B------:R-:W-:Y:S01]  /*8d590*/  FMUL R12, R3.reuse, R12 ;  /* 0x0000000c030c7220 */ /* 0x040fe20000400000 */
[----:B------:R4:W-:Y:S01]  /*8d5a0*/  STL [R1+0x120], R5 ;  /* 0x0001200501007387 */ /* 0x0009e20000100800 */
[----:B0-----:R-:W-:-:S02]  /*8d5b0*/  FMUL R2, R3, R14 ;  /* 0x0000000e03027220 */ /* 0x001fc40000400000 */
[----:B----4-:R-:W-:-:S03]  /*8d5c0*/  FMUL R5, R3, R7 ;  /* 0x0000000703057220 */ /* 0x010fc60000400000 */
[----:B------:R0:W-:Y:S01]  /*8d5d0*/  STL [R1+0x114], R2 ;  /* 0x0001140201007387 */ /* 0x0001e20000100800 */
[----:B------:R-:W-:Y:S03]  /*8d5e0*/  STL [R1+0x110], R12 ;  /* 0x0001100c01007387 */ /* 0x000fe60000100800 */
[----:B------:R-:W-:Y:S01]  /*8d5f0*/  STL [R1+0x104], R5 ;  /* 0x0001040501007387 */ /* 0x000fe20000100800 */
[----:B0-----:R-:W-:Y:S02]  /*8d600*/  FMUL R2, R3, R6 ;  /* 0x0000000603027220 */ /* 0x001fe40000400000 */
[----:B------:R0:W1:Y:S02]  /*8d610*/  MUFU.RCP R3, R10 ;  /* 0x0000000a00037308 */ /* 0x0000640000001000 */
[----:B0-----:R-:W3:Y:S01]  /*8d620*/  LDL.LU R10, [R1+0x588] ;  /* 0x00058800010a7983 */ /* 0x001ee20000300800 */
[----:B------:R0:W-:Y:S02]  /*8d630*/  STL [R1+0xf8], R2 ;  /* 0x0000f80201007387 */ /* 0x0001e40000100800 */
[----:B0-----:R-:W-:-:S02]  /*8d640*/  FMUL R2, R0, R29 ;  /* 0x0000001d00027220 */ /* 0x001fc40000400000 */
[C---:B--2---:R-:W-:Y:S01]  /*8d650*/  FMUL R6, R0.reuse, R13 ;  /* 0x0000000d00067220 */ /* 0x044fe20000400000 */
[----:B------:R-:W2:Y:S02]  /*8d660*/  LDL.LU R29, [R1+0x590] ;  /* 0x00059000011d7983 */ /* 0x000ea40000300800 */
[----:B------:R0:W-:Y:S02]  /*8d670*/  STL [R1+0x374], R2 ;  /* 0x0003740201007387 */ /* 0x0001e40000100800 */
[----:B------:R-:W4:Y:S01]  /*8d680*/  LDL.LU R5, [R1+0x594] ;  /* 0x0005940001057983 */ /* 0x000f220000300800 */
[----:B------:R-:W-:Y:S01]  /*8d690*/  STL [R1+0x370], R6 ;  /* 0x0003700601007387 */ /* 0x000fe20000100800 */
[----:B------:R-:W4:Y:S02]  /*8d6a0*/  LDL.LU R24, [R1+0x59c] ;  /* 0x00059c0001187983 */ /* 0x000f240000300800 */
[----:B0-----:R-:W-:-:S05]  /*8d6b0*/  FMUL R2, R0, R8 ;  /* 0x0000000800027220 */ /* 0x001fca0000400000 */
[----:B------:R0:W-:Y:S01]  /*8d6c0*/  STL [R1+0x36c], R2 ;  /* 0x00036c0201007387 */ /* 0x0001e20000100800 */
[----:B------:R-:W4:Y:S02]  /*8d6d0*/  LDL.LU R15, [R1+0x5a8] ;  /* 0x0005a800010f7983 */ /* 0x000f240000300800 */
[----:B------:R-:W4:Y:S02]  /*8d6e0*/  LDL.LU R16, [R1+0x5b0] ;  /* 0x0005b00001107983 */ /* 0x000f240000300800 */
[----:B------:R-:W4:Y:S01]  /*8d6f0*/  LDL.LU R19, [R1+0x5bc] ;  /* 0x0005bc0001137983 */ /* 0x000f220000300800 */
[----:B------:R-:W4:Y:S01]  /*8d700*/  LDL.LU R8, [R1+0x5c0] ;  /* 0x0005c00001087983 */ /* 0x000f220000300800 */
[----:B------:R-:W4:Y:S02]  /*8d710*/  LDL.LU R17, [R1+0x5c4] ;  /* 0x0005c40001117983 */ /* 0x000f240000300800 */
[----:B------:R-:W4:Y:S02]  /*8d720*/  LDL.LU R26, [R1+0x5cc] ;  /* 0x0005cc00011a7983 */ /* 0x000f240000300800 */
[----:B0-----:R-:W-:-:S05]  /*8d730*/  FMUL R2, R0, R11 ;  /* 0x0000000b00027220 */ /* 0x001fca0000400000 */
[----:B------:R0:W-:Y:S04]  /*8d740*/  STL [R1+0x368], R2 ;  /* 0x0003680201007387 */ /* 0x0001e80000100800 */
[----:B0-----:R-:W4:Y:S01]  /*8d750*/  LDL.LU R2, [R1+0x44] ;  /* 0x0000440001027983 */ /* 0x001f220000300800 */
[----:B------:R-:W4:Y:S02]  /*8d760*/  LDL.LU R18, [R1+0x5d0] ;  /* 0x0005d00001127983 */ /* 0x000f240000300800 */
[----:B------:R-:W4:Y:S02]  /*8d770*/  LDL.LU R27, [R1+0x5d4] ;  /* 0x0005d400011b7983 */ /* 0x000f240000300800 */
[----:B------:R-:W4:Y:S01]  /*8d780*/  LDL.LU R20, [R1+0x5d8] ;  /* 0x0005d80001147983 */ /* 0x000f220000300800 */
[----:B------:R-:W4:Y:S01]  /*8d790*/  LDL.LU R13, [R1+0x5dc] ;  /* 0x0005dc00010d7983 */ /* 0x000f220000300800 */
[----:B------:R-:W4:Y:S02]  /*8d7a0*/  LDL.LU R11, [R1+0x5e0] ;  /* 0x0005e000010b7983 */ /* 0x000f240000300800 */
[----:B------:R-:W4:Y:S02]  /*8d7b0*/  LDL.LU R21, [R1+0x5e4] ;  /* 0x0005e40001157983 */ /* 0x000f240000300800 */
[----:B------:R-:W-:-:S02]  /*8d7c0*/  FMUL R7, R0, R28 ;  /* 0x0000001c00077220 */ /* 0x000fc40000400000 */
[----:B------:R-:W-:-:S03]  /*8d7d0*/  FMUL R6, R0, R9 ;  /* 0x0000000900067220 */ /* 0x000fc60000400000 */
[----:B------:R0:W-:Y:S01]  /*8d7e0*/  STL [R1+0x364], R7 ;  /* 0x0003640701007387 */ /* 0x0001e20000100800 */
[----:B------:R-:W4:Y:S02]  /*8d7f0*/  LDL.LU R22, [R1+0x5ec] ;  /* 0x0005ec0001167983 */ /* 0x000f240000300800 */
[----:B------:R1:W-:Y:S02]  /*8d800*/  STL [R1+0x360], R6 ;  /* 0x0003600601007387 */ /* 0x0003e40000100800 */
[----:B------:R-:W4:Y:S01]  /*8d810*/  LDL.LU R25, [R1+0x5f4] ;  /* 0x0005f40001197983 */ /* 0x000f220000300800 */
[----:B------:R-:W4:Y:S01]  /*8d820*/  LDL.LU R23, [R1+0x5fc] ;  /* 0x0005fc0001177983 */ /* 0x000f220000300800 */
[----:B------:R-:W4:Y:S02]  /*8d830*/  LDL.LU R14, [R1+0x604] ;  /* 0x00060400010e7983 */ /* 0x000f240000300800 */
[----:B------:R-:W4:Y:S01]  /*8d840*/  LDL.LU R12, [R1+0x610] ;  /* 0x00061000010c7983 */ /* 0x000f220000300800 */
[----:B0-----:R-:W4:Y:S01]  /*8d850*/  LDL.LU R7, [R1+0x618] ;  /* 0x0006180001077983 */ /* 0x001f220000300800 */
[----:B-1----:R-:W4:Y:S02]  /*8d860*/  LDL.LU R6, [R1+0x624] ;  /* 0x0006240001067983 */ /* 0x002f240000300800 */
[----:B------:R-:W4:Y:S02]  /*8d870*/  LDL.LU R9, [R1+0x62c] ;  /* 0x00062c0001097983 */ /* 0x000f240000300800 */
[----:B---3--:R-:W-:-:S02]  /*8d880*/  FMUL R28, R0, R10 ;  /* 0x0000000a001c7220 */ /* 0x008fc40000400000 */
[----:B------:R-:W3:Y:S03]  /*8d890*/  LDL.LU R10, [R1+0x634] ;  /* 0x00063400010a7983 */ /* 0x000ee60000300800 */
[----:B------:R0:W-:Y:S02]  /*8d8a0*/  STL [R1+0x35c], R28 ;  /* 0x00035c1c01007387 */ /* 0x0001e40000100800 */
[----:B0-----:R-:W3:Y:S01]  /*8d8b0*/  LDL.LU R28, [R1+0x63c] ;  /* 0x00063c00011c7983 */ /* 0x001ee20000300800 */
[C---:B--2---:R-:W-:Y:S02]  /*8d8c0*/  FMUL R29, R0.reuse, R29 ;  /* 0x0000001d001d7220 */ /* 0x044fe40000400000 */
[----:B----4-:R-:W-:-:S03]  /*8d8d0*/  FMUL R5, R0, R5 ;  /* 0x0000000500057220 */ /* 0x010fc60000400000 */
[----:B------:R0:W-:Y:S04]  /*8d8e0*/  STL [R1+0x358], R29 ;  /* 0x0003581d01007387 */ /* 0x0001e80000100800 */
[----:B0-----:R-:W2:Y:S01]  /*8d8f0*/  LDL.LU R29, [R1+0x48] ;  /* 0x00004800011d7983 */ /* 0x001ea20000300800 */
[----:B------:R0:W-:Y:S02]  /*8d900*/  STL [R1+0x11c], R5 ;  /* 0x00011c0501007387 */ /* 0x0001e40000100800 */
[C---:B------:R-:W-:Y:S02]  /*8d910*/  FMUL R15, R0.reuse, R15 ;  /* 0x0000000f000f7220 */ /* 0x040fe40000400000 */
[C---:B------:R-:W-:Y:S02]  /*8d920*/  FMUL R16, R0.reuse, R16 ;  /* 0x0000001000107220 */ /* 0x040fe40000400000 */
[----:B0-----:R-:W-:-:S05]  /*8d930*/  FMUL R5, R0, R24 ;  /* 0x0000001800057220 */ /* 0x001fca0000400000 */
[----:B------:R-:W-:Y:S01]  /*8d940*/  STL [R1+0x118], R5 ;  /* 0x0001180501007387 */ /* 0x000fe20000100800 */
[----:B------:R0:W-:Y:S02]  /*8d950*/  STL [R1+0x10c], R15 ;  /* 0x00010c0f01007387 */ /* 0x0001e40000100800 */
[----:B------:R-:W-:Y:S02]  /*8d960*/  STL [R1+0x108], R16 ;  /* 0x0001081001007387 */ /* 0x000fe40000100800 */
[C---:B0-----:R-:W-:Y:S02]  /*8d970*/  FMUL R15, R0.reuse, R8 ;  /* 0x00000008000f7220 */ /* 0x041fe40000400000 */
[----:B------:R-:W4:Y:S01]  /*8d980*/  LDL.LU R8, [R1+0x5e8] ;  /* 0x0005e80001087983 */ /* 0x000f220000300800 */
[----:B------:R-:W-:-:S05]  /*8d990*/  FMUL R5, R0, R19 ;  /* 0x0000001300057220 */ /* 0x000fca0000400000 */
[----:B------:R0:W-:Y:S01]  /*8d9a0*/  STL [R1+0x100], R5 ;  /* 0x0001000501007387 */ /* 0x0001e20000100800 */
[----:B------:R1:W-:Y:S02]  /*8d9b0*/  STL [R1+0xfc], R15 ;  /* 0x0000fc0f01007387 */ /* 0x0003e40000100800 */
[C---:B0-----:R-:W-:Y:S02]  /*8d9c0*/  FMUL R5, R0.reuse, R17 ;  /* 0x0000001100057220 */ /* 0x041fe40000400000 */
[----:B-1----:R-:W-:-:S03]  /*8d9d0*/  FMUL R15, R0, R26 ;  /* 0x0000001a000f7220 */ /* 0x002fc60000400000 */
[----:B------:R0:W-:Y:S02]  /*8d9e0*/  STL [R1+0xf4], R5 ;  /* 0x0000f40501007387 */ /* 0x0001e40000100800 */
[----:B------:R1:W-:Y:S02]  /*8d9f0*/  STL [R1+0xf0], R15 ;  /* 0x0000f00f01007387 */ /* 0x0003e40000100800 */
[C---:B0-----:R-:W-:Y:S01]  /*8da00*/  FMUL R5, R4.reuse, R18 ;  /* 0x0000001204057220 */ /* 0x041fe20000400000 */
[----:B------:R0:W2:Y:S01]  /*8da10*/  MUFU.RCP R0, R2 ;  /* 0x0000000200007308 */ /* 0x0000a20000001000 */
[----:B-1----:R-:W-:-:S03]  /*8da20*/  FMUL R15, R4, R20 ;  /* 0x00000014040f7220 */ /* 0x002fc60000400000 */
[----:B------:R1:W-:Y:S01]  /*8da30*/  STL [R1+0x354], R5 ;  /* 0x0003540501007387 */ /* 0x0003e20000100800 */
[C---:B0-----:R-:W-:Y:S02]  /*8da40*/  FMUL R2, R4.reuse, R27 ;  /* 0x0000001b04027220 */ /* 0x041fe40000400000 */
[----:B-1----:R-:W-:-:S03]  /*8da50*/  FMUL R5, R4, R13 ;  /* 0x0000000d04057220 */ /* 0x002fc60000400000 */
[----:B------:R0:W-:Y:S01]  /*8da60*/  STL [R1+0x350], R2 ;  /* 0x0003500201007387 */ /* 0x0001e20000100800 */
[----:B------:R1:W-:Y:S02]  /*8da70*/  STL [R1+0x34c], R15 ;  /* 0x00034c0f01007387 */ /* 0x0003e40000100800 */
[----:B------:R-:W4:Y:S01]  /*8da80*/  LDL.LU R13, [R1+0x5f0] ;  /* 0x0005f000010d7983 */ /* 0x000f220000300800 */
[----:B------:R1:W-:Y:S01]  /*8da90*/  STL [R1+0x348], R5 ;  /* 0x0003480501007387 */ /* 0x0003e20000100800 */
[----:B0-----:R-:W-:-:S03]  /*8daa0*/  FMUL R2, R4, R11 ;  /* 0x0000000b04027220 */ /* 0x001fc60000400000 */
[----:B------:R-:W4:Y:S01]  /*8dab0*/  LDL.LU R11, [R1+0x5f8] ;  /* 0x0005f800010b7983 */ /* 0x000f220000300800 */
[C---:B-1----:R-:W-:Y:S02]  /*8dac0*/  FMUL R15, R4.reuse, R21 ;  /* 0x00000015040f7220 */ /* 0x042fe40000400000 */
[----:B------:R0:W-:Y:S02]  /*8dad0*/  STL [R1+0x344], R2 ;  /* 0x0003440201007387 */ /* 0x0001e40000100800 */
[C---:B------:R-:W-:Y:S01]  /*8dae0*/  FMUL R5, R4.reuse, R22 ;  /* 0x0000001604057220 */ /* 0x040fe20000400000 */
[----:B------:R1:W-:Y:S01]  /*8daf0*/  STL [R1+0x340], R15 ;  /* 0x0003400f01007387 */ /* 0x0003e20000100800 */
[----:B0-----:R-:W-:-:S03]  /*8db00*/  FMUL R2, R4, R25 ;  /* 0x0000001904027220 */ /* 0x001fc60000400000 */
[----:B------:R0:W-:Y:S01]  /*8db10*/  STL [R1+0x33c], R5 ;  /* 0x00033c0501007387 */ /* 0x0001e20000100800 */
[----:B-1----:R-:W-:-:S03]  /*8db20*/  FMUL R15, R4, R23 ;  /* 0x00000017040f7220 */ /* 0x002fc60000400000 */
[----:B------:R1:W-:Y:S01]  /*8db30*/  STL [R1+0x338], R2 ;  /* 0x0003380201007387 */ /* 0x0003e20000100800 */
[C---:B------:R-:W-:Y:S02]  /*8db40*/  FMUL R7, R4.reuse, R7 ;  /* 0x0000000704077220 */ /* 0x040fe40000400000 */
[C---:B0-----:R-:W-:Y:S01]  /*8db50*/  FMUL R5, R4.reuse, R14 ;  /* 0x0000000e04057220 */ /* 0x041fe20000400000 */
[----:B------:R-:W-:Y:S01]  /*8db60*/  STL [R1+0xec], R15 ;  /* 0x0000ec0f01007387 */ /* 0x000fe20000100800 */
[----:B-1----:R-:W-:-:S03]  /*8db70*/  FMUL R2, R4, R12 ;  /* 0x0000000c04027220 */ /* 0x002fc60000400000 */
[----:B------:R0:W-:Y:S04]  /*8db80*/  STL [R1+0xe8], R5 ;  /* 0x0000e80501007387 */ /* 0x0001e80000100800 */
[----:B------:R1:W-:Y:S01]  /*8db90*/  STL [R1+0xe4], R2 ;  /* 0x0000e40201007387 */ /* 0x0003e20000100800 */
[----:B------:R-:W-:Y:S02]  /*8dba0*/  STL [R1+0xe0], R7 ;  /* 0x0000e00701007387 */ /* 0x000fe40000100800 */
[C---:B0-----:R-:W-:Y:S02]  /*8dbb0*/  FMUL R5, R4.reuse, R6 ;  /* 0x0000000604057220 */ /* 0x041fe40000400000 */
[C---:B-1----:R-:W-:Y:S02]  /*8dbc0*/  FMUL R2, R4.reuse, R9 ;  /* 0x0000000904027220 */ /* 0x042fe40000400000 */
[----:B------:R-:W4:Y:S01]  /*8dbd0*/  LDL.LU R9, [R1+0x600] ;  /* 0x0006000001097983 */ /* 0x000f220000300800 */
[----:B------:R3:W-:Y:S02]  /*8dbe0*/  STL [R1+0xd4], R5 ;  /* 0x0000d40501007387 */ /* 0x0007e40000100800 */
[----:B------:R0:W-:Y:S02]  /*8dbf0*/  STL [R1+0xd0], R2 ;  /* 0x0000d00201007387 */ /* 0x0001e40000100800 */
[----:B---3--:R-:W-:-:S02]  /*8dc00*/  FMUL R5, R4, R10 ;  /* 0x0000000a04057220 */ /* 0x008fc40000400000 */
[----:B------:R-:W3:Y:S03]  /*8dc10*/  LDL.LU R10, [R1+0x608] ;  /* 0x00060800010a7983 */ /* 0x000ee60000300800 */
[----:B------:R1:W-:Y:S02]  /*8dc20*/  STL [R1+0xc4], R5 ;  /* 0x0000c40501007387 */ /* 0x0003e40000100800 */
[----:B0-----:R-:W-:Y:S01]  /*8dc30*/  FMUL R2, R4, R28 ;  /* 0x0000001c04027220 */ /* 0x001fe20000400000 */
[----:B-1----:R-:W3:Y:S04]  /*8dc40*/  LDL.LU R5, [R1+0x60c] ;  /* 0x00060c0001057983 */ /* 0x002ee80000300800 */
[----:B------:R4:W-:Y:S02]  /*8dc50*/  STL [R1+0xb8], R2 ;  /* 0x0000b80201007387 */ /* 0x0009e40000100800 */
[----:B------:R-:W3:Y:S02]  /*8dc60*/  LDL.LU R24, [R1+0x614] ;  /* 0x0006140001187983 */ /* 0x000ee40000300800 */
[----:B------:R-:W3:Y:S01]  /*8dc70*/  LDL.LU R15, [R1+0x61c] ;  /* 0x00061c00010f7983 */ /* 0x000ee20000300800 */
[----:B------:R-:W3:Y:S01]  /*8dc80*/  LDL.LU R16, [R1+0x620] ;  /* 0x0006200001107983 */ /* 0x000ee20000300800 */
[----:B------:R-:W3:Y:S02]  /*8dc90*/  LDL.LU R19, [R1+0x628] ;  /* 0x0006280001137983 */ /* 0x000ee40000300800 */
[----:B------:R-:W3:Y:S02]  /*8dca0*/  LDL.LU R28, [R1+0x630] ;  /* 0x00063000011c7983 */ /* 0x000ee40000300800 */
[----:B------:R-:W3:Y:S01]  /*8dcb0*/  LDL.LU R17, [R1+0x638] ;  /* 0x0006380001117983 */ /* 0x000ee20000300800 */
[----:B------:R-:W3:Y:S01]  /*8dcc0*/  LDL.LU R26, [R1+0x640] ;  /* 0x00064000011a7983 */ /* 0x000ee20000300800 */
[----:B--2---:R0:W1:Y:S01]  /*8dcd0*/  MUFU.RCP R4, R29 ;  /* 0x0000001d00047308 */ /* 0x0040620000001000 */
[----:B----4-:R-:W-:-:S05]  /*8dce0*/  FMUL R2, R3, R8 ;  /* 0x0000000803027220 */ /* 0x010fca0000400000 */
[----:B------:R2:W-:Y:S04]  /*8dcf0*/  STL [R1+0x334], R2 ;  /* 0x0003340201007387 */ /* 0x0005e80000100800 */
[----:B--2---:R-:W2:Y:S01]  /*8dd00*/  LDL.LU R2, [R1+0x644] ;  /* 0x0006440001027983 */ /* 0x004ea20000300800 */
[----:B------:R-:W4:Y:S02]  /*8dd10*/  LDL.LU R18, [R1+0x648] ;  /* 0x0006480001127983 */ /* 0x000f240000300800 */
[----:B------:R-:W4:Y:S02]  /*8dd20*/  LDL.LU R27, [R1+0x64c] ;  /* 0x00064c00011b7983 */ /* 0x000f240000300800 */
[----:B------:R-:W4:Y:S01]  /*8dd30*/  LDL.LU R20, [R1+0x4c] ;  /* 0x00004c0001147983 */ /* 0x000f220000300800 */
[----:B0-----:R-:W4:Y:S01]  /*8dd40*/  LDL.LU R29, [R1+0x650] ;  /* 0x00065000011d7983 */ /* 0x001f220000300800 */
[----:B------:R-:W4:Y:S02]  /*8dd50*/  LDL.LU R8, [R1+0x654] ;  /* 0x0006540001087983 */ /* 0x000f240000300800 */
[----:B------:R-:W4:Y:S02]  /*8dd60*/  LDL.LU R21, [R1+0x658] ;  /* 0x0006580001157983 */ /* 0x000f240000300800 */
[----:B------:R-:W-:-:S05]  /*8dd70*/  FMUL R7, R3, R13 ;  /* 0x0000000d03077220 */ /* 0x000fca0000400000 */
[----:B------:R0:W-:Y:S01]  /*8dd80*/  STL [R1+0x330], R7 ;  /* 0x0003300701007387 */ /* 0x0001e20000100800 */
[----:B------:R-:W4:Y:S02]  /*8dd90*/  LDL.LU R22, [R1+0x65c] ;  /* 0x00065c0001167983 */ /* 0x000f240000300800 */
[----:B------:R-:W-:-:S05]  /*8dda0*/  FMUL R6, R3, R11 ;  /* 0x0000000b03067220 */ /* 0x000fca0000400000 */
[----:B------:R1:W-:Y:S01]  /*8ddb0*/  STL [R1+0x32c], R6 ;  /* 0x00032c0601007387 */ /* 0x0003e20000100800 */
[----:B------:R-:W4:Y:S02]  /*8ddc0*/  LDL.LU R25, [R1+0x660] ;  /* 0x0006600001197983 */ /* 0x000f240000300800 */
[----:B------:R-:W4:Y:S02]  /*8ddd0*/  LDL.LU R23, [R1+0x664] ;  /* 0x0006640001177983 */ /* 0x000f240000300800 */
[----:B------:R-:W4:Y:S01]  /*8dde0*/  LDL.LU R14, [R1+0x66c] ;  /* 0x00066c00010e7983 */ /* 0x000f220000300800 */
[----:B------:R-:W4:Y:S01]  /*8ddf0*/  LDL.LU R12, [R1+0x690] ;  /* 0x00069000010c7983 */ /* 0x000f220000300800 */
[----:B0-----:R-:W4:Y:S03]  /*8de00*/  LDL.LU R7, [R1+0x698] ;  /* 0x0006980001077983 */ /* 0x001f260000300800 */
[----:B-1----:R-:W4:Y:S01]  /*8de10*/  LDL.LU R6, [R1+0x6a0] ;  /* 0x0006a00001067983 */ /* 0x002f220000300800 */
[----:B------:R-:W4:Y:S02]  /*8de20*/  LDL.LU R11, [R1+0x6ac] ;  /* 0x0006ac00010b7983 */ /* 0x000f240000300800 */
[----:B------:R-:W-:-:S02]  /*8de30*/  FMUL R13, R3, R9 ;  /* 0x00000009030d7220 */ /* 0x000fc40000400000 */
[----:B------:R-:W4:Y:S03]  /*8de40*/  LDL.LU R9, [R1+0x6c4] ;  /* 0x0006c40001097983 */ /* 0x000f260000300800 */
[----:B------:R0:W-:Y:S02]  /*8de50*/  STL [R1+0x328], R13 ;  /* 0x0003280d01007387 */ /* 0x0001e40000100800 */
[----:B0-----:R-:W4:Y:S01]  /*8de60*/  LDL.LU R13, [R1+0x6e0] ;  /* 0x0006e000010d7983 */ /* 0x001f220000300800 */
[----:B---3--:R-:W-:-:S05]  /*8de70*/  FMUL R10, R3, R10 ;  /* 0x0000000a030a7220 */ /* 0x008fca0000400000 */
[----:B------:R0:W-:Y:S01]  /*8de80*/  STL [R1+0x324], R10 ;  /* 0x0003240a01007387 */ /* 0x0001e20000100800 */
[----:B------:R-:W-:-:S03]  /*8de90*/  FMUL R5, R3, R5 ;  /* 0x0000000503057220 */ /* 0x000fc60000400000 */
[----:B0-----:R-:W3:Y:S02]  /*8dea0*/  LDL.LU R10, [R1+0x6e8] ;  /* 0x0006e800010a7983 */ /* 0x001ee40000300800 */
[----:B------:R0:W-:Y:S02]  /*8deb0*/  STL [R1+0x320], R5 ;  /* 0x0003200501007387 */ /* 0x0001e40000100800 */
[C---:B------:R-:W-:Y:S02]  /*8dec0*/  FMUL R15, R3.reuse, R15 ;  /* 0x0000000f030f7220 */ /* 0x040fe40000400000 */
[C---:B------:R-:W-:Y:S02]  /*8ded0*/  FMUL R16, R3.reuse, R16 ;  /* 0x0000001003107220 */ /* 0x040fe40000400000 */
[----:B0-----:R-:W-:-:S05]  /*8dee0*/  FMUL R5, R3, R24 ;  /* 0x0000001803057220 */ /* 0x001fca0000400000 */
[----:B------:R0:W-:Y:S01]  /*8def0*/  STL [R1+0x31c], R5 ;  /* 0x00031c0501007387 */ /* 0x0001e20000100800 */
[----:B------:R1:W-:Y:S02]  /*8df00*/  STL [R1+0x318], R15 ;  /* 0x0003180f01007387 */ /* 0x0003e40000100800 */
[----:B------:R1:W-:Y:S02]  /*8df10*/  STL [R1+0xdc], R16 ;  /* 0x0000dc1001007387 */ /* 0x0003e40000100800 */
[C---:B0-----:R-:W-:Y:S02]  /*8df20*/  FMUL R5, R3.reuse, R19 ;  /* 0x0000001303057220 */ /* 0x041fe40000400000 */
[C---:B-1----:R-:W-:Y:S02]  /*8df30*/  FMUL R15, R3.reuse, R28 ;  /* 0x0000001c030f7220 */ /* 0x042fe40000400000 */
[----:B------:R-:W3:Y:S01]  /*8df40*/  LDL.LU R28, [R1+0x700] ;  /* 0x00070000011c7983 */ /* 0x000ee20000300800 */
[----:B------:R0:W-:Y:S02]  /*8df50*/  STL [R1+0xd8], R5 ;  /* 0x0000d80501007387 */ /* 0x0001e40000100800 */
[----:B------:R2:W-:Y:S02]  /*8df60*/  STL [R1+0xcc], R15 ;  /* 0x0000cc0f01007387 */ /* 0x0005e40000100800 */
[----:B------:R-:W-:-:S02]  /*8df70*/  FMUL R16, R3, R26 ;  /* 0x0000001a03107220 */ /* 0x000fc40000400000 */
[----:B0-----:R-:W-:-:S05]  /*8df80*/  FMUL R5, R3, R17 ;  /* 0x0000001103057220 */ /* 0x001fca0000400000 */
[----:B------:R4:W-:Y:S01]  /*8df90*/  STL [R1+0xc8], R5 ;  /* 0x0000c80501007387 */ /* 0x0009e20000100800 */
[----:B------:R-:W-:Y:S02]  /*8dfa0*/  STL [R1+0xc0], R16 ;  /* 0x0000c01001007387 */ /* 0x000fe40000100800 */
[C---:B--2---:R-:W-:Y:S02]  /*8dfb0*/  FMUL R15, R3.reuse, R2 ;  /* 0x00000002030f7220 */ /* 0x044fe40000400000 */
[C---:B----4-:R-:W-:Y:S02]  /*8dfc0*/  FMUL R5, R3.reuse, R18 ;  /* 0x0000001203057220 */ /* 0x050fe40000400000 */
[----:B------:R-:W-:Y:S01]  /*8dfd0*/  FMUL R2, R3, R27 ;  /* 0x0000001b03027220 */ /* 0x000fe20000400000 */
[----:B------:R-:W-:Y:S02]  /*8dfe0*/  STL [R1+0xbc], R15 ;  /* 0x0000bc0f01007387 */ /* 0x000fe40000100800 */
[----:B------:R0:W-:Y:S02]  /*8dff0*/  STL [R1+0xb4], R5 ;  /* 0x0000b40501007387 */ /* 0x0001e40000100800 */
[----:B------:R1:W-:Y:S01]  /*8e000*/  STL [R1+0xb0], R2 ;  /* 0x0000b00201007387 */ /* 0x0003e20000100800 */
[----:B0-----:R-:W-:-:S03]  /*8e010*/  FMUL R5, R0, R29 ;  /* 0x0000001d00057220 */ /* 0x001fc60000400000 */
[----:B------:R-:W2:Y:S01]  /*8e020*/  LDL.LU R29, [R1+0x708] ;  /* 0x00070800011d7983 */ /* 0x000ea20000300800 */
[C---:B-1----:R-:W-:Y:S02]  /*8e030*/  FMUL R2, R0.reuse, R8 ;  /* 0x0000000800027220 */ /* 0x042fe40000400000 */
[----:B------:R-:W-:Y:S02]  /*8e040*/  STL [R1+0x314], R5 ;  /* 0x0003140501007387 */ /* 0x000fe40000100800 */
[----:B------:R-:W2:Y:S02]  /*8e050*/  LDL.LU R8, [R1+0x50] ;  /* 0x0000500001087983 */ /* 0x000ea40000300800 */
[C---:B------:R-:W-:Y:S01]  /*8e060*/  FMUL R15, R0.reuse, R21 ;  /* 0x00000015000f7220 */ /* 0x040fe20000400000 */
[----:B------:R0:W-:Y:S04]  /*8e070*/  STL [R1+0x310], R2 ;  /* 0x0003100201007387 */ /* 0x0001e80000100800 */
[----:B------:R1:W-:Y:S02]  /*8e080*/  STL [R1+0x30c], R15 ;  /* 0x00030c0f01007387 */ /* 0x0003e40000100800 */
[----:B0-----:R-:W-:-:S05]  /*8e090*/  FMUL R2, R0, R22 ;  /* 0x0000001600027220 */ /* 0x001fca0000400000 */
[----:B------:R0:W-:Y:S01]  /*8e0a0*/  STL [R1+0x308], R2 ;  /* 0x0003080201007387 */ /* 0x0001e20000100800 */
[C---:B------:R-:W-:Y:S02]  /*8e0b0*/  FMUL R5, R0.reuse, R25 ;  /* 0x0000001900057220 */ /* 0x040fe40000400000 */
[C---:B-1----:R-:W-:Y:S02]  /*8e0c0*/  FMUL R15, R0.reuse, R23 ;  /* 0x00000017000f7220 */ /* 0x042fe40000400000 */
[C---:B0-----:R-:W-:Y:S01]  /*8e0d0*/  FMUL R2, R0.reuse, R14 ;  /* 0x0000000e00027220 */ /* 0x041fe20000400000 */
[----:B------:R0:W-:Y:S02]  /*8e0e0*/  STL [R1+0x304], R5 ;  /* 0x0003040501007387 */ /* 0x0001e40000100800 */
[----:B------:R-:W-:Y:S02]  /*8e0f0*/  STL [R1+0x300], R15 ;  /* 0x0003000f01007387 */ /* 0x000fe40000100800 */
[C---:B------:R-:W-:Y:S01]  /*8e100*/  FMUL R7, R0.reuse, R7 ;  /* 0x0000000700077220 */ /* 0x040fe20000400000 */
[----:B------:R1:W-:Y:S01]  /*8e110*/  STL [R1+0x2fc], R2 ;  /* 0x0002fc0201007387 */ /* 0x0003e20000100800 */
[----:B0-----:R-:W-:-:S02]  /*8e120*/  FMUL R5, R0, R12 ;  /* 0x0000000c00057220 */ /* 0x001fc40000400000 */
[----:B-1----:R-:W-:-:S03]  /*8e130*/  FMUL R2, R0, R6 ;  /* 0x0000000600027220 */ /* 0x002fc60000400000 */
[----:B------:R0:W-:Y:S01]  /*8e140*/  STL [R1+0x2f8], R5 ;  /* 0x0002f80501007387 */ /* 0x0001e20000100800 */
[----:B------:R-:W-:Y:S02]  /*8e150*/  STL [R1+0xac], R7 ;  /* 0x0000ac0701007387 */ /* 0x000fe40000100800 */
[C---:B0-----:R-:W-:Y:S02]  /*8e160*/  FMUL R5, R0.reuse, R11 ;  /* 0x0000000b00057220 */ /* 0x041fe40000400000 */
[----:B------:R-:W2:Y:S01]  /*8e170*/  LDL.LU R11, [R1+0x668] ;  /* 0x00066800010b7983 */ /* 0x000ea20000300800 */
[----:B------:R0:W-:Y:S02]  /*8e180*/  STL [R1+0xa8], R2 ;  /* 0x0000a80201007387 */ /* 0x0001e40000100800 */
[----:B------:R1:W-:Y:S02]  /*8e190*/  STL [R1+0xa4], R5 ;  /* 0x0000a40501007387 */ /* 0x0003e40000100800 */
[----:B0-----:R-:W-:-:S02]  /*8e1a0*/  FMUL R2, R0, R9 ;  /* 0x0000000900027220 */ /* 0x001fc40000400000 */
[----:B------:R-:W2:Y:S03]  /*8e1b0*/  LDL.LU R9, [R1+0x680] ;  /* 0x0006800001097983 */ /* 0x000ea60000300800 */
[----:B------:R-:W-:Y:S02]  /*8e1c0*/  STL [R1+0xa0], R2 ;  /* 0x0000a00201007387 */ /* 0x000fe40000100800 */
[C---:B-1----:R-:W-:Y:S02]  /*8e1d0*/  FMUL R5, R0.reuse, R13 ;  /* 0x0000000d00057220 */ /* 0x042fe40000400000 */
[----:B------:R-:W2:Y:S03]  /*8e1e0*/  LDL.LU R13, [R1+0x694] ;  /* 0x00069400010d7983 */ /* 0x000ea60000300800 */
[----:B------:R0:W-:Y:S02]  /*8e1f0*/  STL [R1+0x9c], R5 ;  /* 0x00009c0501007387 */ /* 0x0001e40000100800 */
[----:B0-----:R-:W2:Y:S01]  /*8e200*/  LDL.LU R5, [R1+0x69c] ;  /* 0x00069c0001057983 */ /* 0x001ea20000300800 */
[----:B------:R0:W1:Y:S01]  /*8e210*/  MUFU.RCP R3, R20 ;  /* 0x0000001400037308 */ /* 0x0000620000001000 */
[----:B---3--:R-:W-:-:S05]  /*8e220*/  FMUL R2, R0, R10 ;  /* 0x0000000a00027220 */ /* 0x008fca0000400000 */
        /* <DEDUP_REMOVED lines=8> */
[----:B------:R3:W-:Y:S01]  /*8e2b0*/  STL [R1+0x90], R2 ;  /* 0x0000900201007387 */ /* 0x0007e20000100800 */
[----:B------:R-:W4:Y:S03]  /*8e2c0*/  LDL.LU R26, [R1+0x6ec] ;  /* 0x0006ec00011a7983 */ /* 0x000f260000300800 */
[----:B---3--:R-:W3:Y:S01]  /*8e2d0*/  LDL.LU R2, [R1+0x704] ;  /* 0x0007040001027983 */ /* 0x008ee20000300800 */
[----:B------:R-:W3:Y:S02]  /*8e2e0*/  LDL.LU R18, [R1+0x70c] ;  /* 0x00070c0001127983 */ /* 0x000ee40000300800 */
[----:B------:R-:W3:Y:S02]  /*8e2f0*/  LDL.LU R27, [R1+0x720] ;  /* 0x00072000011b7983 */ /* 0x000ee40000300800 */
[----:B0-----:R-:W3:Y:S01]  /*8e300*/  LDL.LU R20, [R1+0x724] ;  /* 0x0007240001147983 */ /* 0x001ee20000300800 */
[----:B------:R-:W3:Y:S01]  /*8e310*/  LDL.LU R28, [R1+0x728] ;  /* 0x00072800011c7983 */ /* 0x000ee20000300800 */
[----:B------:R-:W1:Y:S02]  /*8e320*/  LDL.LU R21, [R1+0x72c] ;  /* 0x00072c0001157983 */ /* 0x000e640000300800 */
[----:B--2---:R-:W-:-:S05]  /*8e330*/  FMUL R6, R0, R29 ;  /* 0x0000001d00067220 */ /* 0x004fca0000400000 */
[----:B------:R0:W-:Y:S01]  /*8e340*/  STL [R1+0x78], R6 ;  /* 0x0000780601007387 */ /* 0x0001e20000100800 */
[----:B------:R-:W2:Y:S02]  /*8e350*/  LDL.LU R22, [R1+0x740] ;  /* 0x0007400001167983 */ /* 0x000ea40000300800 */
[----:B------:R-:W2:Y:S02]  /*8e360*/  LDL.LU R25, [R1+0x744] ;  /* 0x0007440001197983 */ /* 0x000ea40000300800 */
[----:B------:R-:W2:Y:S01]  /*8e370*/  LDL.LU R23, [R1+0x748] ;  /* 0x0007480001177983 */ /* 0x000ea20000300800 */
[----:B------:R-:W2:Y:S01]  /*8e380*/  LDL.LU R14, [R1+0x74c] ;  /* 0x00074c00010e7983 */ /* 0x000ea20000300800 */
[----:B------:R-:W2:Y:S02]  /*8e390*/  LDL.LU R12, [R1+0x760] ;  /* 0x00076000010c7983 */ /* 0x000ea40000300800 */
[----:B------:R-:W2:Y:S01]  /*8e3a0*/  LDL.LU R7, [R1+0x768] ;  /* 0x0007680001077983 */ /* 0x000ea20000300800 */
[----:B0-----:R-:W2:Y:S01]  /*8e3b0*/  LDL.LU R6, [R1+0x780] ;  /* 0x0007800001067983 */ /* 0x001ea20000300800 */
[----:B------:R-:W2:Y:S01]  /*8e3c0*/  LDL.LU R29, [R1+0x788] ;  /* 0x00078800011d7983 */ /* 0x000ea20000300800 */
[----:B------:R0:W1:Y:S02]  /*8e3d0*/  MUFU.RCP R0, R8 ;  /* 0x0000000800007308 */ /* 0x0000640000001000 */
[----:B0-----:R-:W2:Y:S01]  /*8e3e0*/  LDL.LU R8, [R1+0x790] ;  /* 0x0007900001087983 */ /* 0x001ea20000300800 */
[----:B------:R-:W-:-:S05]  /*8e3f0*/  FMUL R11, R4, R11 ;  /* 0x0000000b040b7220 */ /* 0x000fca0000400000 */
[----:B------:R0:W-:Y:S01]  /*8e400*/  STL [R1+0x2f4], R11 ;  /* 0x0002f40b01007387 */ /* 0x0001e20000100800 */
[----:B------:R-:W-:-:S03]  /*8e410*/  FMUL R9, R4, R9 ;  /* 0x0000000904097220 */ /* 0x000fc60000400000 */
[----:B0-----:R-:W2:Y:S02]  /*8e420*/  LDL.LU R11, [R1+0x79c] ;  /* 0x00079c00010b7983 */ /* 0x001ea40000300800 */
[----:B------:R0:W-:Y:S02]  /*8e430*/  STL [R1+0x2f0], R9 ;  /* 0x0002f00901007387 */ /* 0x0001e40000100800 */
[C---:B------:R-:W-:Y:S01]  /*8e440*/  FMUL R13, R4.reuse, R13 ;  /* 0x0000000d040d7220 */ /* 0x040fe20000400000 */
[----:B0-----:R-:W2:Y:S04]  /*8e450*/  LDL.LU R9, [R1+0x7b4] ;  /* 0x0007b40001097983 */ /* 0x001ea80000300800 */
[----:B------:R0:W-:Y:S02]  /*8e460*/  STL [R1+0x2ec], R13 ;  /* 0x0002ec0d01007387 */ /* 0x0001e40000100800 */
[C---:B------:R-:W-:Y:S01]  /*8e470*/  FMUL R5, R4.reuse, R5 ;  /* 0x0000000504057220 */ /* 0x040fe20000400000 */
[----:B0-----:R-:W2:Y:S04]  /*8e480*/  LDL.LU R13, [R1+0x1528] ;  /* 0x00152800010d7983 */ /* 0x001ea80000300800 */
[----:B------:R4:W-:Y:S02]  /*8e490*/  STL [R1+0x2e8], R5 ;  /* 0x0002e80501007387 */ /* 0x0009e40000100800 */
[----:B----4-:R-:W-:-:S02]  /*8e4a0*/  FMUL R5, R4, R24 ;  /* 0x0000001804057220 */ /* 0x010fc40000400000 */
[----:B------:R-:W-:-:S03]  /*8e4b0*/  FMUL R24, R4, R15 ;  /* 0x0000000f04187220 */ /* 0x000fc60000400000 */
[----:B------:R0:W-:Y:S01]  /*8e4c0*/  STL [R1+0x2e4], R5 ;  /* 0x0002e40501007387 */ /* 0x0001e20000100800 */
[C---:B------:R-:W-:Y:S02]  /*8e4d0*/  FMUL R15, R4.reuse, R10 ;  /* 0x0000000a040f7220 */ /* 0x040fe40000400000 */
[----:B------:R-:W-:Y:S02]  /*8e4e0*/  STL [R1+0x2e0], R24 ;  /* 0x0002e01801007387 */ /* 0x000fe40000100800 */
[----:B------:R-:W4:Y:S02]  /*8e4f0*/  LDL.LU R10, [R1+0x7c0] ;  /* 0x0007c000010a7983 */ /* 0x000f240000300800 */
[----:B0-----:R-:W-:-:S05]  /*8e500*/  FMUL R5, R4, R16 ;  /* 0x0000001004057220 */ /* 0x001fca0000400000 */
[----:B------:R0:W-:Y:S01]  /*8e510*/  STL [R1+0x2dc], R5 ;  /* 0x0002dc0501007387 */ /* 0x0001e20000100800 */
[----:B------:R0:W-:Y:S02]  /*8e520*/  STL [R1+0x2d8], R15 ;  /* 0x0002d80f01007387 */ /* 0x0001e40000100800 */
[C---:B------:R-:W-:Y:S02]  /*8e530*/  FMUL R16, R4.reuse, R17 ;  /* 0x0000001104107220 */ /* 0x040fe40000400000 */
[C---:B0-----:R-:W-:Y:S02]  /*8e540*/  FMUL R5, R4.reuse, R19 ;  /* 0x0000001304057220 */ /* 0x041fe40000400000 */
[----:B------:R-:W-:-:S03]  /*8e550*/  FMUL R15, R4, R26 ;  /* 0x0000001a040f7220 */ /* 0x000fc60000400000 */
[----:B------:R3:W-:Y:S01]  /*8e560*/  STL [R1+0x74], R5 ;  /* 0x0000740501007387 */ /* 0x0007e20000100800 */
[----:B------:R-:W-:Y:S02]  /*8e570*/  STL [R1+0x6c], R16 ;  /* 0x00006c1001007387 */ /* 0x000fe40000100800 */
[----:B------:R0:W-:Y:S02]  /*8e580*/  STL [R1+0x64], R15 ;  /* 0x0000640f01007387 */ /* 0x0001e40000100800 */
[C---:B---3--:R-:W-:Y:S02]  /*8e590*/  FMUL R5, R4.reuse, R2 ;  /* 0x0000000204057220 */ /* 0x048fe40000400000 */
[C---:B------:R-:W-:Y:S02]  /*8e5a0*/  FMUL R2, R4.reuse, R18 ;  /* 0x0000001204027220 */ /* 0x040fe40000400000 */
[C---:B0-----:R-:W-:Y:S01]  /*8e5b0*/  FMUL R15, R4.reuse, R27 ;  /* 0x0000001b040f7220 */ /* 0x041fe20000400000 */
[----:B------:R0:W-:Y:S02]  /*8e5c0*/  STL [R1+0x5c], R5 ;  /* 0x00005c0501007387 */ /* 0x0001e40000100800 */
[----:B------:R3:W-:Y:S02]  /*8e5d0*/  STL [R1+0x54], R2 ;  /* 0x0000540201007387 */ /* 0x0007e40000100800 */
[----:B------:R-:W-:Y:S02]  /*8e5e0*/  STL [R1+0x50], R15 ;  /* 0x0000500f01007387 */ /* 0x000fe40000100800 */
[----:B0-----:R-:W-:-:S02]  /*8e5f0*/  FMUL R5, R4, R20 ;  /* 0x0000001404057220 */ /* 0x001fc40000400000 */
[----:B---3--:R-:W-:-:S03]  /*8e600*/  FMUL R2, R4, R28 ;  /* 0x0000001c04027220 */ /* 0x008fc60000400000 */
[----:B------:R1:W-:Y:S01]  /*8e610*/  STL [R1+0x4c], R5 ;  /* 0x00004c0501007387 */ /* 0x0003e20000100800 */
[----:B------:R-:W3:Y:S02]  /*8e620*/  LDL.LU R28, [R1+0x7c8] ;  /* 0x0007c800011c7983 */ /* 0x000ee40000300800 */
[----:B------:R0:W-:Y:S02]  /*8e630*/  STL [R1+0x48], R2 ;  /* 0x0000480201007387 */ /* 0x0001e40000100800 */
[C---:B-1----:R-:W-:Y:S02]  /*8e640*/  FMUL R5, R3.reuse, R21 ;  /* 0x0000001503057220 */ /* 0x042fe40000400000 */
[C---:B--2---:R-:W-:Y:S02]  /*8e650*/  FMUL R4, R3.reuse, R25 ;  /* 0x0000001903047220 */ /* 0x044fe40000400000 */
[C---:B0-----:R-:W-:Y:S01]  /*8e660*/  FMUL R2, R3.reuse, R22 ;  /* 0x0000001603027220 */ /* 0x041fe20000400000 */
[----:B------:R0:W-:Y:S04]  /*8e670*/  STL [R1+0x2d4], R5 ;  /* 0x0002d40501007387 */ /* 0x0001e80000100800 */
[----:B------:R1:W-:Y:S01]  /*8e680*/  STL [R1+0x2d0], R2 ;  /* 0x0002d00201007387 */ /* 0x0003e20000100800 */
[----:B------:R2:W-:Y:S02]  /*8e690*/  STL [R1+0x2cc], R4 ;  /* 0x0002cc0401007387 */ /* 0x0005e40000100800 */
[----:B0-----:R-:W-:-:S02]  /*8e6a0*/  FMUL R5, R3, R23 ;  /* 0x0000001703057220 */ /* 0x001fc40000400000 */
[C---:B-1----:R-:W-:Y:S02]  /*8e6b0*/  FMUL R2, R3.reuse, R14 ;  /* 0x0000000e03027220 */ /* 0x042fe40000400000 */
[C---:B--2---:R-:W-:Y:S01]  /*8e6c0*/  FMUL R4, R3.reuse, R12 ;  /* 0x0000000c03047220 */ /* 0x044fe20000400000 */
[----:B------:R0:W-:Y:S02]  /*8e6d0*/  STL [R1+0x2c8], R5 ;  /* 0x0002c80501007387 */ /* 0x0001e40000100800 */
[----:B------:R1:W-:Y:S02]  /*8e6e0*/  STL [R1+0x2c4], R2 ;  /* 0x0002c40201007387 */ /* 0x0003e40000100800 */
[----:B------:R2:W-:Y:S01]  /*8e6f0*/  STL [R1+0x2c0], R4 ;  /* 0x0002c00401007387 */ /* 0x0005e20000100800 */
[C---:B0-----:R-:W-:Y:S02]  /*8e700*/  FMUL R5, R3.reuse, R7 ;  /* 0x0000000703057220 */ /* 0x041fe40000400000 */
[----:B-1----:R-:W-:-:S02]  /*8e710*/  FMUL R2, R3, R6 ;  /* 0x0000000603027220 */ /* 0x002fc40000400000 */
[C---:B--2---:R-:W-:Y:S01]  /*8e720*/  FMUL R4, R3.reuse, R29 ;  /* 0x0000001d03047220 */ /* 0x044fe20000400000 */
[----:B------:R-:W-:Y:S01]  /*8e730*/  STL [R1+0x2bc], R5 ;  /* 0x0002bc0501007387 */ /* 0x000fe20000100800 */
[----:B------:R-:W2:Y:S02]  /*8e740*/  LDL.LU R29, [R1+0x7e0] ;  /* 0x0007e000011d7983 */ /* 0x000ea40000300800 */
[----:B------:R0:W-:Y:S01]  /*8e750*/  STL [R1+0x2b8], R2 ;  /* 0x0002b80201007387 */ /* 0x0001e20000100800 */
[----:B------:R1:W-:Y:S04]  /*8e760*/  STL [R1+0x44], R4 ;  /* 0x0000440401007387 */ /* 0x0003e80000100800 */
[----:B------:R-:W2:Y:S01]  /*8e770*/  LDL.LU R14, [R1+0x7e8] ;  /* 0x0007e800010e7983 */ /* 0x000ea20000300800 */
[----:B0-----:R-:W-:-:S05]  /*8e780*/  FMUL R2, R3, R8 ;  /* 0x0000000803027220 */ /* 0x001fca0000400000 */
[----:B------:R0:W-:Y:S01]  /*8e790*/  STL [R1+0x40], R2 ;  /* 0x0000400201007387 */ /* 0x0001e20000100800 */
[----:B------:R-:W2:Y:S02]  /*8e7a0*/  LDL.LU R24, [R1+0x764] ;  /* 0x0007640001187983 */ /* 0x000ea40000300800 */
[----:B-1----:R-:W-:-:S05]  /*8e7b0*/  FMUL R4, R3, R11 ;  /* 0x0000000b03047220 */ /* 0x002fca0000400000 */
[----:B------:R-:W-:Y:S01]  /*8e7c0*/  STL [R1+0x34], R4 ;  /* 0x0000340401007387 */ /* 0x000fe20000100800 */
[----:B------:R-:W2:Y:S02]  /*8e7d0*/  LDL.LU R15, [R1+0x76c] ;  /* 0x00076c00010f7983 */ /* 0x000ea40000300800 */
[----:B0-----:R-:W-:-:S05]  /*8e7e0*/  FMUL R2, R3, R9 ;  /* 0x0000000903027220 */ /* 0x001fca0000400000 */
[----:B------:R4:W-:Y:S01]  /*8e7f0*/  STL [R1+0x30], R2 ;  /* 0x0000300201007387 */ /* 0x0009e20000100800 */
[----:B------:R-:W2:Y:S02]  /*8e800*/  LDL.LU R16, [R1+0x784] ;  /* 0x0007840001107983 */ /* 0x000ea40000300800 */
[----:B------:R-:W2:Y:S02]  /*8e810*/  LDL.LU R19, [R1+0x78c] ;  /* 0x00078c0001137983 */ /* 0x000ea40000300800 */
[----:B------:R-:W2:Y:S01]  /*8e820*/  LDL.LU R27, [R1+0x794] ;  /* 0x00079400011b7983 */ /* 0x000ea20000300800 */
[----:B------:R-:W2:Y:S01]  /*8e830*/  LDL.LU R23, [R1+0x798] ;  /* 0x0007980001177983 */ /* 0x000ea20000300800 */
[----:B------:R-:W2:Y:S02]  /*8e840*/  LDL.LU R8, [R1+0x7b0] ;  /* 0x0007b00001087983 */ /* 0x000ea40000300800 */
        /* <DEDUP_REMOVED lines=8> */
[----:B------:R-:W4:Y:S01]  /*8e8d0*/  LDL.LU R26, [R1+0x7f4] ;  /* 0x0007f400011a7983 */ /* 0x000f220000300800 */
[----:B0-----:R-:W4:Y:S01]  /*8e8e0*/  LDL.LU R2, [R1+0x7f8] ;  /* 0x0007f80001027983 */ /* 0x001f220000300800 */
[----:B------:R-:W4:Y:S02]  /*8e8f0*/  LDL.LU R18, [R1+0x7fc] ;  /* 0x0007fc0001127983 */ /* 0x000f240000300800 */
[----:B------:R-:W4:Y:S02]  /*8e900*/  LDL.LU R20, [R1+0x810] ;  /* 0x0008100001147983 */ /* 0x000f240000300800 */
[----:B---3--:R-:W-:-:S05]  /*8e910*/  FMUL R6, R3, R28 ;  /* 0x0000001c03067220 */ /* 0x008fca0000400000 */
[----:B------:R0:W-:Y:S01]  /*8e920*/  STL [R1+0x20], R6 ;  /* 0x0000200601007387 */ /* 0x0001e20000100800 */
[----:B------:R-:W3:Y:S02]  /*8e930*/  LDL.LU R21, [R1+0x814] ;  /* 0x0008140001157983 */ /* 0x000ee40000300800 */
[----:B------:R-:W3:Y:S02]  /*8e940*/  LDL.LU R22, [R1+0x818] ;  /* 0x0008180001167983 */ /* 0x000ee40000300800 */
[----:B------:R-:W3:Y:S01]  /*8e950*/  LDL.LU R25, [R1+0x81c] ;  /* 0x00081c0001197983 */ /* 0x000ee20000300800 */
[----:B------:R-:W3:Y:S01]  /*8e960*/  LDL.LU R12, [R1+0x820] ;  /* 0x00082000010c7983 */ /* 0x000ee20000300800 */
[----:B------:R-:W3:Y:S03]  /*8e970*/  LDL.LU R7, [R1+0x828] ;  /* 0x0008280001077983 */ /* 0x000ee60000300800 */
[----:B0-----:R-:W3:Y:S01]  /*8e980*/  LDL.LU R6, [R1+0x840] ;  /* 0x0008400001067983 */ /* 0x001ee20000300800 */
[----:B------:R-:W3:Y:S02]  /*8e990*/  LDL.LU R28, [R1+0x848] ;  /* 0x00084800011c7983 */ /* 0x000ee40000300800 */
[----:B--2---:R-:W-:-:S02]  /*8e9a0*/  FMUL R29, R3, R29 ;  /* 0x0000001d031d7220 */ /* 0x004fc40000400000 */
[----:B------:R-:W-:-:S03]  /*8e9b0*/  FMUL R3, R3, R14 ;  /* 0x0000000e03037220 */ /* 0x000fc60000400000 */
[----:B------:R0:W-:Y:S04]  /*8e9c0*/  STL [R1+0x14], R29 ;  /* 0x0000141d01007387 */ /* 0x0001e80000100800 */
[----:B0-----:R-:W2:Y:S01]  /*8e9d0*/  LDL.LU R29, [R1+0x860] ;  /* 0x00086000011d7983 */ /* 0x001ea20000300800 */
[----:B------:R-:W2:Y:S02]  /*8e9e0*/  LDL.LU R14, [R1+0x1524] ;  /* 0x00152400010e7983 */ /* 0x000ea40000300800 */
[----:B------:R0:W-:Y:S02]  /*8e9f0*/  STL [R1+0x10], R3 ;  /* 0x0000100301007387 */ /* 0x0001e40000100800 */
[----:B0-----:R-:W2:Y:S01]  /*8ea00*/  LDL.LU R3, [R1+0x7cc] ;  /* 0x0007cc0001037983 */ /* 0x001ea20000300800 */
[----:B------:R-:W-:-:S05]  /*8ea10*/  FMUL R24, R0, R24 ;  /* 0x0000001800187220 */ /* 0x000fca0000400000 */
[----:B------:R0:W-:Y:S01]  /*8ea20*/  STL [R1+0x2b4], R24 ;  /* 0x0002b41801007387 */ /* 0x0001e20000100800 */
[----:B------:R-:W-:-:S03]  /*8ea30*/  FMUL R15, R0, R15 ;  /* 0x0000000f000f7220 */ /* 0x000fc60000400000 */
[----:B0-----:R-:W3:Y:S02]  /*8ea40*/  LDL.LU R24, [R1+0x1520] ;  /* 0x0015200001187983 */ /* 0x001ee40000300800 */
[----:B------:R0:W-:Y:S02]  /*8ea50*/  STL [R1+0x2b0], R15 ;  /* 0x0002b00f01007387 */ /* 0x0001e40000100800 */
[C---:B------:R-:W-:Y:S02]  /*8ea60*/  FMUL R16, R0.reuse, R16 ;  /* 0x0000001000107220 */ /* 0x040fe40000400000 */
[C---:B------:R-:W-:Y:S01]  /*8ea70*/  FMUL R19, R0.reuse, R19 ;  /* 0x0000001300137220 */ /* 0x040fe20000400000 */
[----:B0-----:R-:W3:Y:S01]  /*8ea80*/  LDL.LU R15, [R1+0x151c] ;  /* 0x00151c00010f7983 */ /* 0x001ee20000300800 */
[C---:B------:R-:W-:Y:S02]  /*8ea90*/  FMUL R27, R0.reuse, R27 ;  /* 0x0000001b001b7220 */ /* 0x040fe40000400000 */
[----:B------:R0:W-:Y:S02]  /*8eaa0*/  STL [R1+0x2ac], R16 ;  /* 0x0002ac1001007387 */ /* 0x0001e40000100800 */
[----:B------:R-:W-:-:S02]  /*8eab0*/  FMUL R23, R0, R23 ;  /* 0x0000001700177220 */ /* 0x000fc40000400000 */
[C---:B------:R-:W-:Y:S02]  /*8eac0*/  FMUL R8, R0.reuse, R8 ;  /* 0x0000000800087220 */ /* 0x040fe40000400000 */
[C---:B------:R-:W-:Y:S01]  /*8ead0*/  FMUL R11, R0.reuse, R11 ;  /* 0x0000000b000b7220 */ /* 0x040fe20000400000 */
[----:B0-----:R-:W3:Y:S01]  /*8eae0*/  LDL.LU R16, [R1+0x1518] ;  /* 0x0015180001107983 */ /* 0x001ee20000300800 */
[----:B------:R0:W-:Y:S03]  /*8eaf0*/  STL [R1+0x2a4], R19 ;  /* 0x0002a41301007387 */ /* 0x0001e60000100800 */
[----:B0-----:R-:W3:Y:S01]  /*8eb00*/  LDL.LU R19, [R1+0x1514] ;  /* 0x0015140001137983 */ /* 0x001ee20000300800 */
[----:B------:R0:W-:Y:S01]  /*8eb10*/  STL [R1+0x29c], R27 ;  /* 0x00029c1b01007387 */ /* 0x0001e20000100800 */
[----:B------:R-:W3:Y:S02]  /*8eb20*/  MUFU.RCP R13, R13 ;  /* 0x0000000d000d7308 */ /* 0x000ee40000001000 */
[----:B0-----:R-:W3:Y:S01]  /*8eb30*/  LDL.LU R27, [R1+0x1510] ;  /* 0x00151000011b7983 */ /* 0x001ee20000300800 */
[----:B------:R0:W-:Y:S03]  /*8eb40*/  STL [R1+0x294], R23 ;  /* 0x0002941701007387 */ /* 0x0001e60000100800 */
[----:B0-----:R-:W3:Y:S01]  /*8eb50*/  LDL.LU R23, [R1+0x874] ;  /* 0x0008740001177983 */ /* 0x001ee20000300800 */
[----:B------:R0:W-:Y:S03]  /*8eb60*/  STL [R1+0x28c], R8 ;  /* 0x00028c0801007387 */ /* 0x0001e60000100800 */
[----:B0-----:R-:W3:Y:S01]  /*8eb70*/  LDL.LU R8, [R1+0x150c] ;  /* 0x00150c0001087983 */ /* 0x001ee20000300800 */
[----:B------:R0:W-:Y:S03]  /*8eb80*/  STL [R1+0x284], R11 ;  /* 0x0002840b01007387 */ /* 0x0001e60000100800 */
[----:B0-----:R-:W3:Y:S01]  /*8eb90*/  LDL.LU R11, [R1+0x1508] ;  /* 0x00150800010b7983 */ /* 0x001ee20000300800 */
[----:B----4-:R-:W-:-:S02]  /*8eba0*/  FMUL R9, R0, R9 ;  /* 0x0000000900097220 */ /* 0x010fc40000400000 */
[----:B------:R-:W-:-:S03]  /*8ebb0*/  FMUL R10, R0, R10 ;  /* 0x0000000a000a7220 */ /* 0x000fc60000400000 */
[----:B------:R0:W-:Y:S01]  /*8ebc0*/  STL [R1+0x3c], R9 ;  /* 0x00003c0901007387 */ /* 0x0001e20000100800 */
[----:B------:R-:W-:-:S03]  /*8ebd0*/  FMUL R5, R0, R5 ;  /* 0x0000000500057220 */ /* 0x000fc60000400000 */
[----:B0-----:R-:W4:Y:S01]  /*8ebe0*/  LDL.LU R9, [R1+0x1504] ;  /* 0x0015040001097983 */ /* 0x001f220000300800 */
[----:B------:R0:W-:Y:S03]  /*8ebf0*/  STL [R1+0x38], R10 ;  /* 0x0000380a01007387 */ /* 0x0001e60000100800 */
[----:B0-----:R-:W4:Y:S01]  /*8ec00*/  LDL.LU R10, [R1+0x1500] ;  /* 0x00150000010a7983 */ /* 0x001f220000300800 */
[----:B--2---:R-:W-:-:S05]  /*8ec10*/  FMUL R3, R0, R3 ;  /* 0x0000000300037220 */ /* 0x004fca0000400000 */
[----:B------:R0:W-:Y:S02]  /*8ec20*/  STL [R1+0x2c], R3 ;  /* 0x00002c0301007387 */ /* 0x0001e40000100800 */
[C---:B0-----:R-:W-:Y:S02]  /*8ec30*/  FMUL R3, R0.reuse, R4 ;  /* 0x0000000400037220 */ /* 0x041fe40000400000 */
[----:B------:R-:W-:-:S03]  /*8ec40*/  FMUL R4, R0, R17 ;  /* 0x0000001100047220 */ /* 0x000fc60000400000 */
[----:B------:R0:W-:Y:S01]  /*8ec50*/  STL [R1+0x28], R3 ;  /* 0x0000280301007387 */ /* 0x0001e20000100800 */
[----:B------:R-:W-:Y:S02]  /*8ec60*/  STL [R1+0x1c], R5 ;  /* 0x00001c0501007387 */ /* 0x000fe40000100800 */
[----:B------:R-:W-:Y:S02]  /*8ec70*/  STL [R1+0x18], R4 ;  /* 0x0000180401007387 */ /* 0x000fe40000100800 */
[C---:B0-----:R-:W-:Y:S02]  /*8ec80*/  FMUL R3, R0.reuse, R26 ;  /* 0x0000001a00037220 */ /* 0x041fe40000400000 */
[----:B------:R-:W-:-:S03]  /*8ec90*/  FMUL R0, R0, R2 ;  /* 0x0000000200007220 */ /* 0x000fc60000400000 */
[----:B------:R0:W-:Y:S02]  /*8eca0*/  STL [R1+0xc], R3 ;  /* 0x00000c0301007387 */ /* 0x0001e40000100800 */
[----:B------:R1:W-:Y:S02]  /*8ecb0*/  STL [R1+0x8], R0 ;  /* 0x0000080001007387 */ /* 0x0003e40000100800 */
[C---:B---3--:R-:W-:Y:S02]  /*8ecc0*/  FMUL R2, R13.reuse, R21 ;  /* 0x000000150d027220 */ /* 0x048fe40000400000 */
[C---:B0-----:R-:W-:Y:S02]  /*8ecd0*/  FMUL R3, R13.reuse, R18 ;  /* 0x000000120d037220 */ /* 0x041fe40000400000 */
[----:B-1----:R-:W-:-:S03]  /*8ece0*/  FMUL R0, R13, R20 ;  /* 0x000000140d007220 */ /* 0x002fc60000400000 */
[----:B------:R0:W-:Y:S02]  /*8ecf0*/  STL [R1+0x280], R3 ;  /* 0x0002800301007387 */ /* 0x0001e40000100800 */
[----:B------:R1:W-:Y:S02]  /*8ed00*/  STL [R1+0x27c], R0 ;  /* 0x00027c0001007387 */ /* 0x0003e40000100800 */
[----:B------:R2:W-:Y:S02]  /*8ed10*/  STL [R1+0x270], R2 ;  /* 0x0002700201007387 */ /* 0x0005e40000100800 */
[C---:B0-----:R-:W-:Y:S02]  /*8ed20*/  FMUL R3, R13.reuse, R22 ;  /* 0x000000160d037220 */ /* 0x041fe40000400000 */
[C---:B-1----:R-:W-:Y:S02]  /*8ed30*/  FMUL R0, R13.reuse, R25 ;  /* 0x000000190d007220 */ /* 0x042fe40000400000 */
[C---:B--2---:R-:W-:Y:S01]  /*8ed40*/  FMUL R2, R13.reuse, R12 ;  /* 0x0000000c0d027220 */ /* 0x044fe20000400000 */
        /* <DEDUP_REMOVED lines=8> */
[----:B------:R0:W-:Y:S02]  /*8edd0*/  STL [R1+0x250], R0 ;  /* 0x0002500001007387 */ /* 0x0001e40000100800 */
[----:B------:R-:W-:Y:S01]  /*8ede0*/  STL [R1+0x4], R2 ;  /* 0x0000040201007387 */ /* 0x000fe20000100800 */
[----:B------:R-:W3:Y:S01]  /*8edf0*/  LDL.LU R12, [R1+0x824] ;  /* 0x00082400010c7983 */ /* 0x000ee20000300800 */
[----:B------:R-:W3:Y:S02]  /*8ee00*/  LDL.LU R7, [R1+0x82c] ;  /* 0x00082c0001077983 */ /* 0x000ee40000300800 */
[----:B0-----:R-:W-:-:S05]  /*8ee10*/  FMUL R0, R13, R29 ;  /* 0x0000001d0d007220 */ /* 0x001fca0000400000 */
[----:B------:R-:W-:Y:S01]  /*8ee20*/  STL [R1], R0 ;  /* 0x0000000001007387 */ /* 0x000fe20000100800 */
[----:B------:R-:W3:Y:S02]  /*8ee30*/  LDL.LU R6, [R1+0x844] ;  /* 0x0008440001067983 */ /* 0x000ee40000300800 */
[----:B------:R-:W3:Y:S02]  /*8ee40*/  LDL.LU R28, [R1+0x84c] ;  /* 0x00084c00011c7983 */ /* 0x000ee40000300800 */
[----:B------:R-:W3:Y:S02]  /*8ee50*/  LDL.LU R29, [R1+0x864] ;  /* 0x00086400011d7983 */ /* 0x000ee40000300800 */
[C---:B------:R-:W-:Y:S01]  /*8ee60*/  FMUL R3, R13.reuse, R23 ;  /* 0x000000170d037220 */ /* 0x040fe20000400000 */
[----:B------:R-:W3:Y:S01]  /*8ee70*/  MUFU.RCP R14, R14 ;  /* 0x0000000e000e7308 */ /* 0x000ee20000001000 */
[----:B------:R-:W3:Y:S01]  /*8ee80*/  LDL.LU R26, [R1+0x878] ;  /* 0x00087800011a7983 */ /* 0x000ee20000300800 */
[----:B------:R-:W-:-:S02]  /*8ee90*/  FMUL R11, R13, R11 ;  /* 0x0000000b0d0b7220 */ /* 0x000fc40000400000 */
[C---:B------:R-:W-:Y:S02]  /*8eea0*/  FMUL R8, R13.reuse, R8 ;  /* 0x000000080d087220 */ /* 0x040fe40000400000 */
[C---:B----4-:R-:W-:Y:S02]  /*8eeb0*/  FMUL R9, R13.reuse, R9 ;  /* 0x000000090d097220 */ /* 0x050fe40000400000 */
[----:B------:R-:W-:-:S05]  /*8eec0*/  FMUL R10, R13, R10 ;  /* 0x0000000a0d0a7220 */ /* 0x000fca0000400000 */
[----:B------:R-:W-:Y:S01]  /*8eed0*/  STL [R1+0x14bc], R10 ;  /* 0x0014bc0a01007387 */ /* 0x000fe20000100800 */
[----:B------:R-:W-:Y:S02]  /*8eee0*/  STL [R1+0x14c0], R3 ;  /* 0x0014c00301007387 */ /* 0x000fe40000100800 */
[----:B------:R-:W4:Y:S02]  /*8eef0*/  LDL.LU R5, [R1+0x89c] ;  /* 0x00089c0001057983 */ /* 0x000f240000300800 */
[----:B------:R-:W4:Y:S01]  /*8ef00*/  LDL.LU R4, [R1+0xb34] ;  /* 0x000b340001047983 */ /* 0x000f220000300800 */
        /* <DEDUP_REMOVED lines=11> */
[----:B------:R0:W-:Y:S02]  /*8efc0*/  STL [R1+0x14c8], R11 ;  /* 0x0014c80b01007387 */ /* 0x0001e40000100800 */
[----:B0-----:R-:W4:Y:S01]  /*8efd0*/  LDL.LU R11, [R1+0x868] ;  /* 0x00086800010b7983 */ /* 0x001f220000300800 */
[----:B------:R-:W4:Y:S02]  /*8efe0*/  LDL.LU R2, [R1+0xe60] ;  /* 0x000e600001027983 */ /* 0x000f240000300800 */
[----:B--2---:R-:W-:-:S02]  /*8eff0*/  FMUL R13, R13, R17 ;  /* 0x000000110d0d7220 */ /* 0x004fc40000400000 */
[----:B------:R-:W2:Y:S01]  /*8f000*/  LDL.LU R17, [R1+0x14fc] ;  /* 0x0014fc0001117983 */ /* 0x000ea20000300800 */
[C---:B---3--:R-:W-:Y:S02]  /*8f010*/  FMUL R12, R14.reuse, R12 ;  /* 0x0000000c0e0c7220 */ /* 0x048fe40000400000 */
[----:B------:R-:W-:-:S03]  /*8f020*/  FMUL R7, R14, R7 ;  /* 0x000000070e077220 */ /* 0x000fc60000400000 */
[----:B------:R0:W-:Y:S01]  /*8f030*/  STL [R1+0x24c], R12 ;  /* 0x00024c0c01007387 */ /* 0x0001e20000100800 */
[----:B------:R-:W-:-:S03]  /*8f040*/  FMUL R6, R14, R6 ;  /* 0x000000060e067220 */ /* 0x000fc60000400000 */
[----:B0-----:R-:W3:Y:S01]  /*8f050*/  LDL.LU R12, [R1+0x14f8] ;  /* 0x0014f800010c7983 */ /* 0x001ee20000300800 */
[C---:B------:R-:W-:Y:S02]  /*8f060*/  FMUL R28, R14.reuse, R28 ;  /* 0x0000001c0e1c7220 */ /* 0x040fe40000400000 */
[----:B------:R0:W-:Y:S02]  /*8f070*/  STL [R1+0x248], R7 ;  /* 0x0002480701007387 */ /* 0x0001e40000100800 */
[C---:B------:R-:W-:Y:S01]  /*8f080*/  FMUL R29, R14.reuse, R29 ;  /* 0x0000001d0e1d7220 */ /* 0x040fe20000400000 */
[----:B0-----:R-:W2:Y:S01]  /*8f090*/  LDL.LU R7, [R1+0x14f4] ;  /* 0x0014f40001077983 */ /* 0x001ea20000300800 */
[----:B------:R0:W-:Y:S03]  /*8f0a0*/  STL [R1+0x244], R6 ;  /* 0x0002440601007387 */ /* 0x0001e60000100800 */
[----:B0-----:R-:W2:Y:S01]  /*8f0b0*/  LDL.LU R6, [R1+0x14f0] ;  /* 0x0014f00001067983 */ /* 0x001ea20000300800 */
[----:B------:R0:W-:Y:S03]  /*8f0c0*/  STL [R1+0x240], R28 ;  /* 0x0002401c01007387 */ /* 0x0001e60000100800 */
[----:B0-----:R-:W2:Y:S01]  /*8f0d0*/  LDL.LU R28, [R1+0x14ec] ;  /* 0x0014ec00011c7983 */ /* 0x001ea20000300800 */
[----:B------:R0:W-:Y:S03]  /*8f0e0*/  STL [R1+0x23c], R29 ;  /* 0x00023c1d01007387 */ /* 0x0001e60000100800 */
[----:B0-----:R-:W2:Y:S01]  /*8f0f0*/  LDL.LU R29, [R1+0x14e8] ;  /* 0x0014e800011d7983 */ /* 0x001ea20000300800 */
[----:B------:R-:W0:Y:S01]  /*8f100*/  MUFU.RCP R27, R27 ;  /* 0x0000001b001b7308 */ /* 0x000e220000001000 */
[----:B----4-:R-:W-:-:S02]  /*8f110*/  FMUL R5, R14, R5 ;  /* 0x000000050e057220 */ /* 0x010fc40000400000 */
[C---:B------:R-:W-:Y:S02]  /*8f120*/  FMUL R4, R14.reuse, R4 ;  /* 0x000000040e047220 */ /* 0x040fe40000400000 */
[C---:B0-----:R-:W-:Y:S02]  /*8f130*/  FMUL R20, R27.reuse, R20 ;  /* 0x000000141b147220 */ /* 0x041fe40000400000 */
[C---:B------:R-:W-:Y:S02]  /*8f140*/  FMUL R21, R27.reuse, R21 ;  /* 0x000000151b157220 */ /* 0x040fe40000400000 */
[----:B------:R-:W-:Y:S02]  /*8f150*/  FMUL R22, R27, R22 ;  /* 0x000000161b167220 */ /* 0x000fe40000400000 */
[----:B------:R-:W-:-:S05]  /*8f160*/  FMUL R11, R14, R11 ;  /* 0x0000000b0e0b7220 */ /* 0x000fca0000400000 */
[----:B------:R0:W-:Y:S02]  /*8f170*/  STL [R1+0x238], R11 ;  /* 0x0002380b01007387 */ /* 0x0001e40000100800 */
[C---:B0-----:R-:W-:Y:S02]  /*8f180*/  FMUL R11, R14.reuse, R9 ;  /* 0x000000090e0b7220 */ /* 0x041fe40000400000 */
[----:B------:R-:W-:Y:S02]  /*8f190*/  FMUL R9, R14, R26 ;  /* 0x0000001a0e097220 */ /* 0x000fe40000400000 */
[----:B------:R-:W4:Y:S01]  /*8f1a0*/  LDL.LU R26, [R1+0xe80] ;  /* 0x000e8000011a7983 */ /* 0x000f220000300800 */
[----:B------:R0:W-:Y:S02]  /*8f1b0*/  STL [R1+0x234], R11 ;  /* 0x0002340b01007387 */ /* 0x0001e40000100800 */
[----:B------:R1:W-:Y:S02]  /*8f1c0*/  STL [R1+0x230], R9 ;  /* 0x0002300901007387 */ /* 0x0003e40000100800 */
[----:B------:R-:W-:-:S02]  /*8f1d0*/  FMUL R25, R27, R25 ;  /* 0x000000191b197220 */ /* 0x000fc40000400000 */
[----:B------:R-:W-:Y:S01]  /*8f1e0*/  FMUL R23, R27, R23 ;  /* 0x000000171b177220 */ /* 0x000fe20000400000 */
[----:B0-----:R-:W4:Y:S01]  /*8f1f0*/  LDL.LU R11, [R1+0xe84] ;  /* 0x000e8400010b7983 */ /* 0x001f220000300800 */
[----:B-1----:R-:W4:Y:S02]  /*8f200*/  LDL.LU R9, [R1+0xf18] ;  /* 0x000f180001097983 */ /* 0x002f240000300800 */
[C---:B---3--:R-:W-:Y:S02]  /*8f210*/  FMUL R12, R14.reuse, R12 ;  /* 0x0000000c0e0c7220 */ /* 0x048fe40000400000 */
[C---:B--2---:R-:W-:Y:S02]  /*8f220*/  FMUL R7, R14.reuse, R7 ;  /* 0x000000070e077220 */ /* 0x044fe40000400000 */
[C---:B------:R-:W-:Y:S02]  /*8f230*/  FMUL R6, R14.reuse, R6 ;  /* 0x000000060e067220 */ /* 0x040fe40000400000 */
[----:B------:R-:W-:-:S02]  /*8f240*/  FMUL R28, R14, R28 ;  /* 0x0000001c0e1c7220 */ /* 0x000fc40000400000 */
[C---:B------:R-:W-:Y:S02]  /*8f250*/  FMUL R29, R14.reuse, R29 ;  /* 0x0000001d0e1d7220 */ /* 0x040fe40000400000 */
[----:B------:R-:W-:Y:S02]  /*8f260*/  FMUL R14, R14, R18 ;  /* 0x000000120e0e7220 */ /* 0x000fe40000400000 */
[----:B------:R-:W2:Y:S01]  /*8f270*/  LDL.LU R18, [R1+0x14e4] ;  /* 0x0014e40001127983 */ /* 0x000ea20000300800 */
[----:B------:R0:W-:Y:S03]  /*8f280*/  STL [R1+0x22c], R20 ;  /* 0x00022c1401007387 */ /* 0x0001e60000100800 */
[----:B0-----:R-:W3:Y:S01]  /*8f290*/  LDL.LU R20, [R1+0x14e0] ;  /* 0x0014e00001147983 */ /* 0x001ee20000300800 */
        /* <DEDUP_REMOVED lines=8> */
[----:B------:R-:W0:Y:S01]  /*8f320*/  MUFU.RCP R15, R15 ;  /* 0x0000000f000f7308 */ /* 0x000e220000001000 */
[----:B------:R-:W-:-:S02]  /*8f330*/  FMUL R3, R27, R3 ;  /* 0x000000031b037220 */ /* 0x000fc40000400000 */
[----:B------:R-:W-:-:S03]  /*8f340*/  FMUL R10, R27, R10 ;  /* 0x0000000a1b0a7220 */ /* 0x000fc60000400000 */
[----:B------:R1:W-:Y:S02]  /*8f350*/  STL [R1+0x218], R3 ;  /* 0x0002180301007387 */ /* 0x0003e40000100800 */
[----:B------:R-:W-:Y:S02]  /*8f360*/  STL [R1+0x214], R10 ;  /* 0x0002140a01007387 */ /* 0x000fe40000100800 */
[----:B-1----:R-:W-:Y:S02]  /*8f370*/  FMUL R3, R27, R0 ;  /* 0x000000001b037220 */ /* 0x002fe40000400000 */
[C---:B0-----:R-:W-:Y:S02]  /*8f380*/  FMUL R16, R15.reuse, R16 ;  /* 0x000000100f107220 */ /* 0x041fe40000400000 */
[----:B------:R-:W-:Y:S02]  /*8f390*/  FMUL R24, R15, R24 ;  /* 0x000000180f187220 */ /* 0x000fe40000400000 */
[----:B------:R-:W-:Y:S01]  /*8f3a0*/  FMUL R0, R27, R2 ;  /* 0x000000021b007220 */ /* 0x000fe20000400000 */
[----:B------:R0:W-:Y:S02]  /*8f3b0*/  STL [R1+0x210], R3 ;  /* 0x0002100301007387 */ /* 0x0001e40000100800 */
[----:B------:R-:W-:-:S02]  /*8f3c0*/  F2FP.PACK_AB R16, R16, R24 ;  /* 0x000000181010723e */ /* 0x000fc400000000ff */
[----:B0-----:R-:W4:Y:S01]  /*8f3d0*/  LDL.LU R3, [R1+0xe6c] ;  /* 0x000e6c0001037983 */ /* 0x001f220000300800 */
[----:B------:R-:W4:Y:S02]  /*8f3e0*/  LDL.LU R10, [R1+0xe74] ;  /* 0x000e7400010a7983 */ /* 0x000f240000300800 */
[----:B------:R-:W4:Y:S02]  /*8f3f0*/  LDL.LU R2, [R1+0xe7c] ;  /* 0x000e7c0001027983 */ /* 0x000f240000300800 */
[C---:B--2---:R-:W-:Y:S02]  /*8f400*/  FMUL R18, R27.reuse, R18 ;  /* 0x000000121b127220 */ /* 0x044fe40000400000 */
[C---:B---3--:R-:W-:Y:S02]  /*8f410*/  FMUL R20, R27.reuse, R20 ;  /* 0x000000141b147220 */ /* 0x048fe40000400000 */
[C---:B----4-:R-:W-:Y:S02]  /*8f420*/  FMUL R21, R27.reuse, R21 ;  /* 0x000000151b157220 */ /* 0x050fe40000400000 */
[----:B------:R-:W-:-:S02]  /*8f430*/  FMUL R22, R27, R22 ;  /* 0x000000161b167220 */ /* 0x000fc40000400000 */
[C---:B------:R-:W-:Y:S02]  /*8f440*/  FMUL R25, R27.reuse, R25 ;  /* 0x000000191b197220 */ /* 0x040fe40000400000 */
[C---:B------:R-:W-:Y:S02]  /*8f450*/  FMUL R23, R27.reuse, R23 ;  /* 0x000000171b177220 */ /* 0x040fe40000400000 */
[----:B------:R-:W-:Y:S02]  /*8f460*/  FMUL R27, R27, R26 ;  /* 0x0000001a1b1b7220 */ /* 0x000fe40000400000 */
[----:B------:R-:W2:Y:S01]  /*8f470*/  LDL.LU R26, [R1+0x14cc] ;  /* 0x0014cc00011a7983 */ /* 0x000ea20000300800 */
[----:B------:R-:W3:Y:S02]  /*8f480*/  LDL.LU R24, [R1+0xf10] ;  /* 0x000f100001187983 */ /* 0x000ee40000300800 */
[C---:B------:R-:W-:Y:S02]  /*8f490*/  FMUL R17, R15.reuse, R17 ;  /* 0x000000110f117220 */ /* 0x040fe40000400000 */
[----:B------:R-:W-:Y:S01]  /*8f4a0*/  FMUL R19, R15, R19 ;  /* 0x000000130f137220 */ /* 0x000fe20000400000 */
[----:B------:R-:W-:-:S04]  /*8f4b0*/  F2FP.PACK_AB R20, R20, R18 ;  /* 0x000000121414723e */ /* 0x000fc800000000ff */
[----:B------:R-:W-:Y:S01]  /*8f4c0*/  F2FP.PACK_AB R17, R17, R19 ;  /* 0x000000131111723e */ /* 0x000fe200000000ff */
[----:B------:R-:W-:Y:S02]  /*8f4d0*/  FMUL R19, R15, R11 ;  /* 0x0000000b0f137220 */ /* 0x000fe40000400000 */
[----:B------:R-:W0:Y:S01]  /*8f4e0*/  S2R R11, SR_TID.X ;  /* 0x00000000000b7919 */ /* 0x000e220000002100 */
[----:B------:R-:W-:Y:S02]  /*8f4f0*/  F2FP.PACK_AB R23, R23, R0 ;  /* 0x000000001717723e */ /* 0x000fe400000000ff */
[----:B------:R-:W1:Y:S01]  /*8f500*/  S2R R0, SR_TID.X ;  /* 0x0000000000007919 */ /* 0x000e620000002100 */
[----:B------:R-:W-:Y:S02]  /*8f510*/  F2FP.PACK_AB R21, R21, R27 ;  /* 0x0000001b1515723e */ /* 0x000fe400000000ff */
[----:B------:R-:W-:Y:S01]  /*8f520*/  F2FP.PACK_AB R22, R25, R22 ;  /* 0x000000161916723e */ /* 0x000fe200000000ff */
[----:B------:R-:W4:Y:S01]  /*8f530*/  LDL.LU R27, [R1+0xf30] ;  /* 0x000f3000011b7983 */ /* 0x000f220000300800 */
[----:B------:R-:W-:-:S02]  /*8f540*/  FMUL R3, R15, R3 ;  /* 0x000000030f037220 */ /* 0x000fc40000400000 */
[C---:B------:R-:W-:Y:S02]  /*8f550*/  FMUL R10, R15.reuse, R10 ;  /* 0x0000000a0f0a7220 */ /* 0x040fe40000400000 */
[C---:B------:R-:W-:Y:S01]  /*8f560*/  FMUL R2, R15.reuse, R2 ;  /* 0x000000020f027220 */ /* 0x040fe20000400000 */
[----:B-1----:R-:W-:Y:S01]  /*8f570*/  LOP3.LUT R0, R0, 0x18, RZ, 0xc0, !PT ;  /* 0x0000001800007812 */ /* 0x002fe200078ec0ff */
[C---:B---3--:R-:W-:Y:S02]  /*8f580*/  FMUL R18, R15.reuse, R24 ;  /* 0x000000180f127220 */ /* 0x048fe40000400000 */
[----:B------:R-:W-:-:S05]  /*8f590*/  FMUL R24, R15, R9 ;  /* 0x000000090f187220 */ /* 0x000fca0000400000 */
[----:B------:R-:W-:Y:S02]  /*8f5a0*/  F2FP.PACK_AB R19, R19, R24 ;  /* 0x000000181313723e */ /* 0x000fe400000000ff */
[----:B------:R-:W1:Y:S01]  /*8f5b0*/  S2R R24, SR_TID.X ;  /* 0x0000000000187919 */ /* 0x000e620000002100 */
[C---:B0-----:R-:W-:Y:S01]  /*8f5c0*/  LOP3.LUT R9, R11.reuse, 0xe0, RZ, 0xc0, !PT ;  /* 0x000000e00b097812 */ /* 0x041fe200078ec0ff */
[----:B------:R-:W-:Y:S02]  /*8f5d0*/  LOP3.LUT R11, R11, 0x3, RZ, 0xc0, !PT ;  /* 0x000000030b0b7812 */ /* 0x000fe400078ec0ff */
[----:B--2---:R-:W-:-:S03]  /*8f5e0*/  FMUL R26, R15, R26 ;  /* 0x0000001a0f1a7220 */ /* 0x004fc60000400000 */
[----:B------:R-:W-:Y:S02]  /*8f5f0*/  IMAD R9, R9, 0x4, R11 ;  /* 0x0000000409097824 */ /* 0x000fe400078e020b */
[----:B------:R-:W-:Y:S02]  /*8f600*/  F2FP.PACK_AB R18, R18, R26 ;  /* 0x0000001a1212723e */ /* 0x000fe400000000ff */
[----:B------:R-:W2:Y:S01]  /*8f610*/  LDL.LU R26, [R1+0xf2c] ;  /* 0x000f2c00011a7983 */ /* 0x000ea20000300800 */
[----:B------:R-:W3:Y:S01]  /*8f620*/  LDL.LU R25, [R1+0xf28] ;  /* 0x000f280001197983 */ /* 0x000ee20000300800 */
[----:B------:R-:W-:Y:S01]  /*8f630*/  SHF.L.U32 R9, R9, 0x5, RZ ;  /* 0x0000000509097819 */ /* 0x000fe200000006ff */
[----:B------:R0:W5:Y:S01]  /*8f640*/  LDL.LU R11, [R1+0x14c8] ;  /* 0x0014c800010b7983 */ /* 0x0001620000300800 */
[----:B-1----:R-:W-:-:S04]  /*8f650*/  LOP3.LUT R24, R24, 0x1c, RZ, 0xc0, !PT ;  /* 0x0000001c18187812 */ /* 0x002fc800078ec0ff */
[----:B------:R-:W-:-:S04]  /*8f660*/  SHF.L.U32 R24, R24, 0x2, RZ ;  /* 0x0000000218187819 */ /* 0x000fc800000006ff */
[----:B------:R-:W-:Y:S02]  /*8f670*/  LOP3.LUT R9, R9, R24, RZ, 0x3c, !PT ;  /* 0x0000001809097212 */ /* 0x000fe400078e3cff */
[----:B------:R-:W2:Y:S02]  /*8f680*/  LDL.LU R24, [R1+0xe88] ;  /* 0x000e880001187983 */ /* 0x000ea40000300800 */
[----:B------:R-:W-:Y:S02]  /*8f690*/  LEA R0, R0, R9, 0xc ;  /* 0x0000000900007211 */ /* 0x000fe400078e60ff */
[----:B------:R0:W5:Y:S01]  /*8f6a0*/  LDL.LU R9, [R1+0x14c4] ;  /* 0x0014c40001097983 */ /* 0x0001620000300800 */
[----:B------:R1:W-:Y:S03]  /*8f6b0*/  STL [R1+0x1e8], R3 ;  /* 0x0001e80301007387 */ /* 0x0003e60000100800 */
[----:B-1----:R0:W5:Y:S01]  /*8f6c0*/  LDL.LU R3, [R1+0x14c0] ;  /* 0x0014c00001037983 */ /* 0x0021620000300800 */
[----:B------:R1:W-:Y:S03]  /*8f6d0*/  STL [R1+0x1e4], R10 ;  /* 0x0001e40a01007387 */ /* 0x0003e60000100800 */
[----:B-1----:R0:W5:Y:S01]  /*8f6e0*/  LDL.LU R10, [R1+0x14bc] ;  /* 0x0014bc00010a7983 */ /* 0x0021620000300800 */
[----:B------:R1:W-:Y:S03]  /*8f6f0*/  STL [R1+0x1e0], R2 ;  /* 0x0001e00201007387 */ /* 0x0003e60000100800 */
[----:B-1----:R-:W4:Y:S01]  /*8f700*/  LDL.LU R2, [R1+0x14b8] ;  /* 0x0014b80001027983 */ /* 0x002f220000300800 */
[----:B--2---:R-:W-:-:S05]  /*8f710*/  FMUL R24, R15, R24 ;  /* 0x000000180f187220 */ /* 0x004fca0000400000 */
[----:B------:R3:W-:Y:S02]  /*8f720*/  STL [R1+0x1dc], R24 ;  /* 0x0001dc1801007387 */ /* 0x0007e40000100800 */
[C---:B---3--:R-:W-:Y:S02]  /*8f730*/  FMUL R24, R15.reuse, R25 ;  /* 0x000000190f187220 */ /* 0x048fe40000400000 */
[----:B------:R-:W-:-:S03]  /*8f740*/  FMUL R25, R15, R26 ;  /* 0x0000001a0f197220 */ /* 0x000fc60000400000 */
[----:B------:R4:W-:Y:S02]  /*8f750*/  STL [R1+0x70], R24 ;  /* 0x0000701801007387 */ /* 0x0009e40000100800 */
[----:B------:R0:W-:Y:S02]  /*8f760*/  STL [R1+0x68], R25 ;  /* 0x0000681901007387 */ /* 0x0001e40000100800 */
[C---:B----4-:R-:W-:Y:S02]  /*8f770*/  FMUL R24, R15.reuse, R27 ;  /* 0x0000001b0f187220 */ /* 0x050fe40000400000 */
[----:B------:R-:W-:Y:S02]  /*8f780*/  FMUL R15, R15, R2 ;  /* 0x000000020f0f7220 */ /* 0x000fe40000400000 */
[----:B------:R0:W5:Y:S01]  /*8f790*/  LDL.LU R2, [R1+0x14b4] ;  /* 0x0014b40001027983 */ /* 0x0001620000300800 */
[----:B------:R0:W-:Y:S02]  /*8f7a0*/  STL [R1+0x60], R24 ;  /* 0x0000601801007387 */ /* 0x0001e40000100800 */
[----:B------:R0:W-:Y:S02]  /*8f7b0*/  STL [R1+0x58], R15 ;  /* 0x0000580f01007387 */ /* 0x0001e40000100800 */
[----:B0-----:R-:W2:Y:S04]  /*8f7c0*/  LDL.LU R15, [R1+0x38] ;  /* 0x00003800010f7983 */ /* 0x001ea80000300800 */
[----:B------:R-:W-:Y:S06]  /*8f7d0*/  BAR.SYNC.DEFER_BLOCKING 0x0 ;  /* 0x0000000000007b1d */ /* 0x000fec0000010000 */
[----:B--2---:R0:W-:Y:S04]  /*8f7e0*/  STL [R1+0x21b8], R15 ;  /* 0x0021b80f01007387 */ /* 0x0041e80000100800 */
[----:B0-----:R-:W2:Y:S04]  /*8f7f0*/  LDL.LU R15, [R1+0x24] ;  /* 0x00002400010f7983 */ /* 0x001ea80000300800 */
[----:B--2---:R0:W-:Y:S04]  /*8f800*/  STL [R1+0x21bc], R15 ;  /* 0x0021bc0f01007387 */ /* 0x0041e80000100800 */
[----:B0-----:R-:W2:Y:S04]  /*8f810*/  LDL.LU R15, [R1+0x1c] ;  /* 0x00001c00010f7983 */ /* 0x001ea80000300800 */
[----:B--2---:R0:W-:Y:S04]  /*8f820*/  STL [R1+0x21c0], R15 ;  /* 0x0021c00f01007387 */ /* 0x0041e80000100800 */
[----:B0-----:R-:W2:Y:S04]  /*8f830*/  LDL.LU R15, [R1+0x14] ;  /* 0x00001400010f7983 */ /* 0x001ea80000300800 */
[----:B--2---:R0:W-:Y:S04]  /*8f840*/  STL [R1+0x21c4], R15 ;  /* 0x0021c40f01007387 */ /* 0x0041e80000100800 */
[----:B0-----:R-:W2:Y:S04]  /*8f850*/  LDL.LU R15, [R1+0xc] ;  /* 0x00000c00010f7983 */ /* 0x001ea80000300800 */
[----:B------:R-:W-:Y:S04]  /*8f860*/  STS.128 [R0], R16 ;  /* 0x0000001000007388 */ /* 0x000fe80000000c00 */
[----:B------:R-:W-:Y:S01]  /*8f870*/  STS.128 [R0+0x80], R20 ;  /* 0x0000801400007388 */ /* 0x000fe20000000c00 */
[----:B------:R-:W-:-:S02]  /*8f880*/  F2FP.PACK_AB R4, R4, R14 ;  /* 0x0000000e0404723e */ /* 0x000fc400000000ff */
[----:B------:R-:W-:Y:S02]  /*8f890*/  F2FP.PACK_AB R8, R8, R13 ;  /* 0x0000000d0808723e */ /* 0x000fe400000000ff */
[----:B------:R-:W-:Y:S02]  /*8f8a0*/  F2FP.PACK_AB R5, R5, R12 ;  /* 0x0000000c0505723e */ /* 0x000fe400000000ff */
[----:B-----5:R-:W-:Y:S01]  /*8f8b0*/  F2FP.PACK_AB R9, R9, R11 ;  /* 0x0000000b0909723e */ /* 0x020fe200000000ff */
[----:B--2---:R0:W-:Y:S04]  /*8f8c0*/  STL [R1+0x21c8], R15 ;  /* 0x0021c80f01007387 */ /* 0x0041e80000100800 */
[----:B0-----:R-:W2:Y:S04]  /*8f8d0*/  LDL.LU R15, [R1+0x4] ;  /* 0x00000400010f7983 */ /* 0x001ea80000300800 */
[----:B------:R-:W3:Y:S04]  /*8f8e0*/  LDL.LU R24, [R1+0x64] ;  /* 0x0000640001187983 */ /* 0x000ee80000300800 */
[----:B------:R-:W3:Y:S04]  /*8f8f0*/  LDL.LU R25, [R1+0x5c] ;  /* 0x00005c0001197983 */ /* 0x000ee80000300800 */
[----:B------:R-:W4:Y:S04]  /*8f900*/  LDL.LU R26, [R1+0x74] ;  /* 0x00007400011a7983 */ /* 0x000f280000300800 */
[----:B------:R-:W4:Y:S04]  /*8f910*/  LDL.LU R27, [R1+0x6c] ;  /* 0x00006c00011b7983 */ /* 0x000f280000300800 */
[----:B------:R0:W-:Y:S04]  /*8f920*/  STL [R1+0x2140], R2 ;  /* 0x0021400201007387 */ /* 0x0001e80000100800 */
[----:B0-----:R-:W2:Y:S04]  /*8f930*/  LDL.LU R2, [R1+0x50] ;  /* 0x0000500001027983 */ /* 0x001ea80000300800 */
[----:B------:R-:W2:Y:S04]  /*8f940*/  LDL.LU R16, [R1+0x10] ;  /* 0x0000100001107983 */ /* 0x000ea80000300800 */
        /* <DEDUP_REMOVED lines=10> */
[----:B------:R-:W2:Y:S01]  /*8f9f0*/  LDL.LU R11, [R1] ;  /* 0x00000000010b7983 */ /* 0x000ea20000300800 */
[----:B------:R-:W-:-:S02]  /*8fa00*/  F2FP.PACK_AB R6, R6, R7 ;  /* 0x000000070606723e */ /* 0x000fc400000000ff */
[----:B------:R-:W-:Y:S02]  /*8fa10*/  F2FP.PACK_AB R10, R10, R3 ;  /* 0x000000030a0a723e */ /* 0x000fe400000000ff */
[----:B------:R-:W3:Y:S01]  /*8fa20*/  LDL.LU R3, [R1+0x3c] ;  /* 0x00003c0001037983 */ /* 0x000ee20000300800 */
[----:B------:R-:W-:-:S03]  /*8fa30*/  F2FP.PACK_AB R7, R29, R28 ;  /* 0x0000001c1d07723e */ /* 0x000fc600000000ff */
[----:B------:R-:W3:Y:S04]  /*8fa40*/  LDL.LU R28, [R1+0x2c] ;  /* 0x00002c00011c7983 */ /* 0x000ee80000300800 */
[----:B------:R-:W3:Y:S01]  /*8fa50*/  LDL.LU R29, [R1+0x34] ;  /* 0x00003400011d7983 */ /* 0x000ee20000300800 */
[----:B--2---:R-:W-:-:S03]  /*8fa60*/  F2FP.PACK_AB R11, R15, R11 ;  /* 0x0000000b0f0b723e */ /* 0x004fc600000000ff */
[----:B------:R-:W2:Y:S02]  /*8fa70*/  LDL.LU R15, [R1+0x21c8] ;  /* 0x0021c800010f7983 */ /* 0x000ea40000300800 */
[----:B--2---:R-:W-:Y:S02]  /*8fa80*/  F2FP.PACK_AB R12, R15, R12 ;  /* 0x0000000c0f0c723e */ /* 0x004fe400000000ff */
[----:B------:R-:W2:Y:S02]  /*8fa90*/  LDL.LU R15, [R1+0x21c4] ;  /* 0x0021c400010f7983 */ /* 0x000ea40000300800 */
[----:B--2---:R-:W-:Y:S02]  /*8faa0*/  F2FP.PACK_AB R16, R15, R16 ;  /* 0x000000100f10723e */ /* 0x004fe400000000ff */
[----:B------:R-:W2:Y:S02]  /*8fab0*/  LDL.LU R15, [R1+0x21c0] ;  /* 0x0021c000010f7983 */ /* 0x000ea40000300800 */
[----:B--2---:R-:W-:-:S02]  /*8fac0*/  F2FP.PACK_AB R13, R15, R13 ;  /* 0x0000000d0f0d723e */ /* 0x004fc400000000ff */
[----:B------:R-:W2:Y:S02]  /*8fad0*/  LDL.LU R15, [R1+0x21bc] ;  /* 0x0021bc00010f7983 */ /* 0x000ea40000300800 */
[----:B--2---:R-:W-:Y:S02]  /*8fae0*/  F2FP.PACK_AB R17, R15, R17 ;  /* 0x000000110f11723e */ /* 0x004fe400000000ff */
[----:B------:R-:W2:Y:S01]  /*8faf0*/  LDL.LU R15, [R1+0x21b8] ;  /* 0x0021b800010f7983 */ /* 0x000ea20000300800 */
[----:B---3--:R-:W-:Y:S02]  /*8fb00*/  F2FP.PACK_AB R14, R28, R14 ;  /* 0x0000000e1c0e723e */ /* 0x008fe400000000ff */
[----:B------:R-:W-:Y:S02]  /*8fb10*/  F2FP.PACK_AB R19, R20, R19 ;  /* 0x000000131413723e */ /* 0x000fe400000000ff */
[----:B------:R-:W-:Y:S02]  /*8fb20*/  F2FP.PACK_AB R20, R21, R22 ;  /* 0x000000161514723e */ /* 0x000fe400000000ff */
[----:B------:R-:W-:-:S02]  /*8fb30*/  F2FP.PACK_AB R18, R29, R18 ;  /* 0x000000121d12723e */ /* 0x000fc400000000ff */
[----:B--2---:R-:W-:Y:S02]  /*8fb40*/  F2FP.PACK_AB R15, R3, R15 ;  /* 0x0000000f030f723e */ /* 0x004fe400000000ff */
[----:B------:R-:W2:Y:S01]  /*8fb50*/  LDL.LU R3, [R1+0x110] ;  /* 0x0001100001037983 */ /* 0x000ea20000300800 */
[----:B------:R-:W-:Y:S02]  /*8fb60*/  F2FP.PACK_AB R22, R24, R25 ;  /* 0x000000191816723e */ /* 0x000fe400000000ff */
[----:B------:R-:W-:Y:S01]  /*8fb70*/  F2FP.PACK_AB R21, R23, R2 ;  /* 0x000000021715723e */ /* 0x000fe200000000ff */
[----:B--2---:R-:W-:Y:S04]  /*8fb80*/  STL [R1+0x2194], R3 ;  /* 0x0021940301007387 */ /* 0x004fe80000100800 */
[----:B------:R-:W2:Y:S01]  /*8fb90*/  LDL.LU R28, [R1+0x108] ;  /* 0x00010800011c7983 */ /* 0x000ea20000300800 */
[----:B----4-:R-:W-:-:S03]  /*8fba0*/  F2FP.PACK_AB R23, R26, R27 ;  /* 0x0000001b1a17723e */ /* 0x010fc600000000ff */
[----:B--2---:R-:W-:Y:S04]  /*8fbb0*/  STL [R1+0x2198], R28 ;  /* 0x0021981c01007387 */ /* 0x004fe80000100800 */
[----:B------:R-:W2:Y:S04]  /*8fbc0*/  LDL.LU R24, [R1+0x78] ;  /* 0x0000780001187983 */ /* 0x000ea80000300800 */
[----:B------:R-:W3:Y:S04]  /*8fbd0*/  LDL.LU R25, [R1+0x94] ;  /* 0x0000940001197983 */ /* 0x000ee80000300800 */
[----:B---3--:R0:W-:Y:S04]  /*8fbe0*/  STL [R1+0x21b4], R25 ;  /* 0x0021b41901007387 */ /* 0x0081e80000100800 */
[----:B0-----:R-:W2:Y:S04]  /*8fbf0*/  LDL.LU R25, [R1+0x90] ;  /* 0x0000900001197983 */ /* 0x001ea80000300800 */
[----:B------:R-:W3:Y:S04]  /*8fc00*/  LDL.LU R26, [R1+0xa0] ;  /* 0x0000a000011a7983 */ /* 0x000ee80000300800 */
[----:B---3--:R0:W-:Y:S04]  /*8fc10*/  STL [R1+0x21b0], R26 ;  /* 0x0021b01a01007387 */ /* 0x0081e80000100800 */
[----:B0-----:R-:W3:Y:S04]  /*8fc20*/  LDL.LU R26, [R1+0x9c] ;  /* 0x00009c00011a7983 */ /* 0x001ee80000300800 */
[----:B------:R-:W4:Y:S04]  /*8fc30*/  LDL.LU R27, [R1+0xa8] ;  /* 0x0000a800011b7983 */ /* 0x000f280000300800 */
[----:B----4-:R0:W-:Y:S04]  /*8fc40*/  STL [R1+0x21ac], R27 ;  /* 0x0021ac1b01007387 */ /* 0x0101e80000100800 */
[----:B0-----:R-:W4:Y:S04]  /*8fc50*/  LDL.LU R27, [R1+0xa4] ;  /* 0x0000a400011b7983 */ /* 0x001f280000300800 */
[----:B------:R-:W2:Y:S04]  /*8fc60*/  LDL.LU R28, [R1+0xd4] ;  /* 0x0000d400011c7983 */ /* 0x000ea80000300800 */
[----:B--2---:R0:W-:Y:S04]  /*8fc70*/  STL [R1+0x219c], R28 ;  /* 0x00219c1c01007387 */ /* 0x0041e80000100800 */
[----:B0-----:R-:W2:Y:S04]  /*8fc80*/  LDL.LU R28, [R1+0xc0] ;  /* 0x0000c000011c7983 */ /* 0x001ea80000300800 */
[----:B--2---:R0:W-:Y:S04]  /*8fc90*/  STL [R1+0x21a0], R28 ;  /* 0x0021a01c01007387 */ /* 0x0041e80000100800 */
[----:B0-----:R-:W2:Y:S04]  /*8fca0*/  LDL.LU R28, [R1+0xc4] ;  /* 0x0000c400011c7983 */ /* 0x001ea80000300800 */
[----:B--2---:R0:W-:Y:S04]  /*8fcb0*/  STL [R1+0x21a4], R28 ;  /* 0x0021a41c01007387 */ /* 0x0041e80000100800 */
[----:B0-----:R-:W2:Y:S04]  /*8fcc0*/  LDL.LU R28, [R1+0xb4] ;  /* 0x0000b400011c7983 */ /* 0x001ea80000300800 */
[----:B------:R-:W-:Y:S04]  /*8fcd0*/  STS.128 [R0+0x100], R4 ;  /* 0x0001000400007388 */ /* 0x000fe80000000c00 */
[----:B------:R-:W-:Y:S04]  /*8fce0*/  STS.128 [R0+0x180], R8 ;  /* 0x0001800800007388 */ /* 0x000fe80000000c00 */
[----:B------:R-:W-:Y:S04]  /*8fcf0*/  STS.128 [R0+0x200], R12 ;  /* 0x0002000c00007388 */ /* 0x000fe80000000c00 */
[----:B------:R-:W-:Y:S04]  /*8fd00*/  STS.128 [R0+0x280], R16 ;  /* 0x0002801000007388 */ /* 0x000fe80000000c00 */
[----:B------:R-:W-:Y:S01]  /*8fd10*/  STS.128 [R0+0x300], R20 ;  /* 0x0003001400007388 */ /* 0x000fe20000000c00 */
[----:B------:R-:W-:-:S03]  /*8fd20*/  F2FP.PACK_AB R24, R25, R24 ;  /* 0x000000181918723e */ /* 0x000fc600000000ff */
[----:B--2---:R0:W-:Y:S04]  /*8fd30*/  STL [R1+0x21a8], R28 ;  /* 0x0021a81c01007387 */ /* 0x0041e80000100800 */
        /* <DEDUP_REMOVED lines=24> */
[----:B------:R0:W-:Y:S04]  /*8fec0*/  STL [R1+0x2190], R0 ;  /* 0x0021900001007387 */ /* 0x0001e80000100800 */
[----:B0-----:R-:W2:Y:S04]  /*8fed0*/  LDL.LU R0, [R1+0xe4] ;  /* 0x0000e40001007983 */ /* 0x001ea80000300800 */
[----:B------:R-:W3:Y:S02]  /*8fee0*/  LDL.LU R25, [R1+0x21b4] ;  /* 0x0021b40001197983 */ /* 0x000ee40000300800 */
[----:B---3--:R-:W-:-:S02]  /*8fef0*/  F2FP.PACK_AB R25, R26, R25 ;  /* 0x000000191a19723e */ /* 0x008fc400000000ff */
[----:B------:R-:W4:Y:S02]  /*8ff00*/  LDL.LU R26, [R1+0x21b0] ;  /* 0x0021b000011a7983 */ /* 0x000f240000300800 */
[----:B----4-:R-:W-:Y:S02]  /*8ff10*/  F2FP.PACK_AB R26, R27, R26 ;  /* 0x0000001a1b1a723e */ /* 0x010fe400000000ff */
[----:B------:R-:W2:Y:S02]  /*8ff20*/  LDL.LU R27, [R1+0x21ac] ;  /* 0x0021ac00011b7983 */ /* 0x000ea40000300800 */
[----:B--2---:R-:W-:Y:S02]  /*8ff30*/  F2FP.PACK_AB R27, R28, R27 ;  /* 0x0000001b1c1b723e */ /* 0x004fe400000000ff */
[----:B------:R-:W2:Y:S02]  /*8ff40*/  LDL.LU R28, [R1+0x21a8] ;  /* 0x0021a800011c7983 */ /* 0x000ea40000300800 */
[----:B--2---:R-:W-:-:S02]  /*8ff50*/  F2FP.PACK_AB R4, R28, R4 ;  /* 0x000000041c04723e */ /* 0x004fc400000000ff */
[----:B------:R-:W2:Y:S02]  /*8ff60*/  LDL.LU R28, [R1+0x21a4] ;  /* 0x0021a400011c7983 */ /* 0x000ea40000300800 */
[----:B--2---:R-:W-:Y:S02]  /*8ff70*/  F2FP.PACK_AB R8, R28, R8 ;  /* 0x000000081c08723e */ /* 0x004fe400000000ff */
[----:B------:R-:W2:Y:S02]  /*8ff80*/  LDL.LU R28, [R1+0x21a0] ;  /* 0x0021a000011c7983 */ /* 0x000ea40000300800 */
[----:B--2---:R-:W-:Y:S02]  /*8ff90*/  F2FP.PACK_AB R5, R28, R5 ;  /* 0x000000051c05723e */ /* 0x004fe400000000ff */
[----:B------:R-:W2:Y:S01]  /*8ffa0*/  LDL.LU R28, [R1+0x219c] ;  /* 0x00219c00011c7983 */ /* 0x000ea20000300800 */
[----:B------:R-:W-:Y:S02]  /*8ffb0*/  F2FP.PACK_AB R6, R3, R6 ;  /* 0x000000060306723e */ /* 0x000fe400000000ff */
[----:B--2---:R-:W-:-:S02]  /*8ffc0*/  F2FP.PACK_AB R9, R28, R9 ;  /* 0x000000091c09723e */ /* 0x004fc400000000ff */
[----:B------:R-:W2:Y:S04]  /*8ffd0*/  LDL.LU R28, [R1+0x2198] ;  /* 0x00219800011c7983 */ /* 0x000ea80000300800 */
[----:B------:R-:W3:Y:S01]  /*8ffe0*/  LDL.LU R3, [R1+0x2194] ;  /* 0x0021940001037983 */ /* 0x000ee20000300800 */
[----:B------:R-:W-:Y:S02]  /*8fff0*/  F2FP.PACK_AB R16, R16, R17 ;  /* 0x000000111010723e */ /* 0x000fe400000000ff */
[----:B------:R-:W-:Y:S02]  /*90000*/  F2FP.PACK_AB R10, R0, R10 ;  /* 0x0000000a000a723e */ /* 0x000fe400000000ff */
[----:B------:R-:W-:Y:S02]  /*90010*/  F2FP.PACK_AB R13, R18, R13 ;  /* 0x0000000d120d723e */ /* 0x000fe400000000ff */
[----:B------:R-:W-:-:S02]  /*90020*/  F2FP.PACK_AB R7, R20, R7 ;  /* 0x000000071407723e */ /* 0x000fc400000000ff */
[----:B------:R-:W-:Y:S02]  /*90030*/  F2FP.PACK_AB R11, R21, R11 ;  /* 0x0000000b150b723e */ /* 0x000fe400000000ff */
[----:B------:R-:W-:Y:S02]  /*90040*/  F2FP.PACK_AB R12, R22, R12 ;  /* 0x0000000c160c723e */ /* 0x000fe400000000ff */
[----:B---3--:R-:W-:Y:S02]  /*90050*/  F2FP.PACK_AB R17, R19, R3 ;  /* 0x000000031311723e */ /* 0x008fe400000000ff */
[----:B------:R-:W3:Y:S01]  /*90060*/  LDL.LU R3, [R1+0x1bc] ;  /* 0x0001bc0001037983 */ /* 0x000ee20000300800 */
[----:B--2---:R-:W-:-:S03]  /*90070*/  F2FP.PACK_AB R14, R14, R28 ;  /* 0x0000001c0e0e723e */ /* 0x004fc600000000ff */
[----:B---3--:R-:W-:Y:S04]  /*90080*/  STL [R1+0x2160], R3 ;  /* 0x0021600301007387 */ /* 0x008fe80000100800 */
[----:B------:R-:W2:Y:S04]  /*90090*/  LDL.LU R0, [R1+0x12c] ;  /* 0x00012c0001007983 */ /* 0x000ea80000300800 */
[----:B------:R-:W2:Y:S04]  /*900a0*/  LDL.LU R19, [R1+0x128] ;  /* 0x0001280001137983 */ /* 0x000ea80000300800 */
[----:B------:R-:W3:Y:S01]  /*900b0*/  LDL.LU R28, [R1+0x1c4] ;  /* 0x0001c400011c7983 */ /* 0x000ee20000300800 */
[----:B------:R-:W-:-:S03]  /*900c0*/  F2FP.PACK_AB R18, R29, R2 ;  /* 0x000000021d12723e */ /* 0x000fc600000000ff */
[----:B---3--:R-:W-:Y:S04]  /*900d0*/  STL [R1+0x2164], R28 ;  /* 0x0021641c01007387 */ /* 0x008fe80000100800 */
[----:B------:R-:W3:Y:S04]  /*900e0*/  LDL.LU R29, [R1+0x1d0] ;  /* 0x0001d000011d7983 */ /* 0x000ee80000300800 */
[----:B---3--:R-:W-:Y:S04]  /*900f0*/  STL [R1+0x2168], R29 ;  /* 0x0021681d01007387 */ /* 0x008fe80000100800 */
[----:B------:R-:W3:Y:S01]  /*90100*/  LDL.LU R2, [R1+0x1cc] ;  /* 0x0001cc0001027983 */ /* 0x000ee20000300800 */
[----:B------:R-:W-:-:S03]  /*90110*/  F2FP.PACK_AB R15, R23, R15 ;  /* 0x0000000f170f723e */ /* 0x000fc600000000ff */
[----:B---3--:R-:W-:Y:S04]  /*90120*/  STL [R1+0x216c], R2 ;  /* 0x00216c0201007387 */ /* 0x008fe80000100800 */
[----:B------:R-:W3:Y:S04]  /*90130*/  LDL.LU R20, [R1+0x134] ;  /* 0x0001340001147983 */ /* 0x000ee80000300800 */
[----:B------:R-:W4:Y:S04]  /*90140*/  LDL.LU R21, [R1+0x140] ;  /* 0x0001400001157983 */ /* 0x000f280000300800 */
[----:B----4-:R0:W-:Y:S04]  /*90150*/  STL [R1+0x2188], R21 ;  /* 0x0021881501007387 */ /* 0x0101e80000100800 */
[----:B0-----:R-:W4:Y:S04]  /*90160*/  LDL.LU R21, [R1+0x148] ;  /* 0x0001480001157983 */ /* 0x001f280000300800 */
[----:B----4-:R0:W-:Y:S04]  /*90170*/  STL [R1+0x218c], R21 ;  /* 0x00218c1501007387 */ /* 0x0101e80000100800 */
[----:B0-----:R-:W3:Y:S04]  /*90180*/  LDL.LU R21, [R1+0x138] ;  /* 0x0001380001157983 */ /* 0x001ee80000300800 */
[----:B------:R-:W4:Y:S04]  /*90190*/  LDL.LU R22, [R1+0x14c] ;  /* 0x00014c0001167983 */ /* 0x000f280000300800 */
[----:B----4-:R0:W-:Y:S04]  /*901a0*/  STL [R1+0x2180], R22 ;  /* 0x0021801601007387 */ /* 0x0101e80000100800 */
[----:B0-----:R-:W4:Y:S04]  /*901b0*/  LDL.LU R22, [R1+0x158] ;  /* 0x0001580001167983 */ /* 0x001f280000300800 */
[----:B----4-:R0:W-:Y:S04]  /*901c0*/  STL [R1+0x2184], R22 ;  /* 0x0021841601007387 */ /* 0x0101e80000100800 */
[----:B0-----:R-:W4:Y:S04]  /*901d0*/  LDL.LU R22, [R1+0x144] ;  /* 0x0001440001167983 */ /* 0x001f280000300800 */
[----:B------:R-:W2:Y:S04]  /*901e0*/  LDL.LU R23, [R1+0x15c] ;  /* 0x00015c0001177983 */ /* 0x000ea80000300800 */
[----:B--2---:R0:W-:Y:S04]  /*901f0*/  STL [R1+0x2178], R23 ;  /* 0x0021781701007387 */ /* 0x0041e80000100800 */
[----:B0-----:R-:W2:Y:S04]  /*90200*/  LDL.LU R23, [R1+0x168] ;  /* 0x0001680001177983 */ /* 0x001ea80000300800 */
[----:B--2---:R0:W-:Y:S04]  /*90210*/  STL [R1+0x217c], R23 ;  /* 0x00217c1701007387 */ /* 0x0041e80000100800 */
[----:B0-----:R-:W2:Y:S04]  /*90220*/  LDL.LU R23, [R1+0x150] ;  /* 0x0001500001177983 */ /* 0x001ea80000300800 */
[----:B------:R-:W2:Y:S04]  /*90230*/  LDL.LU R2, [R1+0x178] ;  /* 0x0001780001027983 */ /* 0x000ea80000300800 */
[----:B--2---:R0:W-:Y:S04]  /*90240*/  STL [R1+0x2170], R2 ;  /* 0x0021700201007387 */ /* 0x0041e80000100800 */
[----:B0-----:R-:W2:Y:S01]  /*90250*/  LDL.LU R2, [R1+0x170] ;  /* 0x0001700001027983 */ /* 0x001ea20000300800 */
[----:B------:R-:W-:-:S03]  /*90260*/  F2FP.PACK_AB R19, R0, R19 ;  /* 0x000000130013723e */ /* 0x000fc600000000ff */
[----:B--2---:R0:W-:Y:S04]  /*90270*/  STL [R1+0x2174], R2 ;  /* 0x0021740201007387 */ /* 0x0041e80000100800 */
[----:B0-----:R-:W2:Y:S04]  /*90280*/  LDL.LU R2, [R1+0x160] ;  /* 0x0001600001027983 */ /* 0x001ea80000300800 */
[----:B------:R-:W2:Y:S04]  /*90290*/  LDL.LU R29, [R1+0x188] ;  /* 0x00018800011d7983 */ /* 0x000ea80000300800 */
[----:B------:R-:W2:Y:S04]  /*902a0*/  LDL.LU R28, [R1+0x184] ;  /* 0x00018400011c7983 */ /* 0x000ea80000300800 */
[----:B------:R-:W2:Y:S04]  /*902b0*/  LDL.LU R3, [R1+0x198] ;  /* 0x0001980001037983 */ /* 0x000ea80000300800 */
[----:B------:R-:W2:Y:S01]  /*902c0*/  LDL.LU R0, [R1+0x2190] ;  /* 0x0021900001007983 */ /* 0x000ea20000300800 */
[----:B---3--:R-:W-:-:S03]  /*902d0*/  F2FP.PACK_AB R20, R21, R20 ;  /* 0x000000141514723e */ /* 0x008fc600000000ff */
[----:B--2---:R0:W-:Y:S04]  /*902e0*/  STS.128 [R0+0x380], R24 ;  /* 0x0003801800007388 */ /* 0x0041e80000000c00 */
[----:B------:R1:W-:Y:S04]  /*902f0*/  STS.128 [R0+0x400], R4 ;  /* 0x0004000400007388 */ /* 0x0003e80000000c00 */
[----:B------:R2:W-:Y:S04]  /*90300*/  STS.128 [R0+0x480], R8 ;  /* 0x0004800800007388 */ /* 0x0005e80000000c00 */
[----:B0-----:R-:W3:Y:S04]  /*90310*/  LDL.LU R24, [R1+0x1b8] ;  /* 0x0001b80001187983 */ /* 0x001ee80000300800 */
[----:B------:R-:W3:Y:S04]  /*90320*/  LDL.LU R25, [R1+0x1b4] ;  /* 0x0001b40001197983 */ /* 0x000ee80000300800 */
[----:B------:R-:W3:Y:S04]  /*90330*/  LDL.LU R26, [R1+0x1c0] ;  /* 0x0001c000011a7983 */ /* 0x000ee80000300800 */
[----:B------:R-:W3:Y:S04]  /*90340*/  LDL.LU R27, [R1+0x1c8] ;  /* 0x0001c800011b7983 */ /* 0x000ee80000300800 */
[----:B-1----:R-:W3:Y:S04]  /*90350*/  LDL.LU R4, [R1+0x13c] ;  /* 0x00013c0001047983 */ /* 0x002ee80000300800 */
[----:B------:R-:W3:Y:S04]  /*90360*/  LDL.LU R5, [R1+0x154] ;  /* 0x0001540001057983 */ /* 0x000ee80000300800 */
[----:B------:R-:W3:Y:S04]  /*90370*/  LDL.LU R6, [R1+0x164] ;  /* 0x0001640001067983 */ /* 0x000ee80000300800 */
[----:B------:R-:W3:Y:S04]  /*90380*/  LDL.LU R7, [R1+0x16c] ;  /* 0x00016c0001077983 */ /* 0x000ee80000300800 */
[----:B--2---:R-:W2:Y:S04]  /*90390*/  LDL.LU R8, [R1+0x174] ;  /* 0x0001740001087983 */ /* 0x004ea80000300800 */
[----:B------:R-:W2:Y:S04]  /*903a0*/  LDL.LU R9, [R1+0x180] ;  /* 0x0001800001097983 */ /* 0x000ea80000300800 */
[----:B------:R-:W2:Y:S04]  /*903b0*/  LDL.LU R10, [R1+0x18c] ;  /* 0x00018c00010a7983 */ /* 0x000ea80000300800 */
[----:B------:R-:W2:Y:S04]  /*903c0*/  LDL.LU R11, [R1+0x19c] ;  /* 0x00019c00010b7983 */ /* 0x000ea80000300800 */
[----:B------:R0:W-:Y:S04]  /*903d0*/  STS.128 [R0+0x500], R12 ;  /* 0x0005000c00007388 */ /* 0x0001e80000000c00 */
[----:B------:R1:W-:Y:S04]  /*903e0*/  STS.128 [R0+0x580], R16 ;  /* 0x0005801000007388 */ /* 0x0003e80000000c00 */
[----:B0-----:R-:W2:Y:S04]  /*903f0*/  LDL.LU R12, [R1+0x17c] ;  /* 0x00017c00010c7983 */ /* 0x001ea80000300800 */
[----:B------:R-:W2:Y:S04]  /*90400*/  LDL.LU R13, [R1+0x194] ;  /* 0x00019400010d7983 */ /* 0x000ea80000300800 */
[----:B------:R-:W2:Y:S04]  /*90410*/  LDL.LU R14, [R1+0x1a4] ;  /* 0x0001a400010e7983 */ /* 0x000ea80000300800 */
[----:B------:R-:W2:Y:S04]  /*90420*/  LDL.LU R15, [R1+0x1ac] ;  /* 0x0001ac00010f7983 */ /* 0x000ea80000300800 */
[----:B-1----:R-:W2:Y:S04]  /*90430*/  LDL.LU R16, [R1+0x190] ;  /* 0x0001900001107983 */ /* 0x002ea80000300800 */
[----:B------:R-:W2:Y:S04]  /*90440*/  LDL.LU R17, [R1+0x1a8] ;  /* 0x0001a80001117983 */ /* 0x000ea80000300800 */
[----:B------:R-:W2:Y:S04]  /*90450*/  LDL.LU R18, [R1+0x1a0] ;  /* 0x0001a00001127983 */ /* 0x000ea80000300800 */
[----:B------:R-:W2:Y:S04]  /*90460*/  LDL.LU R19, [R1+0x1b0] ;  /* 0x0001b00001137983 */ /* 0x000ea80000300800 */
[----:B------:R-:W3:Y:S02]  /*90470*/  LDL.LU R21, [R1+0x218c] ;  /* 0x00218c0001157983 */ /* 0x000ee40000300800 */
[----:B---3--:R-:W-:-:S02]  /*90480*/  F2FP.PACK_AB R4, R21, R4 ;  /* 0x000000041504723e */ /* 0x008fc400000000ff */
[----:B------:R-:W4:Y:S02]  /*90490*/  LDL.LU R21, [R1+0x2188] ;  /* 0x0021880001157983 */ /* 0x000f240000300800 */
[----:B----4-:R-:W-:Y:S02]  /*904a0*/  F2FP.PACK_AB R21, R22, R21 ;  /* 0x000000151615723e */ /* 0x010fe400000000ff */
[----:B------:R-:W3:Y:S02]  /*904b0*/  LDL.LU R22, [R1+0x2184] ;  /* 0x0021840001167983 */ /* 0x000ee40000300800 */
[----:B---3--:R-:W-:Y:S02]  /*904c0*/  F2FP.PACK_AB R5, R22, R5 ;  /* 0x000000051605723e */ /* 0x008fe400000000ff */
[----:B------:R-:W3:Y:S02]  /*904d0*/  LDL.LU R22, [R1+0x2180] ;  /* 0x0021800001167983 */ /* 0x000ee40000300800 */
[----:B---3--:R-:W-:-:S02]  /*904e0*/  F2FP.PACK_AB R22, R23, R22 ;  /* 0x000000161716723e */ /* 0x008fc400000000ff */
[----:B------:R-:W3:Y:S02]  /*904f0*/  LDL.LU R23, [R1+0x217c] ;  /* 0x00217c0001177983 */ /* 0x000ee40000300800 */
[----:B---3--:R-:W-:Y:S02]  /*90500*/  F2FP.PACK_AB R6, R23, R6 ;  /* 0x000000061706723e */ /* 0x008fe400000000ff */
[----:B------:R-:W3:Y:S02]  /*90510*/  LDL.LU R23, [R1+0x2178] ;  /* 0x0021780001177983 */ /* 0x000ee40000300800 */
[----:B---3--:R-:W-:Y:S02]  /*90520*/  F2FP.PACK_AB R23, R2, R23 ;  /* 0x000000170217723e */ /* 0x008fe400000000ff */
[----:B------:R-:W3:Y:S02]  /*90530*/  LDL.LU R2, [R1+0x2174] ;  /* 0x0021740001027983 */ /* 0x000ee40000300800 */
[----:B---3--:R-:W-:-:S02]  /*90540*/  F2FP.PACK_AB R7, R2, R7 ;  /* 0x000000070207723e */ /* 0x008fc400000000ff */
[----:B------:R-:W3:Y:S01]  /*90550*/  LDL.LU R2, [R1+0x2170] ;  /* 0x0021700001027983 */ /* 0x000ee20000300800 */
[----:B--2---:R-:W-:Y:S02]  /*90560*/  F2FP.PACK_AB R12, R29, R12 ;  /* 0x0000000c1d0c723e */ /* 0x004fe400000000ff */
[----:B------:R-:W-:Y:S02]  /*90570*/  F2FP.PACK_AB R9, R28, R9 ;  /* 0x000000091c09723e */ /* 0x000fe400000000ff */
[----:B------:R-:W-:Y:S02]  /*90580*/  F2FP.PACK_AB R13, R3, R13 ;  /* 0x0000000d030d723e */ /* 0x000fe400000000ff */
[----:B---3--:R-:W-:Y:S02]  /*90590*/  F2FP.PACK_AB R8, R2, R8 ;  /* 0x000000080208723e */ /* 0x008fe400000000ff */
[----:B------:R-:W2:Y:S04]  /*905a0*/  LDL.LU R2, [R1+0x216c] ;  /* 0x00216c0001027983 */ /* 0x000ea80000300800 */
[----:B------:R-:W2:Y:S04]  /*905b0*/  LDL.LU R29, [R1+0x2168] ;  /* 0x00216800011d7983 */ /* 0x000ea80000300800 */
[----:B------:R-:W3:Y:S04]  /*905c0*/  LDL.LU R28, [R1+0x2164] ;  /* 0x00216400011c7983 */ /* 0x000ee80000300800 */
[----:B------:R-:W4:Y:S01]  /*905d0*/  LDL.LU R3, [R1+0x2160] ;  /* 0x0021600001037983 */ /* 0x000f220000300800 */
[----:B------:R-:W-:-:S02]  /*905e0*/  F2FP.PACK_AB R14, R17, R14 ;  /* 0x0000000e110e723e */ /* 0x000fc400000000ff */
[----:B------:R-:W-:Y:S02]  /*905f0*/  F2FP.PACK_AB R11, R18, R11 ;  /* 0x0000000b120b723e */ /* 0x000fe400000000ff */
[----:B------:R-:W-:Y:S02]  /*90600*/  F2FP.PACK_AB R10, R16, R10 ;  /* 0x0000000a100a723e */ /* 0x000fe400000000ff */
[----:B------:R-:W-:Y:S02]  /*90610*/  F2FP.PACK_AB R15, R19, R15 ;  /* 0x0000000f130f723e */ /* 0x000fe400000000ff */
[----:B------:R-:W-:Y:S02]  /*90620*/  F2FP.PACK_AB R16, R24, R25 ;  /* 0x000000191810723e */ /* 0x000fe400000000ff */
[----:B----4-:R-:W-:Y:S02]  /*90630*/  F2FP.PACK_AB R17, R26, R3 ;  /* 0x000000031a11723e */ /* 0x010fe400000000ff */
[----:B------:R-:W4:Y:S01]  /*90640*/  LDL.LU R3, [R1+0x264] ;  /* 0x0002640001037983 */ /* 0x000f220000300800 */
[----:B---3--:R-:W-:-:S03]  /*90650*/  F2FP.PACK_AB R18, R27, R28 ;  /* 0x0000001c1b12723e */ /* 0x008fc600000000ff */
[----:B----4-:R-:W-:Y:S04]  /*90660*/  STL [R1+0x2150], R3 ;  /* 0x0021500301007387 */ /* 0x010fe80000100800 */
[----:B------:R-:W3:Y:S01]  /*90670*/  LDL.LU R28, [R1+0x5b8] ;  /* 0x0005b800011c7983 */ /* 0x000ee20000300800 */
[----:B--2---:R-:W-:-:S03]  /*90680*/  F2FP.PACK_AB R19, R29, R2 ;  /* 0x000000021d13723e */ /* 0x004fc600000000ff */
[----:B---3--:R-:W-:Y:S04]  /*90690*/  STL [R1+0x2154], R28 ;  /* 0x0021541c01007387 */ /* 0x008fe80000100800 */
[----:B------:R-:W2:Y:S04]  /*906a0*/  LDL.LU R24, [R1+0x1d8] ;  /* 0x0001d80001187983 */ /* 0x000ea80000300800 */
[----:B------:R-:W2:Y:S04]  /*906b0*/  LDL.LU R2, [R1+0x1d4] ;  /* 0x0001d40001027983 */ /* 0x000ea80000300800 */
[----:B------:R-:W3:Y:S04]  /*906c0*/  LDL.LU R25, [R1+0x1ec] ;  /* 0x0001ec0001197983 */ /* 0x000ee80000300800 */
[----:B------:R-:W4:Y:S04]  /*906d0*/  LDL.LU R26, [R1+0x1f4] ;  /* 0x0001f400011a7983 */ /* 0x000f280000300800 */
[----:B----4-:R0:W-:Y:S04]  /*906e0*/  STL [R1+0x215c], R26 ;  /* 0x00215c1a01007387 */ /* 0x0101e80000100800 */
[----:B0-----:R-:W3:Y:S04]  /*906f0*/  LDL.LU R26, [R1+0x1f0] ;  /* 0x0001f000011a7983 */ /* 0x001ee80000300800 */
[----:B------:R-:W4:Y:S04]  /*90700*/  LDL.LU R28, [R1+0x200] ;  /* 0x00020000011c7983 */ /* 0x000f280000300800 */
[----:B------:R-:W-:Y:S04]  /*90710*/  STS.128 [R0+0x600], R20 ;  /* 0x0006001400007388 */ /* 0x000fe80000000c00 */
[----:B------:R-:W-:Y:S04]  /*90720*/  STS.128 [R0+0x680], R4 ;  /* 0x0006800400007388 */ /* 0x000fe80000000c00 */
[----:B------:R-:W-:Y:S04]  /*90730*/  STS.128 [R0+0x700], R8 ;  /* 0x0007000800007388 */ /* 0x000fe80000000c00 */
[----:B------:R-:W-:Y:S04]  /*90740*/  STS.128 [R0+0x780], R12 ;  /* 0x0007800c00007388 */ /* 0x000fe80000000c00 */
[----:B------:R-:W-:Y:S01]  /*90750*/  STS.128 [R0+0x800], R16 ;  /* 0x0008001000007388 */ /* 0x000fe20000000c00 */
[----:B--2---:R-:W-:-:S03]  /*90760*/  F2FP.PACK_AB R24, R24, R2 ;  /* 0x000000021818723e */ /* 0x004fc600000000ff */
[----:B----4-:R0:W-:Y:S04]  /*90770*/  STL [R1+0x2158], R28 ;  /* 0x0021581c01007387 */ /* 0x0101e80000100800 */
[----:B0-----:R-:W2:Y:S04]  /*90780*/  LDL.LU R28, [R1+0x1f8] ;  /* 0x0001f800011c7983 */ /* 0x001ea80000300800 */
[----:B------:R-:W4:Y:S04]  /*90790*/  LDL.LU R27, [R1+0x1fc] ;  /* 0x0001fc00011b7983 */ /* 0x000f280000300800 */
        /* <DEDUP_REMOVED lines=18> */
[----:B------:R-:W2:Y:S01]  /*908c0*/  LDL.LU R18, [R1+0x5a4] ;  /* 0x0005a40001127983 */ /* 0x000ea20000300800 */
[----:B---3--:R-:W-:-:S03]  /*908d0*/  F2FP.PACK_AB R25, R26, R25 ;  /* 0x000000191a19723e */ /* 0x008fc600000000ff */
[----:B------:R-:W3:Y:S04]  /*908e0*/  LDL.LU R19, [R1+0x688] ;  /* 0x0006880001137983 */ /* 0x000ee80000300800 */
[----:B------:R-:W2:Y:S04]  /*908f0*/  LDL.LU R15, [R1+0x6b0] ;  /* 0x0006b000010f7983 */ /* 0x000ea80000300800 */
[----:B------:R-:W2:Y:S04]  /*90900*/  LDL.LU R21, [R1+0x68c] ;  /* 0x00068c0001157983 */ /* 0x000ea80000300800 */
[----:B------:R-:W2:Y:S04]  /*90910*/  LDL.LU R2, [R1+0x7c] ;  /* 0x00007c0001027983 */ /* 0x000ea80000300800 */
[----:B------:R-:W2:Y:S02]  /*90920*/  LDL.LU R26, [R1+0x215c] ;  /* 0x00215c00011a7983 */ /* 0x000ea40000300800 */
[----:B--2---:R-:W-:-:S02]  /*90930*/  F2FP.PACK_AB R26, R28, R26 ;  /* 0x0000001a1c1a723e */ /* 0x004fc400000000ff */
[----:B------:R-:W4:Y:S01]  /*90940*/  LDL.LU R28, [R1+0x2158] ;  /* 0x00215800011c7983 */ /* 0x000f220000300800 */
[----:B------:R-:W-:Y:S02]  /*90950*/  F2FP.PACK_AB R4, R3, R4 ;  /* 0x000000040304723e */ /* 0x000fe400000000ff */
[----:B----4-:R-:W-:Y:S02]  /*90960*/  F2FP.PACK_AB R27, R28, R27 ;  /* 0x0000001b1c1b723e */ /* 0x010fe400000000ff */
[----:B------:R-:W2:Y:S04]  /*90970*/  LDL.LU R28, [R1+0x2154] ;  /* 0x00215400011c7983 */ /* 0x000ea80000300800 */
[----:B------:R-:W4:Y:S01]  /*90980*/  LDL.LU R3, [R1+0x2150] ;  /* 0x0021500001037983 */ /* 0x000f220000300800 */
[----:B------:R-:W-:-:S02]  /*90990*/  F2FP.PACK_AB R9, R9, R6 ;  /* 0x000000060909723e */ /* 0x000fc400000000ff */
[----:B------:R-:W-:Y:S02]  /*909a0*/  F2FP.PACK_AB R7, R11, R7 ;  /* 0x000000070b07723e */ /* 0x000fe400000000ff */
[----:B------:R-:W-:Y:S02]  /*909b0*/  F2FP.PACK_AB R12, R12, R13 ;  /* 0x0000000d0c0c723e */ /* 0x000fe400000000ff */
[----:B------:R-:W-:Y:S02]  /*909c0*/  F2FP.PACK_AB R5, R17, R5 ;  /* 0x000000051105723e */ /* 0x000fe400000000ff */
[----:B------:R-:W-:Y:S02]  /*909d0*/  F2FP.PACK_AB R8, R16, R8 ;  /* 0x000000081008723e */ /* 0x000fe400000000ff */
[----:B----4-:R-:W-:Y:S02]  /*909e0*/  F2FP.PACK_AB R6, R20, R3 ;  /* 0x000000031406723e */ /* 0x010fe400000000ff */
[----:B------:R-:W4:Y:S04]  /*909f0*/  LDL.LU R3, [R1+0x52c] ;  /* 0x00052c0001037983 */ /* 0x000f280000300800 */
[----:B----4-:R-:W-:Y:S04]  /*90a00*/  STL [R1+0x2144], R3 ;  /* 0x0021440301007387 */ /* 0x010fe80000100800 */
[----:B------:R-:W4:Y:S01]  /*90a10*/  LDL.LU R20, [R1+0x554] ;  /* 0x0005540001147983 */ /* 0x000f220000300800 */
[----:B--2---:R-:W-:-:S02]  /*90a20*/  F2FP.PACK_AB R11, R23, R28 ;  /* 0x0000001c170b723e */ /* 0x004fc400000000ff */
[----:B------:R-:W-:Y:S01]  /*90a30*/  F2FP.PACK_AB R10, R18, R10 ;  /* 0x0000000a120a723e */ /* 0x000fe200000000ff */
[----:B----4-:R-:W-:Y:S04]  /*90a40*/  STL [R1+0x2148], R20 ;  /* 0x0021481401007387 */ /* 0x010fe80000100800 */
[----:B------:R-:W2:Y:S01]  /*90a50*/  LDL.LU R23, [R1+0x71c] ;  /* 0x00071c0001177983 */ /* 0x000ea20000300800 */
[----:B------:R-:W-:Y:S02]  /*90a60*/  F2FP.PACK_AB R13, R22, R29 ;  /* 0x0000001d160d723e */ /* 0x000fe400000000ff */
[----:B---3--:R-:W-:Y:S01]  /*90a70*/  F2FP.PACK_AB R14, R19, R14 ;  /* 0x0000000e130e723e */ /* 0x008fe200000000ff */
[----:B------:R-:W-:Y:S01]  /*90a80*/  @!P6 FMUL R2, R2, 16777216 ;  /* 0x4b8000000202e820 */ /* 0x000fe20000400000 */
[----:B------:R-:W-:Y:S04]  /*90a90*/  STS.128 [R0+0x880], R24 ;  /* 0x0008801800007388 */ /* 0x000fe80000000c00 */
[----:B------:R-:W-:Y:S04]  /*90aa0*/  STS.128 [R0+0x900], R4 ;  /* 0x0009000400007388 */ /* 0x000fe80000000c00 */
[----:B--2---:R0:W-:Y:S04]  /*90ab0*/  STL [R1+0x214c], R23 ;  /* 0x00214c1701007387 */ /* 0x0041e80000100800 */
[----:B------:R-:W2:Y:S04]  /*90ac0*/  LDL.LU R28, [R1+0x75c] ;  /* 0x00075c00011c7983 */ /* 0x000ea80000300800 */
[----:B------:R-:W3:Y:S04]  /*90ad0*/  LDL.LU R22, [R1+0x6b8] ;  /* 0x0006b80001167983 */ /* 0x000ee80000300800 */
[----:B------:R-:W3:Y:S04]  /*90ae0*/  LDL.LU R29, [R1+0x6b4] ;  /* 0x0006b400011d7983 */ /* 0x000ee80000300800 */
[----:B0-----:R-:W4:Y:S04]  /*90af0*/  LDL.LU R23, [R1+0x6d0] ;  /* 0x0006d00001177983 */ /* 0x001f280000300800 */
[----:B------:R-:W4:Y:S04]  /*90b00*/  LDL.LU R17, [R1+0x6bc] ;  /* 0x0006bc0001117983 */ /* 0x000f280000300800 */
[----:B------:R-:W2:Y:S04]  /*90b10*/  LDL.LU R20, [R1+0x6d8] ;  /* 0x0006d80001147983 */ /* 0x000ea80000300800 */
[----:B------:R-:W2:Y:S04]  /*90b20*/  LDL.LU R18, [R1+0x6d4] ;  /* 0x0006d40001127983 */ /* 0x000ea80000300800 */
[----:B------:R-:W2:Y:S04]  /*90b30*/  LDL.LU R3, [R1+0x6f0] ;  /* 0x0006f00001037983 */ /* 0x000ea80000300800 */
[----:B------:R-:W2:Y:S01]  /*90b40*/  LDL.LU R19, [R1+0x6dc] ;  /* 0x0006dc0001137983 */ /* 0x000ea20000300800 */
[----:B------:R-:W-:-:S03]  /*90b50*/  F2FP.PACK_AB R15, R15, R21 ;  /* 0x000000150f0f723e */ /* 0x000fc600000000ff */
[----:B------:R-:W2:Y:S01]  /*90b60*/  LDL.LU R24, [R1+0x730] ;  /* 0x0007300001187983 */ /* 0x000ea20000300800 */
[----:B------:R-:W0:Y:S03]  /*90b70*/  MUFU.RCP R2, R2 ;  /* 0x0000000200027308 */ /* 0x000e260000001000 */
[----:B------:R-:W2:Y:S04]  /*90b80*/  LDL.LU R25, [R1+0x770] ;  /* 0x0007700001197983 */ /* 0x000ea80000300800 */
[----:B------:R-:W2:Y:S04]  /*90b90*/  LDL.LU R4, [R1+0x6f4] ;  /* 0x0006f40001047983 */ /* 0x000ea80000300800 */
[----:B------:R-:W2:Y:S04]  /*90ba0*/  LDL.LU R5, [R1+0x6fc] ;  /* 0x0006fc0001057983 */ /* 0x000ea80000300800 */
[----:B------:R-:W2:Y:S04]  /*90bb0*/  LDL.LU R6, [R1+0x714] ;  /* 0x0007140001067983 */ /* 0x000ea80000300800 */
[----:B------:R-:W2:Y:S04]  /*90bc0*/  LDL.LU R7, [R1+0x754] ;  /* 0x0007540001077983 */ /* 0x000ea80000300800 */
[----:B------:R1:W-:Y:S04]  /*90bd0*/  STS.128 [R0+0x980], R8 ;  /* 0x0009800800007388 */ /* 0x0003e80000000c00 */
[----:B------:R0:W-:Y:S04]  /*90be0*/  STS.128 [R0+0xa00], R12 ;  /* 0x000a000c00007388 */ /* 0x0001e80000000c00 */
[----:B-1----:R-:W2:Y:S04]  /*90bf0*/  LDL.LU R8, [R1+0x734] ;  /* 0x0007340001087983 */ /* 0x002ea80000300800 */
[----:B------:R-:W2:Y:S04]  /*90c00*/  LDL.LU R9, [R1+0x73c] ;  /* 0x00073c0001097983 */ /* 0x000ea80000300800 */
[----:B------:R-:W2:Y:S04]  /*90c10*/  LDL.LU R10, [R1+0x718] ;  /* 0x00071800010a7983 */ /* 0x000ea80000300800 */
[----:B------:R-:W2:Y:S04]  /*90c20*/  LDL.LU R11, [R1+0x758] ;  /* 0x00075800010b7983 */ /* 0x000ea80000300800 */
[----:B------:R-:W2:Y:S04]  /*90c30*/  LDL.LU R26, [R1+0x778] ;  /* 0x00077800011a7983 */ /* 0x000ea80000300800 */
[----:B------:R-:W2:Y:S04]  /*90c40*/  LDL.LU R27, [R1+0x774] ;  /* 0x00077400011b7983 */ /* 0x000ea80000300800 */
[----:B0-----:R-:W2:Y:S04]  /*90c50*/  LDL.LU R12, [R1+0x6f8] ;  /* 0x0006f800010c7983 */ /* 0x001ea80000300800 */
[----:B------:R-:W2:Y:S04]  /*90c60*/  LDL.LU R13, [R1+0x738] ;  /* 0x00073800010d7983 */ /* 0x000ea80000300800 */
[----:B------:R-:W2:Y:S04]  /*90c70*/  LDL.LU R14, [R1+0x710] ;  /* 0x00071000010e7983 */ /* 0x000ea80000300800 */
[----:B------:R-:W2:Y:S04]  /*90c80*/  LDL.LU R15, [R1+0x750] ;  /* 0x00075000010f7983 */ /* 0x000ea80000300800 */
[----:B------:R-:W2:Y:S01]  /*90c90*/  LDL.LU R21, [R1+0x84] ;  /* 0x0000840001157983 */ /* 0x000ea20000300800 */
[----:B---3--:R-:W-:-:S03]  /*90ca0*/  F2FP.PACK_AB R16, R22, R29 ;  /* 0x0000001d1610723e */ /* 0x008fc600000000ff */
[----:B------:R-:W3:Y:S04]  /*90cb0*/  LDL.LU R22, [R1+0x7a0] ;  /* 0x0007a00001167983 */ /* 0x000ee80000300800 */
[----:B------:R-:W3:Y:S01]  /*90cc0*/  LDL.LU R29, [R1+0x77c] ;  /* 0x00077c00011d7983 */ /* 0x000ee20000300800 */
[----:B----4-:R-:W-:-:S03]  /*90cd0*/  F2FP.PACK_AB R17, R23, R17 ;  /* 0x000000111711723e */ /* 0x010fc600000000ff */
[----:B------:R-:W4:Y:S04]  /*90ce0*/  LDL.LU R23, [R1+0x214c] ;  /* 0x00214c0001177983 */ /* 0x000f280000300800 */
[----:B------:R-:W-:Y:S01]  /*90cf0*/  STL [R1+0xb6c], R2 ;  /* 0x000b6c0201007387 */ /* 0x000fe20000100800 */
[----:B--2---:R-:W-:-:S03]  /*90d00*/  F2FP.PACK_AB R18, R20, R18 ;  /* 0x000000121412723e */ /* 0x004fc600000000ff */
[----:B------:R-:W2:Y:S01]  /*90d10*/  LDL.LU R20, [R1+0x2148] ;  /* 0x0021480001147983 */ /* 0x000ea20000300800 */
[----:B------:R-:W-:-:S03]  /*90d20*/  F2FP.PACK_AB R19, R3, R19 ;  /* 0x000000130313723e */ /* 0x000fc600000000ff */
[----:B------:R-:W3:Y:S01]  /*90d30*/  LDL.LU R3, [R1+0x2144] ;  /* 0x0021440001037983 */ /* 0x000ee20000300800 */
[----:B------:R-:W-:Y:S02]  /*90d40*/  F2FP.PACK_AB R6, R10, R6 ;  /* 0x000000060a06723e */ /* 0x000fe400000000ff */
[----:B------:R-:W-:Y:S02]  /*90d50*/  F2FP.PACK_AB R10, R11, R7 ;  /* 0x000000070b0a723e */ /* 0x000fe400000000ff */
[----:B------:R-:W-:Y:S02]  /*90d60*/  F2FP.PACK_AB R11, R25, R28 ;  /* 0x0000001c190b723e */ /* 0x000fe400000000ff */
[----:B------:R-:W-:Y:S02]  /*90d70*/  F2FP.PACK_AB R4, R12, R4 ;  /* 0x000000040c04723e */ /* 0x000fe400000000ff */
[----:B------:R-:W-:Y:S02]  /*90d80*/  F2FP.PACK_AB R8, R13, R8 ;  /* 0x000000080d08723e */ /* 0x000fe400000000ff */
[----:B------:R-:W-:-:S02]  /*90d90*/  F2FP.PACK_AB R5, R14, R5 ;  /* 0x000000050e05723e */ /* 0x000fc400000000ff */
[----:B------:R-:W-:-:S05]  /*90da0*/  F2FP.PACK_AB R9, R15, R9 ;  /* 0x000000090f09723e */ /* 0x000fca00000000ff */
[----:B------:R0:W-:Y:S01]  /*90db0*/  STS.128 [R0+0xb80], R8 ;  /* 0x000b800800007388 */ /* 0x0001e20000000c00 */
[----:B----4-:R-:W-:-:S03]  /*90dc0*/  F2FP.PACK_AB R7, R24, R23 ;  /* 0x000000171807723e */ /* 0x010fc600000000ff */
[----:B------:R-:W4:Y:S04]  /*90dd0*/  LDL.LU R23, [R1+0x520] ;  /* 0x0005200001177983 */ /* 0x000f280000300800 */
[----:B------:R-:W4:Y:S01]  /*90de0*/  LDL.LU R28, [R1+0x540] ;  /* 0x00054000011c7983 */ /* 0x000f220000300800 */
[----:B--2---:R-:W-:-:S04]  /*90df0*/  @!P6 FMUL R20, R20, 16777216 ;  /* 0x4b8000001414e820 */ /* 0x004fc80000400000 */
[----:B------:R-:W-:Y:S02]  /*90e00*/  FMUL R12, R2, R20 ;  /* 0x00000014020c7220 */ /* 0x000fe40000400000 */
[----:B------:R-:W2:Y:S01]  /*90e10*/  LDL.LU R20, [R1+0x80] ;  /* 0x0000800001147983 */ /* 0x000ea20000300800 */
[----:B---3--:R-:W-:-:S03]  /*90e20*/  @!P6 FMUL R3, R3, 16777216 ;  /* 0x4b8000000303e820 */ /* 0x008fc60000400000 */
[----:B------:R1:W-:Y:S01]  /*90e30*/  STS.128 [R0+0xb00], R4 ;  /* 0x000b000400007388 */ /* 0x0003e20000000c00 */
[----:B------:R-:W-:-:S05]  /*90e40*/  FMUL R3, R2, R3 ;  /* 0x0000000302037220 */ /* 0x000fca0000400000 */
[----:B0-----:R-:W-:Y:S01]  /*90e50*/  F2FP.PACK_AB R8, R3, R12 ;  /* 0x0000000c0308723e */ /* 0x001fe200000000ff */
[----:B-1----:R-:W3:Y:S04]  /*90e60*/  LDL.LU R6, [R1+0x53c] ;  /* 0x00053c0001067983 */ /* 0x002ee80000300800 */
[----:B------:R-:W3:Y:S04]  /*90e70*/  LDL.LU R7, [R1+0x558] ;  /* 0x0005580001077983 */ /* 0x000ee80000300800 */
[----:B------:R-:W3:Y:S04]  /*90e80*/  LDL.LU R11, [R1+0x508] ;  /* 0x00050800010b7983 */ /* 0x000ee80000300800 */
[----:B------:R-:W3:Y:S04]  /*90e90*/  LDL R24, [R1+0x1040] ;  /* 0x0010400001187983 */ /* 0x000ee80000100800 */
[----:B------:R-:W3:Y:S04]  /*90ea0*/  LDL.LU R3, [R1+0x524] ;  /* 0x0005240001037983 */ /* 0x000ee80000300800 */
[----:B------:R0:W-:Y:S04]  /*90eb0*/  STS.128 [R0+0xa80], R16 ;  /* 0x000a801000007388 */ /* 0x0001e80000000c00 */
[----:B------:R-:W3:Y:S01]  /*90ec0*/  LDL.LU R12, [R1+0x7a4] ;  /* 0x0007a400010c7983 */ /* 0x000ee20000300800 */
[----:B------:R-:W-:Y:S01]  /*90ed0*/  F2FP.PACK_AB R4, R26, R27 ;  /* 0x0000001b1a04723e */ /* 0x000fe200000000ff */
[----:B0-----:R0:W1:Y:S02]  /*90ee0*/  MUFU.RCP R16, R21 ;  /* 0x0000001500107308 */ /* 0x0010640000001000 */
[----:B------:R-:W3:Y:S04]  /*90ef0*/  LDL.LU R17, [R1+0x7d0] ;  /* 0x0007d00001117983 */ /* 0x000ee80000300800 */
[----:B------:R-:W3:Y:S04]  /*90f00*/  LDL.LU R18, [R1+0x7ac] ;  /* 0x0007ac0001127983 */ /* 0x000ee80000300800 */
[----:B------:R-:W3:Y:S04]  /*90f10*/  LDL.LU R25, [R1+0x8c] ;  /* 0x00008c0001197983 */ /* 0x000ee80000300800 */
[----:B------:R-:W3:Y:S01]  /*90f20*/  LDL.LU R15, [R1+0x434] ;  /* 0x00043400010f7983 */ /* 0x000ee20000300800 */
[----:B------:R-:W-:-:S03]  /*90f30*/  F2FP.PACK_AB R5, R22, R29 ;  /* 0x0000001d1605723e */ /* 0x000fc600000000ff */
[----:B------:R-:W3:Y:S04]  /*90f40*/  LDL.LU R14, [R1+0x444] ;  /* 0x00044400010e7983 */ /* 0x000ee80000300800 */
[----:B------:R-:W3:Y:S04]  /*90f50*/  LDL.LU R13, [R1+0x45c] ;  /* 0x00045c00010d7983 */ /* 0x000ee80000300800 */
[----:B------:R-:W3:Y:S04]  /*90f60*/  LDL.LU R19, [R1+0x48c] ;  /* 0x00048c0001137983 */ /* 0x000ee80000300800 */
[----:B------:R-:W3:Y:S04]  /*90f70*/  LDL.LU R26, [R1+0x4a4] ;  /* 0x0004a400011a7983 */ /* 0x000ee80000300800 */
[----:B------:R-:W3:Y:S04]  /*90f80*/  LDL.LU R29, [R1+0x480] ;  /* 0x00048000011d7983 */ /* 0x000ee80000300800 */
[----:B------:R-:W3:Y:S04]  /*90f90*/  LDL.LU R27, [R1+0x468] ;  /* 0x00046800011b7983 */ /* 0x000ee80000300800 */
[----:B0-----:R-:W3:Y:S04]  /*90fa0*/  LDL.LU R21, [R1+0x450] ;  /* 0x0004500001157983 */ /* 0x001ee80000300800 */
[----:B------:R-:W3:Y:S04]  /*90fb0*/  LDL.LU R22, [R1+0x130] ;  /* 0x0001300001167983 */ /* 0x000ee80000300800 */
[----:B-1----:R0:W-:Y:S01]  /*90fc0*/  STL [R1+0x278], R16 ;  /* 0x0002781001007387 */ /* 0x0021e20000100800 */
[----:B----4-:R-:W-:Y:S01]  /*90fd0*/  @!P6 FMUL R23, R23, 16777216 ;  /* 0x4b8000001717e820 */ /* 0x010fe20000400000 */
[----:B--2---:R-:W1:Y:S01]  /*90fe0*/  MUFU.RCP R20, R20 ;  /* 0x0000001400147308 */ /* 0x004e620000001000 */
[----:B------:R-:W-:-:S02]  /*90ff0*/  @!P6 FMUL R28, R28, 16777216 ;  /* 0x4b8000001c1ce820 */ /* 0x000fc40000400000 */
[----:B------:R-:W-:Y:S02]  /*91000*/  FMUL R10, R2, R23 ;  /* 0x00000017020a7220 */ /* 0x000fe40000400000 */
[----:B---3--:R-:W-:Y:S02]  /*91010*/  @!P6 FMUL R6, R6, 16777216 ;  /* 0x4b8000000606e820 */ /* 0x008fe40000400000 */
[----:B------:R-:W-:Y:S02]  /*91020*/  @!P6 FMUL R7, R7, 16777216 ;  /* 0x4b8000000707e820 */ /* 0x000fe40000400000 */
[C---:B------:R-:W-:Y:S02]  /*91030*/  FMUL R9, R2.reuse, R6 ;  /* 0x0000000602097220 */ /* 0x040fe40000400000 */
[----:B------:R-:W-:Y:S02]  /*91040*/  @!P6 FMUL R11, R11, 16777216 ;  /* 0x4b8000000b0be820 */ /* 0x000fe40000400000 */
[C---:B------:R-:W-:Y:S01]  /*91050*/  FMUL R6, R2.reuse, R7 ;  /* 0x0000000702067220 */ /* 0x040fe20000400000 */
[----:B-1----:R-:W-:Y:S01]  /*91060*/  STL [R1+0xb40], R20 ;  /* 0x000b401401007387 */ /* 0x002fe20000100800 */
[----:B------:R-:W-:-:S02]  /*91070*/  FMUL R7, R2, R28 ;  /* 0x0000001c02077220 */ /* 0x000fc40000400000 */
[----:B------:R-:W-:Y:S01]  /*91080*/  @!P6 FMUL R3, R3, 16777216 ;  /* 0x4b8000000303e820 */ /* 0x000fe20000400000 */
[----:B------:R-:W2:Y:S01]  /*91090*/  LDL.LU R23, [R1+0x514] ;  /* 0x0005140001177983 */ /* 0x000ea20000300800 */
[C---:B------:R-:W-:Y:S01]  /*910a0*/  FMUL R11, R2.reuse, R11 ;  /* 0x0000000b020b7220 */ /* 0x040fe20000400000 */
[----:B------:R-:W-:Y:S01]  /*910b0*/  F2FP.PACK_AB R9, R9, R6 ;  /* 0x000000060909723e */ /* 0x000fe200000000ff */
[----:B------:R-:W-:Y:S01]  /*910c0*/  FMUL R3, R2, R3 ;  /* 0x0000000302037220 */ /* 0x000fe20000400000 */
[----:B------:R-:W3:Y:S04]  /*910d0*/  LDL.LU R28, [R1+0x530] ;  /* 0x00053000011c7983 */ /* 0x000ee80000300800 */
[----:B------:R-:W4:Y:S04]  /*910e0*/  LDL.LU R2, [R1+0x2140] ;  /* 0x0021400001027983 */ /* 0x000f280000300800 */
[----:B------:R-:W2:Y:S01]  /*910f0*/  LDL.LU R6, [R1+0x7a8] ;  /* 0x0007a80001067983 */ /* 0x000ea20000300800 */
[----:B------:R-:W-:Y:S01]  /*91100*/  F2FP.PACK_AB R10, R10, R7 ;  /* 0x000000070a0a723e */ /* 0x000fe200000000ff */
[----:B------:R-:W1:Y:S01]  /*91110*/  MUFU.RCP R25, R25 ;  /* 0x0000001900197308 */ /* 0x000e620000001000 */
[----:B------:R-:W-:Y:S01]  /*91120*/  F2FP.PACK_AB R7, R17, R18 ;  /* 0x000000121107723e */ /* 0x000fe200000000ff */
[----:B------:R-:W-:-:S02]  /*91130*/  FMUL R15, R16, R15 ;  /* 0x0000000f100f7220 */ /* 0x000fc40000400000 */
[C---:B------:R-:W-:Y:S02]  /*91140*/  FMUL R14, R16.reuse, R14 ;  /* 0x0000000e100e7220 */ /* 0x040fe40000400000 */
[C---:B------:R-:W-:Y:S01]  /*91150*/  FMUL R13, R16.reuse, R13 ;  /* 0x0000000d100d7220 */ /* 0x040fe20000400000 */
[----:B-1----:R-:W-:Y:S01]  /*91160*/  STL [R1+0x274], R25 ;  /* 0x0002741901007387 */ /* 0x002fe20000100800 */
[----:B------:R-:W-:-:S03]  /*91170*/  FMUL R18, R16, R29 ;  /* 0x0000001d10127220 */ /* 0x000fc60000400000 */
[----:B------:R-:W3:Y:S01]  /*91180*/  LDL.LU R29, [R1+0x4a8] ;  /* 0x0004a800011d7983 */ /* 0x000ee20000300800 */
[----:B------:R-:W-:-:S03]  /*91190*/  FMUL R17, R16, R27 ;  /* 0x0000001b10117220 */ /* 0x000fc60000400000 */
[----:B------:R-:W4:Y:S01]  /*911a0*/  LDL.LU R27, [R1+0x55c] ;  /* 0x00055c00011b7983 */ /* 0x000f220000300800 */
[----:B------:R-:W-:Y:S02]  /*911b0*/  F2FP.PACK_AB R13, R13, R18 ;  /* 0x000000120d0d723e */ /* 0x000fe400000000ff */
[----:B--2---:R-:W-:Y:S01]  /*911c0*/  F2FP.PACK_AB R6, R6, R12 ;  /* 0x0000000c0606723e */ /* 0x004fe200000000ff */
[C---:B------:R-:W-:Y:S02]  /*911d0*/  FMUL R12, R16.reuse, R19 ;  /* 0x00000013100c7220 */ /* 0x040fe40000400000 */
[C---:B------:R-:W-:Y:S02]  /*911e0*/  FMUL R19, R16.reuse, R26 ;  /* 0x0000001a10137220 */ /* 0x040fe40000400000 */
[----:B0-----:R-:W-:Y:S02]  /*911f0*/  FMUL R16, R16, R21 ;  /* 0x0000001510107220 */ /* 0x001fe40000400000 */
[----:B------:R-:W2:Y:S01]  /*91200*/  LDL.LU R21, [R1+0x458] ;  /* 0x0004580001157983 */ /* 0x000ea20000300800 */
[----:B------:R-:W-:-:S03]  /*91210*/  F2FP.PACK_AB R12, R12, R19 ;  /* 0x000000130c0c723e */ /* 0x000fc600000000ff */
[----:B------:R-:W-:Y:S04]  /*91220*/  STL [R1+0x2138], R24 ;  /* 0x0021381801007387 */ /* 0x000fe80000100800 */
[----:B------:R-:W2:Y:S04]  /*91230*/  LDL.LU R19, [R1+0x534] ;  /* 0x0005340001137983 */ /* 0x000ea80000300800 */
[----:B------:R-:W2:Y:S04]  /*91240*/  LDL.LU R18, [R1+0x88] ;  /* 0x0000880001127983 */ /* 0x000ea80000300800 */
[----:B------:R0:W-:Y:S04]  /*91250*/  STS.128 [R0+0xc00], R4 ;  /* 0x000c000400007388 */ /* 0x0001e80000000c00 */
[----:B0-----:R-:W2:Y:S01]  /*91260*/  LDL.LU R7, [R1+0x430] ;  /* 0x0004300001077983 */ /* 0x001ea20000300800 */
[----:B------:R-:W-:Y:S01]  /*91270*/  F2FP.PACK_AB R11, R11, R3 ;  /* 0x000000030b0b723e */ /* 0x000fe200000000ff */
[----:B------:R-:W-:Y:S01]  /*91280*/  IMAD.IADD R3, R24, 0x1, -R22 ;  /* 0x0000000118037824 */ /* 0x000fe200078e0a16 */
[----:B------:R-:W-:Y:S01]  /*91290*/  F2FP.PACK_AB R14, R14, R17 ;  /* 0x000000110e0e723e */ /* 0x000fe200000000ff */
[C---:B---3--:R-:W-:Y:S01]  /*912a0*/  FMUL R17, R20.reuse, R28 ;  /* 0x0000001c14117220 */ /* 0x048fe20000400000 */
[----:B------:R-:W-:Y:S01]  /*912b0*/  MOV R28, 0x3dc6b27f ;  /* 0x3dc6b27f001c7802 */ /* 0x000fe20000000f00 */
[----:B------:R-:W-:Y:S01]  /*912c0*/  FADD R3, R3, -1 ;  /* 0xbf80000003037421 */ /* 0x000fe20000000000 */
[----:B------:R-:W3:Y:S01]  /*912d0*/  LDL.LU R6, [R1+0x518] ;  /* 0x0005180001067983 */ /* 0x000ee20000300800 */
[----:B------:R-:W-:Y:S01]  /*912e0*/  F2FP.PACK_AB R15, R15, R16 ;  /* 0x000000100f0f723e */ /* 0x000fe200000000ff */
[----:B------:R-:W-:-:S02]  /*912f0*/  FMUL R16, R20, R23 ;  /* 0x0000001714107220 */ /* 0x000fc40000400000 */
[----:B------:R-:W3:Y:S01]  /*91300*/  LDL.LU R24, [R1+0x43c] ;  /* 0x00043c0001187983 */ /* 0x000ee20000300800 */
[----:B------:R-:W-:-:S03]  /*91310*/  FFMA.FTZ R5, R3, R28, -0.16845393180847167969 ;  /* 0xbe2c7f3003057423 */ /* 0x000fc6000001001c */
[----:B------:R-:W3:Y:S04]  /*91320*/  LDL.LU R26, [R1+0x47c] ;  /* 0x00047c00011a7983 */ /* 0x000ee80000300800 */
[----:B------:R-:W3:Y:S04]  /*91330*/  LDL.LU R22, [R1+0x490] ;  /* 0x0004900001167983 */ /* 0x000ee80000300800 */
[----:B------:R-:W3:Y:S04]  /*91340*/  LDL.LU R23, [R1+0x46c] ;  /* 0x00046c0001177983 */ /* 0x000ee80000300800 */
[----:B------:R-:W3:Y:S04]  /*91350*/  LDL.LU R28, [R1+0x484] ;  /* 0x00048400011c7983 */ /* 0x000ee80000300800 */
[----:B------:R0:W-:Y:S04]  /*91360*/  STS.128 [R0+0xc80], R8 ;  /* 0x000c800800007388 */ /* 0x0001e80000000c00 */
[----:B0-----:R-:W3:Y:S04]  /*91370*/  LDL.LU R9, [R1+0x578] ;  /* 0x0005780001097983 */ /* 0x001ee80000300800 */
[----:B------:R-:W3:Y:S01]  /*91380*/  LDL.LU R11, [R1+0x560] ;  /* 0x00056000010b7983 */ /* 0x000ee20000300800 */
[----:B------:R-:W-:-:S04]  /*91390*/  FFMA.FTZ R5, R3, R5, 0.1716887056827545166 ;  /* 0x3e2fcf2a03057423 */ /* 0x000fc80000010005 */
[----:B------:R-:W-:Y:S02]  /*913a0*/  FFMA.FTZ R10, R3, R5, -0.17900948226451873779 ;  /* 0xbe374e43030a7423 */ /* 0x000fe40000010005 */
[C---:B----4-:R-:W-:Y:S01]  /*913b0*/  FMUL R5, R20.reuse, R27 ;  /* 0x0000001b14057220 */ /* 0x050fe20000400000 */
[----:B--2---:R-:W0:Y:S01]  /*913c0*/  MUFU.RCP R18, R18 ;  /* 0x0000001200127308 */ /* 0x004e220000001000 */
[----:B------:R-:W-:Y:S02]  /*913d0*/  FMUL R8, R25, R7 ;  /* 0x0000000719087220 */ /* 0x000fe40000400000 */
[C---:B------:R-:W-:Y:S02]  /*913e0*/  FMUL R7, R20.reuse, R29 ;  /* 0x0000001d14077220 */ /* 0x040fe40000400000 */
[----:B------:R-:W2:Y:S04]  /*913f0*/  LDL.LU R29, [R1+0x470] ;  /* 0x00047000011d7983 */ /* 0x000ea80000300800 */
[----:B0-----:R-:W-:Y:S04]  /*91400*/  STL [R1+0x268], R18 ;  /* 0x0002681201007387 */ /* 0x001fe80000100800 */
[----:B------:R-:W4:Y:S01]  /*91410*/  LDL.LU R27, [R1+0x98] ;  /* 0x00009800011b7983 */ /* 0x000f220000300800 */
[----:B---3--:R-:W-:-:S03]  /*91420*/  FMUL R6, R20, R6 ;  /* 0x0000000614067220 */ /* 0x008fc60000400000 */
[----:B------:R0:W-:Y:S01]  /*91430*/  STS.128 [R0+0xd00], R12 ;  /* 0x000d000c00007388 */ /* 0x0001e20000000c00 */
[----:B------:R-:W-:-:S04]  /*91440*/  FFMA.FTZ R10, R3, R10, 0.20512372255325317383 ;  /* 0x3e520bf4030a7423 */ /* 0x000fc8000001000a */
[----:B------:R-:W-:-:S04]  /*91450*/  FFMA.FTZ R10, R3, R10, -0.24046532809734344482 ;  /* 0xbe763c8b030a7423 */ /* 0x000fc8000001000a */
[----:B------:R-:W-:Y:S01]  /*91460*/  FFMA.FTZ R10, R3, R10, 0.28857114911079406738 ;  /* 0x3e93bf99030a7423 */ /* 0x000fe2000001000a */
[----:B0-----:R-:W3:Y:S01]  /*91470*/  LDL.LU R15, [R1+0x564] ;  /* 0x00056400010f7983 */ /* 0x001ee20000300800 */
[C---:B------:R-:W-:Y:S02]  /*91480*/  FMUL R13, R20.reuse, R9 ;  /* 0x00000009140d7220 */ /* 0x040fe40000400000 */
[C---:B------:R-:W-:Y:S02]  /*91490*/  FMUL R12, R20.reuse, R11 ;  /* 0x0000000b140c7220 */ /* 0x040fe40000400000 */
[----:B------:R-:W-:Y:S02]  /*914a0*/  FMUL R11, R20, R19 ;  /* 0x00000013140b7220 */ /* 0x000fe40000400000 */
[----:B------:R0:W1:Y:S01]  /*914b0*/  MUFU.RCP R20, R2 ;  /* 0x0000000200147308 */ /* 0x0000620000001000 */
[C---:B------:R-:W-:Y:S02]  /*914c0*/  FMUL R9, R25.reuse, R21 ;  /* 0x0000001519097220 */ /* 0x040fe40000400000 */
[----:B------:R-:W3:Y:S01]  /*914d0*/  LDL.LU R21, [R1+0x548] ;  /* 0x0005480001157983 */ /* 0x000ee20000300800 */
[----:B------:R-:W-:-:S02]  /*914e0*/  FMUL R14, R25, R22 ;  /* 0x00000016190e7220 */ /* 0x000fc40000400000 */
[----:B------:R-:W-:Y:S01]  /*914f0*/  F2FP.PACK_AB R8, R8, R9 ;  /* 0x000000090808723e */ /* 0x000fe200000000ff */
[----:B------:R-:W-:Y:S01]  /*91500*/  FMUL R9, R25, R26 ;  /* 0x0000001a19097220 */ /* 0x000fe20000400000 */
[----:B------:R-:W-:Y:S01]  /*91510*/  F2FP.PACK_AB R5, R5, R13 ;  /* 0x0000000d0505723e */ /* 0x000fe200000000ff */
[----:B0-----:R-:W-:Y:S01]  /*91520*/  FFMA.FTZ R2, R3, R10, -0.36067417263984680176 ;  /* 0xbeb8aa4903027423 */ /* 0x001fe2000001000a */
[----:B------:R-:W-:Y:S01]  /*91530*/  F2FP.PACK_AB R6, R6, R12 ;  /* 0x0000000c0606723e */ /* 0x000fe200000000ff */
[C---:B------:R-:W-:Y:S02]  /*91540*/  FMUL R10, R25.reuse, R23 ;  /* 0x00000017190a7220 */ /* 0x040fe40000400000 */
[----:B------:R-:W-:Y:S01]  /*91550*/  FMUL R13, R25, R28 ;  /* 0x0000001c190d7220 */ /* 0x000fe20000400000 */
[----:B-1----:R-:W-:Y:S01]  /*91560*/  STL [R1+0x258], R20 ;  /* 0x0002581401007387 */ /* 0x002fe20000100800 */
[----:B------:R-:W-:-:S03]  /*91570*/  F2FP.PACK_AB R9, R9, R14 ;  /* 0x0000000e0909723e */ /* 0x000fc600000000ff */
[----:B------:R-:W3:Y:S04]  /*91580*/  LDL.LU R22, [R1+0x438] ;  /* 0x0004380001167983 */ /* 0x000ee80000300800 */
[----:B------:R-:W3:Y:S04]  /*91590*/  LDL.LU R23, [R1+0x440] ;  /* 0x0004400001177983 */ /* 0x000ee80000300800 */
[----:B------:R-:W3:Y:S01]  /*915a0*/  LDL.LU R28, [R1+0x44c] ;  /* 0x00044c00011c7983 */ /* 0x000ee20000300800 */
[----:B------:R-:W-:Y:S02]  /*915b0*/  F2FP.PACK_AB R4, R16, R17 ;  /* 0x000000111004723e */ /* 0x000fe400000000ff */
[----:B------:R-:W-:Y:S01]  /*915c0*/  F2FP.PACK_AB R7, R7, R11 ;  /* 0x0000000b0707723e */ /* 0x000fe200000000ff */
[C---:B------:R-:W-:Y:S01]  /*915d0*/  FMUL R11, R25.reuse, R24 ;  /* 0x00000018190b7220 */ /* 0x040fe20000400000 */
[----:B------:R-:W-:Y:S01]  /*915e0*/  F2FP.PACK_AB R10, R10, R13 ;  /* 0x0000000d0a0a723e */ /* 0x000fe200000000ff */
[----:B--2---:R-:W-:-:S02]  /*915f0*/  FMUL R12, R25, R29 ;  /* 0x0000001d190c7220 */ /* 0x004fc40000400000 */
[----:B------:R-:W2:Y:S04]  /*91600*/  LDL.LU R29, [R1+0x528] ;  /* 0x00052800011d7983 */ /* 0x000ea80000300800 */
[----:B------:R-:W2:Y:S04]  /*91610*/  LDL.LU R14, [R1+0x544] ;  /* 0x00054400010e7983 */ /* 0x000ea80000300800 */
[----:B------:R-:W2:Y:S01]  /*91620*/  LDL.LU R17, [R1+0x570] ;  /* 0x0005700001117983 */ /* 0x000ea20000300800 */
[----:B----4-:R0:W1:Y:S03]  /*91630*/  MUFU.RCP R16, R27 ;  /* 0x0000001b00107308 */ /* 0x0100660000001000 */
[----:B------:R-:W4:Y:S04]  /*91640*/  LDL.LU R19, [R1+0x580] ;  /* 0x0005800001137983 */ /* 0x000f280000300800 */
[----:B------:R-:W4:Y:S04]  /*91650*/  LDL.LU R24, [R1+0x568] ;  /* 0x0005680001187983 */ /* 0x000f280000300800 */
[----:B------:R-:W4:Y:S04]  /*91660*/  LDL.LU R25, [R1+0x474] ;  /* 0x0004740001197983 */ /* 0x000f280000300800 */
[----:B------:R-:W4:Y:S04]  /*91670*/  LDL.LU R26, [R1+0x454] ;  /* 0x00045400011a7983 */ /* 0x000f280000300800 */
[----:B0-----:R-:W4:Y:S04]  /*91680*/  LDL.LU R27, [R1+0x460] ;  /* 0x00046000011b7983 */ /* 0x001f280000300800 */
[----:B------:R-:W4:Y:S01]  /*91690*/  LDL.LU R13, [R1+0x500] ;  /* 0x00050000010d7983 */ /* 0x000f220000300800 */
[----:B------:R-:W-:-:S04]  /*916a0*/  FFMA.FTZ R2, R3, R2, 0.48089820146560668945 ;  /* 0x3ef6384a03027423 */ /* 0x000fc80000010002 */
[----:B------:R-:W-:Y:S01]  /*916b0*/  FFMA.FTZ R2, R3, R2, -0.72134751081466674805 ;  /* 0xbf38aa3b03027423 */ /* 0x000fe20000010002 */
[----:B------:R-:W-:-:S03]  /*916c0*/  F2FP.PACK_AB R11, R11, R12 ;  /* 0x0000000c0b0b723e */ /* 0x000fc600000000ff */
[----:B------:R-:W-:Y:S01]  /*916d0*/  FMUL R2, R3, R2 ;  /* 0x0000000203027220 */ /* 0x000fe20000400000 */
[----:B-1----:R-:W-:Y:S04]  /*916e0*/  STL [R1+0x264], R16 ;  /* 0x0002641001007387 */ /* 0x002fe80000100800 */
[----:B------:R-:W-:Y:S04]  /*916f0*/  STL [R1+0x2130], R0 ;  /* 0x0021300001007387 */ /* 0x000fe80000100800 */
[----:B------:R3:W-:Y:S04]  /*91700*/  STS.128 [R0+0xe00], R8 ;  /* 0x000e000800007388 */ /* 0x0007e80000000c00 */
[----:B------:R0:W-:Y:S01]  /*91710*/  STS.128 [R0+0xd80], R4 ;  /* 0x000d800400007388 */ /* 0x0001e20000000c00 */
[----:B---3--:R-:W-:-:S02]  /*91720*/  FMUL R8, R20, R22 ;  /* 0x0000001614087220 */ /* 0x008fc40000400000 */
[----:B0-----:R-:W-:Y:S02]  /*91730*/  FMUL R6, R20, R23 ;  /* 0x0000001714067220 */ /* 0x001fe40000400000 */
[----:B------:R-:W-:-:S03]  /*91740*/  FMUL R4, R16, R28 ;  /* 0x0000001c10047220 */ /* 0x000fc60000400000 */
[----:B------:R-:W-:Y:S01]  /*91750*/  F2FP.PACK_AB R8, R8, R6 ;  /* 0x000000060808723e */ /* 0x000fe200000000ff */
[C---:B--2---:R-:W-:Y:S02]  /*91760*/  FMUL R12, R18.reuse, R14 ;  /* 0x0000000e120c7220 */ /* 0x044fe40000400000 */
[----:B------:R-:W-:Y:S02]  /*91770*/  FMUL R14, R18, R15 ;  /* 0x0000000f120e7220 */ /* 0x000fe40000400000 */
[----:B------:R-:W-:-:S03]  /*91780*/  FMUL R15, R3, R2 ;  /* 0x00000002030f7220 */ /* 0x000fc60000400000 */
[----:B------:R-:W-:Y:S01]  /*91790*/  F2FP.PACK_AB R12, R12, R14 ;  /* 0x0000000e0c0c723e */ /* 0x000fe200000000ff */
[----:B------:R-:W-:-:S05]  /*917a0*/  FFMA.FTZ R3, R3, 1.4426950216293334961, R15 ;  /* 0x3fb8aa3b03037823 */ /* 0x000fca000001000f */
[----:B------:R-:W-:Y:S01]  /*917b0*/  STL [R1+0x2134], R3 ;  /* 0x0021340301007387 */ /* 0x000fe20000100800 */
[----:B------:R-:W-:-:S03]  /*917c0*/  FMUL R2, R18, R21 ;  /* 0x0000001512027220 */ /* 0x000fc60000400000 */
[----:B------:R0:W-:Y:S04]  /*917d0*/  STL [R1+0x213c], R12 ;  /* 0x00213c0c01007387 */ /* 0x0001e80000100800 */
[----:B------:R-:W2:Y:S04]  /*917e0*/  LDL R22, [R1+0x113c] ;  /* 0x00113c0001167983 */ /* 0x000ea80000100800 */
[----:B------:R-:W3:Y:S04]  /*917f0*/  LDL R20, [R1+0x1124] ;  /* 0x0011240001147983 */ /* 0x000ee80000100800 */
[----:B------:R-:W3:Y:S01]  /*91800*/  LDL R21, [R1+0x112c] ;  /* 0x00112c0001157983 */ /* 0x000ee20000100800 */
[----:B------:R-:W-:-:S03]  /*91810*/  FMUL R15, R18, R29 ;  /* 0x0000001d120f7220 */ /* 0x000fc60000400000 */
[----:B------:R-:W3:Y:S04]  /*91820*/  LDL R23, [R1+0x1144] ;  /* 0x0011440001177983 */ /* 0x000ee80000100800 */
[----:B------:R-:W3:Y:S01]  /*91830*/  LDL R28, [R1+0x1160] ;  /* 0x00116000011c7983 */ /* 0x000ee20000100800 */
[----:B----4-:R-:W-:-:S03]  /*91840*/  FMUL R9, R18, R24 ;  /* 0x0000001812097220 */ /* 0x010fc60000400000 */
[----:B------:R-:W4:Y:S01]  /*91850*/  LDL R29, [R1+0x1168] ;  /* 0x00116800011d7983 */ /* 0x000f220000100800 */
[C---:B------:R-:W-:Y:S02]  /*91860*/  FMUL R14, R18.reuse, R17 ;  /* 0x00000011120e7220 */ /* 0x040fe40000400000 */
[C---:B------:R-:W-:Y:S01]  /*91870*/  FMUL R10, R18.reuse, R19 ;  /* 0x00000013120a7220 */ /* 0x040fe20000400000 */
[----:B0-----:R-:W4:Y:S01]  /*91880*/  LDL R12, [R1+0x116c] ;  /* 0x00116c00010c7983 */ /* 0x001f220000100800 */
[----:B------:R-:W-:-:S03]  /*91890*/  FMUL R13, R18, R13 ;  /* 0x0000000d120d7220 */ /* 0x000fc60000400000 */
[----:B------:R-:W4:Y:S01]  /*918a0*/  LDL R24, [R1+0x1178] ;  /* 0x0011780001187983 */ /* 0x000f220000100800 */
[----:B------:R-:W-:-:S03]  /*918b0*/  FMUL R7, R16, R25 ;  /* 0x0000001910077220 */ /* 0x000fc60000400000 */
[----:B------:R-:W4:Y:S04]  /*918c0*/  LDL.LU R11, [R1+0x448] ;  /* 0x00044800010b7983 */ /* 0x000f280000300800 */
[----:B------:R-:W4:Y:S01]  /*918d0*/  LDL.LU R17, [R1+0x478] ;  /* 0x0004780001117983 */ /* 0x000f220000300800 */
[----:B------:R-:W-:-:S03]  /*918e0*/  F2FP.PACK_AB R14, R14, R10 ;  /* 0x0000000a0e0e723e */ /* 0x000fc600000000ff */
[----:B------:R-:W4:Y:S01]  /*918f0*/  LDL.LU R19, [R1+0x4ac] ;  /* 0x0004ac0001137983 */ /* 0x000f220000300800 */
[----:B------:R-:W-:-:S03]  /*91900*/  F2FP.PACK_AB R15, R15, R9 ;  /* 0x000000090f0f723e */ /* 0x000fc600000000ff */
[----:B------:R-:W4:Y:S01]  /*91910*/  LDL.LU R18, [R1+0x4f4] ;  /* 0x0004f40001127983 */ /* 0x000f220000300800 */
[----:B------:R-:W-:-:S03]  /*91920*/  F2FP.PACK_AB R4, R4, R7 ;  /* 0x000000070404723e */ /* 0x000fc600000000ff */
[----:B------:R-:W4:Y:S04]  /*91930*/  LDL.LU R3, [R1+0x4a0] ;  /* 0x0004a00001037983 */ /* 0x000f280000300800 */
[----:B------:R-:W4:Y:S04]  /*91940*/  LDL.LU R0, [R1+0x494] ;  /* 0x0004940001007983 */ /* 0x000f280000300800 */
[----:B------:R-:W4:Y:S04]  /*91950*/  LDL.LU R10, [R1+0x464] ;  /* 0x00046400010a7983 */ /* 0x000f280000300800 */
[----:B------:R-:W4:Y:S04]  /*91960*/  LDL.LU R9, [R1+0x498] ;  /* 0x0004980001097983 */ /* 0x000f280000300800 */
[----:B------:R-:W4:Y:S04]  /*91970*/  LDL.LU R7, [R1+0x488] ;  /* 0x0004880001077983 */ /* 0x000f280000300800 */
[----:B------:R-:W4:Y:S01]  /*91980*/  LDL.LU R6, [R1+0x49c] ;  /* 0x00049c0001067983 */ /* 0x000f220000300800 */
[----:B------:R-:W-:Y:S01]  /*91990*/  F2FP.PACK_AB R13, R13, R2 ;  /* 0x000000020d0d723e */ /* 0x000fe200000000ff */
[----:B------:R-:W-:-:S02]  /*919a0*/  FMUL R5, R16, R26 ;  /* 0x0000001a10057220 */ /* 0x000fc40000400000 */
[----:B------:R-:W-:-:S05]  /*919b0*/  FMUL R2, R16, R27 ;  /* 0x0000001b10027220 */ /* 0x000fca0000400000 */
[----:B------:R-:W-:Y:S02]  /*919c0*/  F2FP.PACK_AB R5, R5, R2 ;  /* 0x000000020505723e */ /* 0x000fe400000000ff */
[----:B------:R-:W4:Y:S01]  /*919d0*/  LDL R2, [R1+0x258] ;  /* 0x0002580001027983 */ /* 0x000f220000100800 */
[----:B--2---:R-:W-:Y:S02]  /*919e0*/  @!P6 FMUL R22, R22, 16777216 ;  /* 0x4b8000001616e820 */ /* 0x004fe40000400000 */
[----:B---3--:R-:W-:-:S03]  /*919f0*/  @!P6 FMUL R20, R20, 16777216 ;  /* 0x4b8000001414e820 */ /* 0x008fc60000400000 */
[----:B------:R0:W-:Y:S01]  /*91a00*/  @!P6 STL [R1+0x113c], R22 ;  /* 0x00113c160100e387 */ /* 0x0001e20000100800 */
[----:B------:R-:W-:-:S03]  /*91a10*/  @!P6 FMUL R21, R21, 16777216 ;  /* 0x4b8000001515e820 */ /* 0x000fc60000400000 */
[----:B------:R-:W-:Y:S01]  /*91a20*/  @!P6 STL [R1+0x1124], R20 ;  /* 0x001124140100e387 */ /* 0x000fe20000100800 */
[----:B------:R-:W-:-:S03]  /*91a30*/  @!P6 FMUL R23, R23, 16777216 ;  /* 0x4b8000001717e820 */ /* 0x000fc60000400000 */
[----:B0-----:R-:W2:Y:S01]  /*91a40*/  LDL.LU R22, [R1+0x808] ;  /* 0x0008080001167983 */ /* 0x001ea20000300800 */
[----:B------:R-:W-:-:S03]  /*91a50*/  @!P6 FMUL R28, R28, 16777216 ;  /* 0x4b8000001c1ce820 */ /* 0x000fc60000400000 */
[----:B------:R-:W-:Y:S01]  /*91a60*/  @!P6 STL [R1+0x112c], R21 ;  /* 0x00112c150100e387 */ /* 0x000fe20000100800 */
[----:B----4-:R-:W-:-:S03]  /*91a70*/  @!P6 FMUL R29, R29, 16777216 ;  /* 0x4b8000001d1de820 */ /* 0x010fc60000400000 */
[----:B------:R-:W3:Y:S04]  /*91a80*/  LDL.LU R25, [R1+0x60] ;  /* 0x0000600001197983 */ /* 0x000ee80000300800 */
[----:B------:R0:W-:Y:S04]  /*91a90*/  @!P6 STL [R1+0x1144], R23 ;  /* 0x001144170100e387 */ /* 0x0001e80000100800 */
[----:B------:R-:W3:Y:S01]  /*91aa0*/  LDL.LU R26, [R1+0x58] ;  /* 0x00005800011a7983 */ /* 0x000ee20000300800 */
[----:B------:R-:W-:-:S03]  /*91ab0*/  @!P6 FMUL R12, R12, 16777216 ;  /* 0x4b8000000c0ce820 */ /* 0x000fc60000400000 */
[----:B------:R1:W-:Y:S04]  /*91ac0*/  @!P6 STL [R1+0x1160], R28 ;  /* 0x0011601c0100e387 */ /* 0x0003e80000100800 */
[----:B------:R-:W4:Y:S01]  /*91ad0*/  LDL.LU R27, [R1+0x70] ;  /* 0x00007000011b7983 */ /* 0x000f220000300800 */
[----:B------:R-:W-:-:S03]  /*91ae0*/  @!P6 FMUL R24, R24, 16777216 ;  /* 0x4b8000001818e820 */ /* 0x000fc60000400000 */
[----:B------:R1:W-:Y:S04]  /*91af0*/  @!P6 STL [R1+0x1168], R29 ;  /* 0x0011681d0100e387 */ /* 0x0003e80000100800 */
[----:B0-----:R-:W4:Y:S04]  /*91b00*/  LDL.LU R23, [R1+0x68] ;  /* 0x0000680001177983 */ /* 0x001f280000300800 */
[----:B------:R-:W2:Y:S04]  /*91b10*/  LDL.LU R20, [R1+0x1e0] ;  /* 0x0001e00001147983 */ /* 0x000ea80000300800 */
[----:B------:R-:W2:Y:S04]  /*91b20*/  LDL.LU R21, [R1+0x1dc] ;  /* 0x0001dc0001157983 */ /* 0x000ea80000300800 */
[----:B-1----:R-:W3:Y:S01]  /*91b30*/  LDL.LU R28, [R1+0x1e8] ;  /* 0x0001e800011c7983 */ /* 0x002ee20000300800 */
[----:B------:R-:W-:-:S03]  /*91b40*/  FMUL R18, R16, R18 ;  /* 0x0000001210127220 */ /* 0x000fc60000400000 */
[----:B------:R-:W3:Y:S01]  /*91b50*/  LDL.LU R29, [R1+0x1e4] ;  /* 0x0001e400011d7983 */ /* 0x000ee20000300800 */
[----:B------:R-:W-:-:S03]  /*91b60*/  FMUL R7, R16, R7 ;  /* 0x0000000710077220 */ /* 0x000fc60000400000 */
[----:B------:R0:W-:Y:S01]  /*91b70*/  @!P6 STL [R1+0x116c], R12 ;  /* 0x00116c0c0100e387 */ /* 0x0001e20000100800 */
[C---:B------:R-:W-:Y:S02]  /*91b80*/  FMUL R6, R16.reuse, R6 ;  /* 0x0000000610067220 */ /* 0x040fe40000400000 */
[----:B------:R-:W-:Y:S01]  /*91b90*/  FMUL R16, R16, R3 ;  /* 0x0000000310107220 */ /* 0x000fe20000400000 */
[----:B0-----:R-:W3:Y:S04]  /*91ba0*/  LDL.LU R12, [R1+0x213c] ;  /* 0x00213c00010c7983 */ /* 0x001ee80000300800 */
[----:B------:R0:W-:Y:S04]  /*91bb0*/  @!P6 STL [R1+0x1178], R24 ;  /* 0x001178180100e387 */ /* 0x0001e80000100800 */
[----:B0-----:R-:W3:Y:S04]  /*91bc0*/  LDL.LU R24, [R1+0x2138] ;  /* 0x0021380001187983 */ /* 0x001ee80000300800 */
[----:B------:R-:W3:Y:S01]  /*91bd0*/  LDL.LU R3, [R1+0x2134] ;  /* 0x0021340001037983 */ /* 0x000ee20000300800 */
[----:B------:R-:W-:-:S02]  /*91be0*/  FMUL R11, R2, R11 ;  /* 0x0000000b020b7220 */ /* 0x000fc40000400000 */
[C---:B------:R-:W-:Y:S02]  /*91bf0*/  FMUL R10, R2.reuse, R10 ;  /* 0x0000000a020a7220 */ /* 0x040fe40000400000 */
[C---:B------:R-:W-:Y:S02]  /*91c00*/  FMUL R17, R2.reuse, R17 ;  /* 0x0000001102117220 */ /* 0x040fe40000400000 */
[C---:B------:R-:W-:Y:S02]  /*91c10*/  FMUL R9, R2.reuse, R9 ;  /* 0x0000000902097220 */ /* 0x040fe40000400000 */
[C---:B------:R-:W-:Y:S02]  /*91c20*/  FMUL R19, R2.reuse, R19 ;  /* 0x0000001302137220 */ /* 0x040fe40000400000 */
[----:B------:R-:W-:Y:S02]  /*91c30*/  FMUL R2, R2, R0 ;  /* 0x0000000002027220 */ /* 0x000fe40000400000 */
[----:B------:R-:W3:Y:S01]  /*91c40*/  LDL.LU R0, [R1+0x2130] ;  /* 0x0021300001007983 */ /* 0x000ee20000300800 */
[----:B------:R-:W-:-:S02]  /*91c50*/  F2FP.PACK_AB R9, R9, R19 ;  /* 0x000000130909723e */ /* 0x000fc400000000ff */
[----:B------:R-:W-:Y:S02]  /*91c60*/  F2FP.PACK_AB R6, R6, R18 ;  /* 0x000000120606723e */ /* 0x000fe400000000ff */
[----:B------:R-:W-:Y:S02]  /*91c70*/  F2FP.PACK_AB R10, R10, R17 ;  /* 0x000000110a0a723e */ /* 0x000fe400000000ff */
[----:B------:R-:W-:Y:S02]  /*91c80*/  F2FP.PACK_AB R7, R7, R16 ;  /* 0x000000100707723e */ /* 0x000fe400000000ff */
[----:B------:R-:W-:Y:S02]  /*91c90*/  F2FP.PACK_AB R11, R11, R2 ;  /* 0x000000020b0b723e */ /* 0x000fe400000000ff */
[----:B----4-:R-:W-:Y:S02]  /*91ca0*/  F2FP.PACK_AB R17, R27, R23 ;  /* 0x000000171b11723e */ /* 0x010fe400000000ff */
[----:B--2---:R-:W-:Y:S01]  /*91cb0*/  F2FP.PACK_AB R18, R20, R21 ;  /* 0x000000151412723e */ /* 0x004fe200000000ff */
[----:B---3--:R-:W-:-:S02]  /*91cc0*/  FADD R3, R22, R3 ;  /* 0x0000000316037221 */ /* 0x008fc40000000000 */
[----:B------:R-:W0:Y:S04]  /*91cd0*/  S2R R22, SR_TID.X ;  /* 0x0000000000167919 */ /* 0x000e280000002100 */
[----:B------:R-:W-:Y:S04]  /*91ce0*/  STS.128 [R0+0xe80], R12 ;  /* 0x000e800c00007388 */ /* 0x000fe80000000c00 */
[----:B------:R-:W-:Y:S04]  /*91cf0*/  STS.128 [R0+0xf00], R4 ;  /* 0x000f000400007388 */ /* 0x000fe80000000c00 */
[----:B------:R-:W-:Y:S01]  /*91d00*/  STS.128 [R0+0xf80], R8 ;  /* 0x000f800800007388 */ /* 0x000fe20000000c00 */
[C---:B0-----:R-:W-:Y:S01]  /*91d10*/  IMAD.SHL.U32 R20, R22.reuse, 0x4000, RZ ;  /* 0x0000400016147824 */ /* 0x041fe200078e00ff */
[----:B------:R-:W-:-:S04]  /*91d20*/  LOP3.LUT R23, R22, 0xff, RZ, 0xc0, !PT ;  /* 0x000000ff16177812 */ /* 0x000fc800078ec0ff */
[----:B------:R-:W-:-:S04]  /*91d30*/  LOP3.LUT R20, R20, 0x18000, RZ, 0xc0, !PT ;  /* 0x0001800014147812 */ /* 0x000fc800078ec0ff */
[----:B------:R-:W-:Y:S01]  /*91d40*/  LEA R20, R23, R20, 0x4 ;  /* 0x0000001417147211 */ /* 0x000fe200078e20ff */
[----:B------:R-:W-:Y:S01]  /*91d50*/  BAR.SYNC.DEFER_BLOCKING 0x0 ;  /* 0x0000000000007b1d */ /* 0x000fe20000010000 */
[----:B------:R-:W-:-:S05]  /*91d60*/  ISETP.GE.U32.AND P6, PT, R24, 0x7f800000, PT ;  /* 0x7f8000001800780c */ /* 0x000fca0003fc6070 */
[----:B------:R-:W0:Y:S04]  /*91d70*/  LDS.128 R8, [R20] ;  /* 0x0000000014087984 */ /* 0x000e280000000c00 */
[----:B------:R-:W1:Y:S04]  /*91d80*/  LDS.128 R4, [R20+0x1000] ;  /* 0x0010000014047984 */ /* 0x000e680000000c00 */
[----:B------:R-:W2:Y:S01]  /*91d90*/  LDS.128 R12, [R20+0x2000] ;  /* 0x00200000140c7984 */ /* 0x000ea20000000c00 */
[----:B------:R-:W-:Y:S02]  /*91da0*/  @P6 MOV R2, 0x7f800000 ;  /* 0x7f80000000026802 */ /* 0x000fe40000000f00 */
[----:B------:R-:W-:-:S03]  /*91db0*/  F2FP.PACK_AB R19, R28, R29 ;  /* 0x0000001d1c13723e */ /* 0x000fc600000000ff */
[----:B------:R-:W-:Y:S01]  /*91dc0*/  @P6 FFMA.FTZ R3, R24, R2, +INF ;  /* 0x7f80000018036423 */ /* 0x000fe20000010002 */
[----:B------:R-:W-:-:S04]  /*91dd0*/  F2FP.PACK_AB R16, R25, R26 ;  /* 0x0000001a1910723e */ /* 0x000fc800000000ff */
[----:B------:R3:W-:Y:S04]  /*91de0*/  STL [R1+0x125c], R3 ;  /* 0x00125c0301007387 */ /* 0x0007e80000100800 */
[----:B------:R-:W-:Y:S04]  /*91df0*/  STL.64 [R1+0x2118], R18 ;  /* 0x0021181201007387 */ /* 0x000fe80000100a00 */
[----:B------:R-:W-:Y:S04]  /*91e00*/  STL.64 [R1+0x2110], R16 ;  /* 0x0021101001007387 */ /* 0x000fe80000100a00 */
[----:B0-----:R-:W-:Y:S04]  /*91e10*/  STL.64 [R1+0x180], R8 ;  /* 0x0001800801007387 */ /* 0x001fe80000100a00 */
[----:B------:R-:W-:Y:S04]  /*91e20*/  STL.64 [R1+0x188], R10 ;  /* 0x0001880a01007387 */ /* 0x000fe80000100a00 */
[----:B------:R-:W0:Y:S04]  /*91e30*/  LDS.128 R8, [R20+0x3000] ;  /* 0x0030000014087984 */ /* 0x000e280000000c00 */
[----:B-1----:R-:W-:Y:S04]  /*91e40*/  STL.64 [R1+0x170], R4 ;  /* 0x0001700401007387 */ /* 0x002fe80000100a00 */
[----:B------:R-:W-:Y:S04]  /*91e50*/  STL.64 [R1+0x178], R6 ;  /* 0x0001780601007387 */ /* 0x000fe80000100a00 */
[----:B------:R-:W1:Y:S04]  /*91e60*/  LDS.128 R4, [R20+0x4000] ;  /* 0x0040000014047984 */ /* 0x000e680000000c00 */
[----:B--2---:R-:W-:Y:S04]  /*91e70*/  STL.64 [R1+0x160], R12 ;  /* 0x0001600c01007387 */ /* 0x004fe80000100a00 */
[----:B------:R-:W-:Y:S04]  /*91e80*/  STL.64 [R1+0x168], R14 ;  /* 0x0001680e01007387 */ /* 0x000fe80000100a00 */
[----:B------:R-:W2:Y:S01]  /*91e90*/  LDS.128 R12, [R20+0x5000] ;  /* 0x00500000140c7984 */ /* 0x000ea20000000c00 */
[----:B---3--:R-:W-:-:S03]  /*91ea0*/  LOP3.LUT R3, R20, 0x20, RZ, 0x3c, !PT ;  /* 0x0000002014037812 */ /* 0x008fc600078e3cff */
        /* <DEDUP_REMOVED lines=8> */
[----:B------:R-:W2:Y:S04]  /*91f30*/  LDS.128 R12, [R3] ;  /* 0x00000000030c7984 */ /* 0x000ea80000000c00 */
        /* <DEDUP_REMOVED lines=8> */
[----:B------:R-:W2:Y:S04]  /*91fc0*/  LDS.128 R12, [R3+0x3000] ;  /* 0x00300000030c7984 */ /* 0x000ea80000000c00 */
        /* <DEDUP_REMOVED lines=9> */
[----:B------:R-:W-:-:S03]  /*92060*/  LOP3.LUT R2, R20, 0x40, RZ, 0x3c, !PT ;  /* 0x0000004014027812 */ /* 0x000fc600078e3cff */
[----:B0-----:R-:W-:Y:S04]  /*92070*/  STL.64 [R1+0xd0], R8 ;  /* 0x0000d00801007387 */ /* 0x001fe80000100a00 */
[----:B------:R-:W-:Y:S04]  /*92080*/  STL.64 [R1+0xd8], R10 ;  /* 0x0000d80a01007387 */ /* 0x000fe80000100a00 */
[----:B------:R-:W0:Y:S04]  /*92090*/  LDS.128 R8, [R3+0x7000] ;  /* 0x0070000003087984 */ /* 0x000e280000000c00 */
[----:B-1----:R-:W-:Y:S04]  /*920a0*/  STL.64 [R1+0xc0], R4 ;  /* 0x0000c00401007387 */ /* 0x002fe80000100a00 */
[----:B------:R-:W-:Y:S04]  /*920b0*/  STL.64 [R1+0xc8], R6 ;  /* 0x0000c80601007387 */ /* 0x000fe80000100a00 */
[----:B------:R-:W1:Y:S04]  /*920c0*/  LDS.128 R4, [R2] ;  /* 0x0000000002047984 */ /* 0x000e680000000c00 */
        /* <DEDUP_REMOVED lines=23> */
[----:B-1----:R0:W-:Y:S04]  /*92240*/  STL.64 [R1+0x1b0], R4 ;  /* 0x0001b00401007387 */ /* 0x0021e80000100a00 */
[----:B------:R-:W-:Y:S04]  /*92250*/  STL.64 [R1+0x1b8], R6 ;  /* 0x0001b80601007387 */ /* 0x000fe80000100a00 */
[----:B0-----:R-:W3:Y:S04]  /*92260*/  LDL.LU R4, [R1+0x210] ;  /* 0x0002100001047983 */ /* 0x001ee80000300800 */
[----:B--2---:R-:W-:Y:S04]  /*92270*/  STL.64 [R1+0x1f0], R12 ;  /* 0x0001f00c01007387 */ /* 0x004fe80000100a00 */
[----:B------:R-:W-:Y:S04]  /*92280*/  STL.64 [R1+0x1f8], R14 ;  /* 0x0001f80e01007387 */ /* 0x000fe80000100a00 */
[----:B------:R-:W2:Y:S01]  /*92290*/  LDL.LU R5, [R1+0x218] ;  /* 0x0002180001057983 */ /* 0x000ea20000300800 */
[----:B------:R-:W-:-:S05]  /*922a0*/  LOP3.LUT R19, R20, 0x60, RZ, 0x3c, !PT ;  /* 0x0000006014137812 */ /* 0x000fca00078e3cff */
[----:B------:R-:W0:Y:S04]  /*922b0*/  LDS.128 R8, [R19] ;  /* 0x0000000013087984 */ /* 0x000e280000000c00 */
[----:B0-----:R-:W-:Y:S04]  /*922c0*/  STL.64 [R1+0x50], R8 ;  /* 0x0000500801007387 */ /* 0x001fe80000100a00 */
[----:B------:R-:W-:Y:S04]  /*922d0*/  STL.64 [R1+0x58], R10 ;  /* 0x0000580a01007387 */ /* 0x000fe80000100a00 */
[----:B--2---:R0:W-:Y:S04]  /*922e0*/  STL [R1+0x2108], R5 ;  /* 0x0021080501007387 */ /* 0x0041e80000100800 */
[----:B0-----:R-:W3:Y:S04]  /*922f0*/  LDL.LU R5, [R1+0x214] ;  /* 0x0002140001057983 */ /* 0x001ee80000300800 */
[----:B------:R-:W2:Y:S04]  /*92300*/  LDL.LU R6, [R1+0x220] ;  /* 0x0002200001067983 */ /* 0x000ea80000300800 */
[----:B--2---:R0:W-:Y:S04]  /*92310*/  STL [R1+0x2104], R6 ;  /* 0x0021040601007387 */ /* 0x0041e80000100800 */
[----:B0-----:R-:W2:Y:S04]  /*92320*/  LDL.LU R6, [R1+0x21c] ;  /* 0x00021c0001067983 */ /* 0x001ea80000300800 */
[----:B------:R-:W4:Y:S04]  /*92330*/  LDL.LU R7, [R1+0x228] ;  /* 0x0002280001077983 */ /* 0x000f280000300800 */
[----:B----4-:R0:W-:Y:S04]  /*92340*/  STL [R1+0x2100], R7 ;  /* 0x0021000701007387 */ /* 0x0101e80000100800 */
[----:B0-----:R-:W2:Y:S04]  /*92350*/  LDL.LU R7, [R1+0x224] ;  /* 0x0002240001077983 */ /* 0x001ea80000300800 */
[----:B--2---:R-:W-:Y:S04]  /*92360*/  STL.64 [R1+0x2128], R6 ;  /* 0x0021280601007387 */ /* 0x004fe80000100a00 */
[----:B---3--:R-:W-:Y:S04]  /*92370*/  STL.64 [R1+0x2120], R4 ;  /* 0x0021200401007387 */ /* 0x008fe80000100a00 */
[----:B------:R-:W2:Y:S04]  /*92380*/  LDL.LU R8, [R1+0x230] ;  /* 0x0002300001087983 */ /* 0x000ea80000300800 */
[----:B------:R-:W0:Y:S04]  /*92390*/  LDS.128 R4, [R19+0x1000] ;  /* 0x0010000013047984 */ /* 0x000e280000000c00 */
[----:B--2---:R1:W-:Y:S04]  /*923a0*/  STL [R1+0x20fc], R8 ;  /* 0x0020fc0801007387 */ /* 0x0043e80000100800 */
[----:B-1----:R-:W2:Y:S04]  /*923b0*/  LDL.LU R8, [R1+0x22c] ;  /* 0x00022c0001087983 */ /* 0x002ea80000300800 */
[----:B------:R-:W3:Y:S04]  /*923c0*/  LDL.LU R12, [R1+0x250] ;  /* 0x00025000010c7983 */ /* 0x000ee80000300800 */
[----:B---3--:R1:W-:Y:S04]  /*923d0*/  STL [R1+0x20f8], R12 ;  /* 0x0020f80c01007387 */ /* 0x0083e80000100800 */
[----:B-1----:R-:W3:Y:S04]  /*923e0*/  LDL.LU R12, [R1+0x234] ;  /* 0x00023400010c7983 */ /* 0x002ee80000300800 */
[----:B------:R-:W4:Y:S04]  /*923f0*/  LDL.LU R9, [R1+0x238] ;  /* 0x0002380001097983 */ /* 0x000f280000300800 */
[----:B----4-:R1:W-:Y:S04]  /*92400*/  STL [R1+0x20f4], R9 ;  /* 0x0020f40901007387 */ /* 0x0103e80000100800 */
[----:B-1----:R-:W4:Y:S04]  /*92410*/  LDL.LU R9, [R1+0x254] ;  /* 0x0002540001097983 */ /* 0x002f280000300800 */
[----:B------:R-:W2:Y:S04]  /*92420*/  LDL.LU R13, [R1+0x25c] ;  /* 0x00025c00010d7983 */ /* 0x000ea80000300800 */
[----:B--2---:R1:W-:Y:S04]  /*92430*/  STL [R1+0x20f0], R13 ;  /* 0x0020f00d01007387 */ /* 0x0043e80000100800 */
[----:B-1----:R-:W2:Y:S04]  /*92440*/  LDL.LU R13, [R1+0x23c] ;  /* 0x00023c00010d7983 */ /* 0x002ea80000300800 */
        /* <DEDUP_REMOVED lines=16> */
[----:B------:R-:W2:Y:S04]  /*92550*/  LDL.LU R3, [R1+0x2c4] ;  /* 0x0002c40001037983 */ /* 0x000ea80000300800 */
[----:B------:R-:W2:Y:S04]  /*92560*/  LDL.LU R21, [R1+0x2c0] ;  /* 0x0002c00001157983 */ /* 0x000ea80000300800 */
[----:B------:R-:W2:Y:S04]  /*92570*/  LDL.LU R24, [R1+0x2ac] ;  /* 0x0002ac0001187983 */ /* 0x000ea80000300800 */
[----:B------:R-:W2:Y:S04]  /*92580*/  LDL.LU R22, [R1+0x2a4] ;  /* 0x0002a40001167983 */ /* 0x000ea80000300800 */
[----:B------:R-:W2:Y:S04]  /*92590*/  LDL.LU R28, [R1+0x2cc] ;  /* 0x0002cc00011c7983 */ /* 0x000ea80000300800 */
[----:B------:R-:W2:Y:S04]  /*925a0*/  LDL.LU R29, [R1+0x2c8] ;  /* 0x0002c800011d7983 */ /* 0x000ea80000300800 */
[----:B0-----:R-:W-:Y:S04]  /*925b0*/  STL.64 [R1+0x40], R4 ;  /* 0x0000400401007387 */ /* 0x001fe80000100a00 */
[----:B------:R-:W-:Y:S04]  /*925c0*/  STL.64 [R1+0x48], R6 ;  /* 0x0000480601007387 */ /* 0x000fe80000100a00 */
[----:B------:R-:W0:Y:S04]  /*925d0*/  LDS.128 R4, [R19+0x2000] ;  /* 0x0020000013047984 */ /* 0x000e280000000c00 */
        /* <DEDUP_REMOVED lines=9> */
[----:B0-----:R-:W-:Y:S04]  /*92670*/  STL.64 [R1], R4 ;  /* 0x0000000401007387 */ /* 0x001fe80000100a00 */
[----:B------:R-:W-:Y:S04]  /*92680*/  STL.64 [R1+0x8], R6 ;  /* 0x0000080601007387 */ /* 0x000fe80000100a00 */
[----:B------:R-:W0:Y:S04]  /*92690*/  LDS.128 R4, [R19+0x6000] ;  /* 0x0060000013047984 */ /* 0x000e280000000c00 */
[----:B------:R-:W1:Y:S04]  /*926a0*/  LDS.128 R16, [R19+0x7000] ;  /* 0x0070000013107984 */ /* 0x000e680000000c00 */
[----:B0-----:R-:W-:Y:S04]  /*926b0*/  STL.64 [R1+0x1c0], R4 ;  /* 0x0001c00401007387 */ /* 0x001fe80000100a00 */
[----:B------:R0:W-:Y:S04]  /*926c0*/  STL.64 [R1+0x1c8], R6 ;  /* 0x0001c80601007387 */ /* 0x0001e80000100a00 */
[----:B0-----:R-:W2:Y:S04]  /*926d0*/  LDL.LU.64 R6, [R1+0x2128] ;  /* 0x0021280001067983 */ /* 0x001ea80000300a00 */
[----:B------:R-:W2:Y:S04]  /*926e0*/  LDL.LU.64 R4, [R1+0x2120] ;  /* 0x0021200001047983 */ /* 0x000ea80000300a00 */
[----:B------:R-:W3:Y:S04]  /*926f0*/  LDL.LU R25, [R1+0x2b4] ;  /* 0x0002b40001197983 */ /* 0x000ee80000300800 */
[----:B------:R-:W3:Y:S04]  /*92700*/  LDL.LU R26, [R1+0x2b0] ;  /* 0x0002b000011a7983 */ /* 0x000ee80000300800 */
[----:B------:R-:W3:Y:S04]  /*92710*/  LDL.LU R27, [R1+0x2d4] ;  /* 0x0002d400011b7983 */ /* 0x000ee80000300800 */
[----:B------:R-:W3:Y:S04]  /*92720*/  LDL.LU R23, [R1+0x2d0] ;  /* 0x0002d00001177983 */ /* 0x000ee80000300800 */
[----:B-1----:R-:W-:Y:S04]  /*92730*/  STL.64 [R1+0x200], R16 ;  /* 0x0002001001007387 */ /* 0x002fe80000100a00 */
[----:B------:R0:W-:Y:S04]  /*92740*/  STL.64 [R1+0x208], R18 ;  /* 0x0002081201007387 */ /* 0x0001e80000100a00 */
[----:B0-----:R-:W3:Y:S04]  /*92750*/  LDL.LU.64 R18, [R1+0x2118] ;  /* 0x0021180001127983 */ /* 0x001ee80000300a00 */
[----:B------:R-:W3:Y:S04]  /*92760*/  LDL.LU.64 R16, [R1+0x2110] ;  /* 0x0021100001107983 */ /* 0x000ee80000300a00 */
[----:B------:R-:W-:Y:S01]  /*92770*/  BAR.SYNC.DEFER_BLOCKING 0x0 ;  /* 0x0000000000007b1d */ /* 0x000fe20000010000 */
[----:B--2---:R-:W-:-:S05]  /*92780*/  F2FP.PACK_AB R4, R5, R4 ;  /* 0x000000040504723e */ /* 0x004fca00000000ff */
[----:B---3--:R0:W-:Y:S04]  /*92790*/  STS.128 [R0], R16 ;  /* 0x0000001000007388 */ /* 0x0081e80000000c00 */
[----:B0-----:R-:W2:Y:S04]  /*927a0*/  LDL.LU R16, [R1+0x28c] ;  /* 0x00028c0001107983 */ /* 0x001ea80000300800 */
[----:B------:R-:W2:Y:S04]  /*927b0*/  LDL.LU R17, [R1+0x284] ;  /* 0x0002840001117983 */ /* 0x000ea80000300800 */
[----:B------:R-:W3:Y:S04]  /*927c0*/  LDL.LU R18, [R1+0x2bc] ;  /* 0x0002bc0001127983 */ /* 0x000ee80000300800 */
[----:B------:R-:W2:Y:S04]  /*927d0*/  LDL.LU R19, [R1+0x29c] ;  /* 0x00029c0001137983 */ /* 0x000ea80000300800 */
[----:B------:R-:W2:Y:S02]  /*927e0*/  LDL.LU R5, [R1+0x2108] ;  /* 0x0021080001057983 */ /* 0x000ea40000300800 */
[----:B--2---:R-:W-:-:S02]  /*927f0*/  F2FP.PACK_AB R5, R6, R5 ;  /* 0x000000050605723e */ /* 0x004fc400000000ff */
[----:B------:R-:W2:Y:S02]  /*92800*/  LDL.LU R6, [R1+0x2104] ;  /* 0x0021040001067983 */ /* 0x000ea40000300800 */
[----:B--2---:R-:W-:Y:S02]  /*92810*/  F2FP.PACK_AB R6, R7, R6 ;  /* 0x000000060706723e */ /* 0x004fe400000000ff */
[----:B------:R-:W2:Y:S02]  /*92820*/  LDL.LU R7, [R1+0x2100] ;  /* 0x0021000001077983 */ /* 0x000ea40000300800 */
[----:B--2---:R-:W-:Y:S02]  /*92830*/  F2FP.PACK_AB R7, R8, R7 ;  /* 0x000000070807723e */ /* 0x004fe400000000ff */
[----:B------:R-:W2:Y:S02]  /*92840*/  LDL.LU R8, [R1+0x20fc] ;  /* 0x0020fc0001087983 */ /* 0x000ea40000300800 */
[----:B--2---:R-:W-:-:S02]  /*92850*/  F2FP.PACK_AB R8, R12, R8 ;  /* 0x000000080c08723e */ /* 0x004fc400000000ff */
        /* <DEDUP_REMOVED lines=12> */
[----:B------:R-:W2:Y:S01]  /*92920*/  LDL.LU R15, [R1+0x20e0] ;  /* 0x0020e000010f7983 */ /* 0x000ea20000300800 */
[----:B------:R-:W-:Y:S02]  /*92930*/  F2FP.PACK_AB R16, R16, R17 ;  /* 0x000000111010723e */ /* 0x000fe400000000ff */
[----:B------:R-:W-:Y:S02]  /*92940*/  F2FP.PACK_AB R17, R19, R2 ;  /* 0x000000021311723e */ /* 0x000fe400000000ff */
[----:B--2---:R-:W-:Y:S02]  /*92950*/  F2FP.PACK_AB R15, R20, R15 ;  /* 0x0000000f140f723e */ /* 0x004fe400000000ff */
[----:B------:R-:W3:Y:S04]  /*92960*/  LDL.LU R20, [R1+0x20dc] ;  /* 0x0020dc0001147983 */ /* 0x000ee80000300800 */
[----:B------:R-:W2:Y:S01]  /*92970*/  LDL.LU R2, [R1+0x32c] ;  /* 0x00032c0001027983 */ /* 0x000ea20000300800 */
[----:B------:R-:W-:-:S03]  /*92980*/  F2FP.PACK_AB R21, R3, R21 ;  /* 0x000000150315723e */ /* 0x000fc600000000ff */
[----:B--2---:R-:W-:Y:S04]  /*92990*/  STL [R1+0x20bc], R2 ;  /* 0x0020bc0201007387 */ /* 0x004fe80000100800 */
[----:B------:R-:W2:Y:S01]  /*929a0*/  LDL.LU R3, [R1+0x328] ;  /* 0x0003280001037983 */ /* 0x000ea20000300800 */
[----:B---3--:R-:W-:Y:S02]  /*929b0*/  F2FP.PACK_AB R20, R18, R20 ;  /* 0x000000141214723e */ /* 0x008fe400000000ff */
[----:B------:R-:W-:Y:S02]  /*929c0*/  F2FP.PACK_AB R18, R24, R22 ;  /* 0x000000161812723e */ /* 0x000fe400000000ff */
[----:B------:R-:W-:Y:S01]  /*929d0*/  F2FP.PACK_AB R22, R28, R29 ;  /* 0x0000001d1c16723e */ /* 0x000fe200000000ff */
[----:B--2---:R-:W-:Y:S04]  /*929e0*/  STL [R1+0x20c0], R3 ;  /* 0x0020c00301007387 */ /* 0x004fe80000100800 */
[----:B------:R-:W2:Y:S04]  /*929f0*/  LDL.LU R28, [R1+0x34c] ;  /* 0x00034c00011c7983 */ /* 0x000ea80000300800 */
[----:B--2---:R-:W-:Y:S04]  /*92a00*/  STL [R1+0x20c4], R28 ;  /* 0x0020c41c01007387 */ /* 0x004fe80000100800 */
[----:B------:R-:W2:Y:S01]  /*92a10*/  LDL.LU R29, [R1+0x348] ;  /* 0x00034800011d7983 */ /* 0x000ea20000300800 */
[----:B------:R-:W-:-:S03]  /*92a20*/  F2FP.PACK_AB R19, R25, R26 ;  /* 0x0000001a1913723e */ /* 0x000fc600000000ff */
[----:B--2---:R-:W-:Y:S04]  /*92a30*/  STL [R1+0x20c8], R29 ;  /* 0x0020c81d01007387 */ /* 0x004fe80000100800 */
[----:B------:R-:W2:Y:S04]  /*92a40*/  LDL.LU R24, [R1+0x2d8] ;  /* 0x0002d80001187983 */ /* 0x000ea80000300800 */
[----:B------:R-:W3:Y:S04]  /*92a50*/  LDL.LU R25, [R1+0x2e0] ;  /* 0x0002e00001197983 */ /* 0x000ee80000300800 */
[----:B---3--:R0:W-:Y:S04]  /*92a60*/  STL [R1+0x20d4], R25 ;  /* 0x0020d41901007387 */ /* 0x0081e80000100800 */
[----:B0-----:R-:W3:Y:S04]  /*92a70*/  LDL.LU R25, [R1+0x2fc] ;  /* 0x0002fc0001197983 */ /* 0x001ee80000300800 */
[----:B---3--:R0:W-:Y:S04]  /*92a80*/  STL [R1+0x20d8], R25 ;  /* 0x0020d81901007387 */ /* 0x0081e80000100800 */
[----:B0-----:R-:W2:Y:S04]  /*92a90*/  LDL.LU R25, [R1+0x2dc] ;  /* 0x0002dc0001197983 */ /* 0x001ea80000300800 */
[----:B------:R-:W3:Y:S04]  /*92aa0*/  LDL.LU R29, [R1+0x2ec] ;  /* 0x0002ec00011d7983 */ /* 0x000ee80000300800 */
[----:B---3--:R0:W-:Y:S04]  /*92ab0*/  STL [R1+0x20cc], R29 ;  /* 0x0020cc1d01007387 */ /* 0x0081e80000100800 */
[----:B0-----:R-:W3:Y:S01]  /*92ac0*/  LDL.LU R29, [R1+0x304] ;  /* 0x00030400011d7983 */ /* 0x001ee20000300800 */
[----:B------:R-:W-:-:S03]  /*92ad0*/  F2FP.PACK_AB R23, R27, R23 ;  /* 0x000000171b17723e */ /* 0x000fc600000000ff */
[----:B------:R-:W-:Y:S04]  /*92ae0*/  STS.128 [R0+0x80], R4 ;  /* 0x0000800400007388 */ /* 0x000fe80000000c00 */
[----:B------:R-:W-:Y:S04]  /*92af0*/  STS.128 [R0+0x100], R8 ;  /* 0x0001000800007388 */ /* 0x000fe80000000c00 */
[----:B------:R-:W-:Y:S04]  /*92b00*/  STS.128 [R0+0x180], R12 ;  /* 0x0001800c00007388 */ /* 0x000fe80000000c00 */
[----:B------:R-:W-:Y:S04]  /*92b10*/  STS.128 [R0+0x200], R16 ;  /* 0x0002001000007388 */ /* 0x000fe80000000c00 */
[----:B------:R-:W-:Y:S01]  /*92b20*/  STS.128 [R0+0x280], R20 ;  /* 0x0002801400007388 */ /* 0x000fe20000000c00 */
[----:B--2---:R-:W-:-:S03]  /*92b30*/  F2FP.PACK_AB R24, R25, R24 ;  /* 0x000000181918723e */ /* 0x004fc600000000ff */
[----:B---3--:R0:W-:Y:S04]  /*92b40*/  STL [R1+0x20d0], R29 ;  /* 0x0020d01d01007387 */ /* 0x0081e80000100800 */
[----:B0-----:R-:W2:Y:S04]  /*92b50*/  LDL.LU R29, [R1+0x2e4] ;  /* 0x0002e400011d7983 */ /* 0x001ea80000300800 */
[----:B------:R-:W3:Y:S04]  /*92b60*/  LDL.LU R26, [R1+0x2e8] ;  /* 0x0002e800011a7983 */ /* 0x000ee80000300800 */
[----:B------:R-:W4:Y:S04]  /*92b70*/  LDL.LU R28, [R1+0x30c] ;  /* 0x00030c00011c7983 */ /* 0x000f280000300800 */
[----:B------:R-:W2:Y:S04]  /*92b80*/  LDL.LU R3, [R1+0x2f4] ;  /* 0x0002f40001037983 */ /* 0x000ea80000300800 */
[----:B------:R-:W2:Y:S04]  /*92b90*/  LDL.LU R27, [R1+0x2f0] ;  /* 0x0002f000011b7983 */ /* 0x000ea80000300800 */
[----:B------:R-:W2:Y:S04]  /*92ba0*/  LDL.LU R2, [R1+0x314] ;  /* 0x0003140001027983 */ /* 0x000ea80000300800 */
[----:B------:R-:W2:Y:S04]  /*92bb0*/  LDL.LU R4, [R1+0x2f8] ;  /* 0x0002f80001047983 */ /* 0x000ea80000300800 */
[----:B------:R-:W2:Y:S04]  /*92bc0*/  LDL.LU R5, [R1+0x300] ;  /* 0x0003000001057983 */ /* 0x000ea80000300800 */
        /* <DEDUP_REMOVED lines=20> */
[----:B------:R-:W2:Y:S02]  /*92d10*/  LDL.LU R25, [R1+0x20d8] ;  /* 0x0020d80001197983 */ /* 0x000ea40000300800 */
[----:B--2---:R-:W-:-:S02]  /*92d20*/  F2FP.PACK_AB R4, R25, R4 ;  /* 0x000000041904723e */ /* 0x004fc400000000ff */
[----:B------:R-:W2:Y:S02]  /*92d30*/  LDL.LU R25, [R1+0x20d4] ;  /* 0x0020d40001197983 */ /* 0x000ea40000300800 */
[----:B--2---:R-:W-:Y:S02]  /*92d40*/  F2FP.PACK_AB R25, R29, R25 ;  /* 0x000000191d19723e */ /* 0x004fe400000000ff */
[----:B------:R-:W2:Y:S02]  /*92d50*/  LDL.LU R29, [R1+0x20d0] ;  /* 0x0020d000011d7983 */ /* 0x000ea40000300800 */
[----:B--2---:R-:W-:Y:S02]  /*92d60*/  F2FP.PACK_AB R5, R29, R5 ;  /* 0x000000051d05723e */ /* 0x004fe400000000ff */
[----:B------:R-:W3:Y:S01]  /*92d70*/  LDL.LU R29, [R1+0x20cc] ;  /* 0x0020cc00011d7983 */ /* 0x000ee20000300800 */
[----:B----4-:R-:W-:Y:S02]  /*92d80*/  F2FP.PACK_AB R6, R28, R6 ;  /* 0x000000061c06723e */ /* 0x010fe400000000ff */
[----:B------:R-:W-:-:S02]  /*92d90*/  F2FP.PACK_AB R27, R3, R27 ;  /* 0x0000001b031b723e */ /* 0x000fc400000000ff */
[----:B------:R-:W-:Y:S02]  /*92da0*/  F2FP.PACK_AB R7, R2, R7 ;  /* 0x000000070207723e */ /* 0x000fe400000000ff */
[----:B---3--:R-:W-:Y:S02]  /*92db0*/  F2FP.PACK_AB R26, R29, R26 ;  /* 0x0000001a1d1a723e */ /* 0x008fe400000000ff */
[----:B------:R-:W2:Y:S04]  /*92dc0*/  LDL.LU R29, [R1+0x20c8] ;  /* 0x0020c800011d7983 */ /* 0x000ea80000300800 */
[----:B------:R-:W2:Y:S04]  /*92dd0*/  LDL.LU R28, [R1+0x20c4] ;  /* 0x0020c400011c7983 */ /* 0x000ea80000300800 */
[----:B------:R-:W3:Y:S04]  /*92de0*/  LDL.LU R3, [R1+0x20c0] ;  /* 0x0020c00001037983 */ /* 0x000ee80000300800 */
[----:B------:R-:W3:Y:S01]  /*92df0*/  LDL.LU R2, [R1+0x20bc] ;  /* 0x0020bc0001027983 */ /* 0x000ee20000300800 */
[----:B------:R-:W-:-:S02]  /*92e00*/  F2FP.PACK_AB R8, R0, R8 ;  /* 0x000000080008723e */ /* 0x000fc400000000ff */
[----:B------:R-:W-:Y:S01]  /*92e10*/  F2FP.PACK_AB R9, R13, R9 ;  /* 0x000000090d09723e */ /* 0x000fe200000000ff */
[----:B------:R-:W4:Y:S01]  /*92e20*/  LDL.LU R0, [R1+0x374] ;  /* 0x0003740001007983 */ /* 0x000f220000300800 */
[----:B------:R-:W-:Y:S02]  /*92e30*/  F2FP.PACK_AB R12, R19, R12 ;  /* 0x0000000c130c723e */ /* 0x000fe400000000ff */
[----:B------:R-:W-:Y:S01]  /*92e40*/  F2FP.PACK_AB R13, R14, R10 ;  /* 0x0000000a0e0d723e */ /* 0x000fe200000000ff */
[----:B------:R-:W4:Y:S01]  /*92e50*/  LDL.LU R19, [R1+0x370] ;  /* 0x0003700001137983 */ /* 0x000f220000300800 */
[----:B---3--:R-:W-:-:S03]  /*92e60*/  F2FP.PACK_AB R10, R2, R3 ;  /* 0x00000003020a723e */ /* 0x008fc600000000ff */
[----:B------:R-:W3:Y:S04]  /*92e70*/  LDL.LU R2, [R1+0x838] ;  /* 0x0008380001027983 */ /* 0x000ee80000300800 */
[----:B---3--:R0:W-:Y:S04]  /*92e80*/  STL [R1+0x2088], R2 ;  /* 0x0020880201007387 */ /* 0x0081e80000100800 */
[----:B0-----:R-:W3:Y:S04]  /*92e90*/  LDL.LU R2, [R1+0x334] ;  /* 0x0003340001027983 */ /* 0x001ee80000300800 */
[----:B------:R-:W3:Y:S01]  /*92ea0*/  LDL.LU R3, [R1+0x834] ;  /* 0x0008340001037983 */ /* 0x000ee20000300800 */
[----:B--2---:R-:W-:-:S03]  /*92eb0*/  F2FP.PACK_AB R14, R28, R29 ;  /* 0x0000001d1c0e723e */ /* 0x004fc600000000ff */
[----:B---3--:R-:W-:Y:S04]  /*92ec0*/  STL [R1+0x208c], R3 ;  /* 0x00208c0301007387 */ /* 0x008fe80000100800 */
[----:B------:R-:W2:Y:S04]  /*92ed0*/  LDL.LU R28, [R1+0x8a8] ;  /* 0x0008a800011c7983 */ /* 0x000ea80000300800 */
[----:B--2---:R-:W-:Y:S04]  /*92ee0*/  STL [R1+0x2090], R28 ;  /* 0x0020901c01007387 */ /* 0x004fe80000100800 */
[----:B------:R-:W2:Y:S01]  /*92ef0*/  LDL.LU R29, [R1+0x8a4] ;  /* 0x0008a400011d7983 */ /* 0x000ea20000300800 */
[----:B------:R-:W-:-:S02]  /*92f00*/  F2FP.PACK_AB R15, R20, R15 ;  /* 0x0000000f140f723e */ /* 0x000fc400000000ff */
[----:B------:R-:W-:Y:S01]  /*92f10*/  F2FP.PACK_AB R16, R21, R16 ;  /* 0x000000101510723e */ /* 0x000fe200000000ff */
[----:B--2---:R-:W-:Y:S04]  /*92f20*/  STL [R1+0x2094], R29 ;  /* 0x0020941d01007387 */ /* 0x004fe80000100800 */
[----:B------:R-:W2:Y:S04]  /*92f30*/  LDL.LU R20, [R1+0x378] ;  /* 0x0003780001147983 */ /* 0x000ea80000300800 */
[----:B------:R-:W3:Y:S01]  /*92f40*/  LDL.LU R21, [R1+0x380] ;  /* 0x0003800001157983 */ /* 0x000ee20000300800 */
[----:B------:R-:W-:-:S03]  /*92f50*/  F2FP.PACK_AB R17, R22, R17 ;  /* 0x000000111611723e */ /* 0x000fc600000000ff */
[----:B---3--:R0:W-:Y:S04]  /*92f60*/  STL [R1+0x20b4], R21 ;  /* 0x0020b41501007387 */ /* 0x0081e80000100800 */
[----:B0-----:R-:W2:Y:S04]  /*92f70*/  LDL.LU R21, [R1+0x37c] ;  /* 0x00037c0001157983 */ /* 0x001ea80000300800 */
[----:B------:R-:W3:Y:S01]  /*92f80*/  LDL.LU R22, [R1+0x388] ;  /* 0x0003880001167983 */ /* 0x000ee20000300800 */
[----:B------:R-:W-:-:S03]  /*92f90*/  F2FP.PACK_AB R18, R23, R18 ;  /* 0x000000121712723e */ /* 0x000fc600000000ff */
[----:B---3--:R0:W-:Y:S04]  /*92fa0*/  STL [R1+0x20b0], R22 ;  /* 0x0020b01601007387 */ /* 0x0081e80000100800 */
[----:B0-----:R-:W3:Y:S04]  /*92fb0*/  LDL.LU R22, [R1+0x384] ;  /* 0x0003840001167983 */ /* 0x001ee80000300800 */
[----:B------:R-:W2:Y:S04]  /*92fc0*/  LDL.LU R23, [R1+0x390] ;  /* 0x0003900001177983 */ /* 0x000ea80000300800 */
[----:B--2---:R0:W-:Y:S04]  /*92fd0*/  STL [R1+0x20ac], R23 ;  /* 0x0020ac1701007387 */ /* 0x0041e80000100800 */
[----:B0-----:R-:W2:Y:S04]  /*92fe0*/  LDL.LU R23, [R1+0x38c] ;  /* 0x00038c0001177983 */ /* 0x001ea80000300800 */
[----:B------:R-:W2:Y:S04]  /*92ff0*/  LDL.LU R29, [R1+0x3b4] ;  /* 0x0003b400011d7983 */ /* 0x000ea80000300800 */
[----:B--2---:R0:W-:Y:S04]  /*93000*/  STL [R1+0x2098], R29 ;  /* 0x0020981d01007387 */ /* 0x0041e80000100800 */
[----:B0-----:R-:W2:Y:S04]  /*93010*/  LDL.LU R29, [R1+0x3cc] ;  /* 0x0003cc00011d7983 */ /* 0x001ea80000300800 */
[----:B--2---:R0:W-:Y:S04]  /*93020*/  STL [R1+0x209c], R29 ;  /* 0x00209c1d01007387 */ /* 0x0041e80000100800 */
[----:B0-----:R-:W2:Y:S04]  /*93030*/  LDL.LU R29, [R1+0x3a4] ;  /* 0x0003a400011d7983 */ /* 0x001ea80000300800 */
[----:B--2---:R0:W-:Y:S04]  /*93040*/  STL [R1+0x20a0], R29 ;  /* 0x0020a01d01007387 */ /* 0x0041e80000100800 */
[----:B0-----:R-:W2:Y:S04]  /*93050*/  LDL.LU R29, [R1+0x3c4] ;  /* 0x0003c400011d7983 */ /* 0x001ea80000300800 */
[----:B--2---:R0:W-:Y:S04]  /*93060*/  STL [R1+0x20a4], R29 ;  /* 0x0020a41d01007387 */ /* 0x0041e80000100800 */
[----:B0-----:R-:W2:Y:S01]  /*93070*/  LDL.LU R29, [R1+0x39c] ;  /* 0x00039c00011d7983 */ /* 0x001ea20000300800 */
[----:B------:R-:W-:-:S02]  /*93080*/  F2FP.PACK_AB R11, R2, R11 ;  /* 0x0000000b020b723e */ /* 0x000fc400000000ff */
[----:B----4-:R-:W-:Y:S01]  /*93090*/  F2FP.PACK_AB R19, R0, R19 ;  /* 0x000000130013723e */ /* 0x010fe200000000ff */
[----:B--2---:R0:W-:Y:S04]  /*930a0*/  STL [R1+0x20a8], R29 ;  /* 0x0020a81d01007387 */ /* 0x0041e80000100800 */
[----:B0-----:R-:W2:Y:S04]  /*930b0*/  LDL.LU R29, [R1+0x394] ;  /* 0x00039400011d7983 */ /* 0x001ea80000300800 */
[----:B------:R-:W4:Y:S04]  /*930c0*/  LDL.LU R28, [R1+0x3d4] ;  /* 0x0003d400011c7983 */ /* 0x000f280000300800 */
[----:B------:R-:W2:Y:S04]  /*930d0*/  LDL.LU R3, [R1+0x3bc] ;  /* 0x0003bc0001037983 */ /* 0x000ea80000300800 */
[----:B------:R-:W2:Y:S04]  /*930e0*/  LDL.LU R2, [R1+0x3dc] ;  /* 0x0003dc0001027983 */ /* 0x000ea80000300800 */
[----:B------:R-:W2:Y:S01]  /*930f0*/  LDL.LU R0, [R1+0x20b8] ;  /* 0x0020b80001007983 */ /* 0x000ea20000300800 */
[----:B------:R-:W-:-:S03]  /*93100*/  F2FP.PACK_AB R20, R21, R20 ;  /* 0x000000141514723e */ /* 0x000fc600000000ff */
        /* <DEDUP_REMOVED lines=13> */
[----:B------:R-:W4:Y:S04]  /*931e0*/  LDL.LU R10, [R1+0x3d0] ;  /* 0x0003d000010a7983 */ /* 0x000f280000300800 */
        /* <DEDUP_REMOVED lines=19> */
[----:B------:R-:W2:Y:S02]  /*93320*/  LDL.LU R29, [R1+0x20a4] ;  /* 0x0020a400011d7983 */ /* 0x000ea40000300800 */
[----:B--2---:R-:W-:Y:S02]  /*93330*/  F2FP.PACK_AB R8, R29, R8 ;  /* 0x000000081d08723e */ /* 0x004fe400000000ff */
[----:B------:R-:W2:Y:S02]  /*93340*/  LDL.LU R29, [R1+0x20a0] ;  /* 0x0020a000011d7983 */ /* 0x000ea40000300800 */
[----:B--2---:R-:W-:Y:S02]  /*93350*/  F2FP.PACK_AB R5, R29, R5 ;  /* 0x000000051d05723e */ /* 0x004fe400000000ff */
[----:B------:R-:W2:Y:S02]  /*93360*/  LDL.LU R29, [R1+0x209c] ;  /* 0x00209c00011d7983 */ /* 0x000ea40000300800 */
[----:B--2---:R-:W-:-:S02]  /*93370*/  F2FP.PACK_AB R9, R29, R9 ;  /* 0x000000091d09723e */ /* 0x004fc400000000ff */
[----:B------:R-:W2:Y:S01]  /*93380*/  LDL.LU R29, [R1+0x2098] ;  /* 0x00209800011d7983 */ /* 0x000ea20000300800 */
[----:B----4-:R-:W-:Y:S02]  /*93390*/  F2FP.PACK_AB R10, R28, R10 ;  /* 0x0000000a1c0a723e */ /* 0x010fe400000000ff */
[----:B------:R-:W-:Y:S02]  /*933a0*/  F2FP.PACK_AB R12, R16, R12 ;  /* 0x0000000c100c723e */ /* 0x000fe400000000ff */
[----:B------:R-:W-:Y:S02]  /*933b0*/  F2FP.PACK_AB R7, R3, R7 ;  /* 0x000000070307723e */ /* 0x000fe400000000ff */
[----:B------:R-:W-:Y:S02]  /*933c0*/  F2FP.PACK_AB R16, R17, R18 ;  /* 0x000000121110723e */ /* 0x000fe400000000ff */
[----:B------:R-:W-:Y:S02]  /*933d0*/  F2FP.PACK_AB R11, R2, R11 ;  /* 0x0000000b020b723e */ /* 0x000fe400000000ff */
[----:B------:R-:W-:-:S02]  /*933e0*/  F2FP.PACK_AB R17, R14, R15 ;  /* 0x0000000f0e11723e */ /* 0x000fc400000000ff */
[----:B------:R-:W-:Y:S02]  /*933f0*/  F2FP.PACK_AB R14, R24, R25 ;  /* 0x00000019180e723e */ /* 0x000fe400000000ff */
[----:B--2---:R-:W-:Y:S02]  /*93400*/  F2FP.PACK_AB R6, R29, R6 ;  /* 0x000000061d06723e */ /* 0x004fe400000000ff */
[----:B------:R-:W2:Y:S04]  /*93410*/  LDL.LU R29, [R1+0x2094] ;  /* 0x00209400011d7983 */ /* 0x000ea80000300800 */
[----:B------:R-:W2:Y:S04]  /*93420*/  LDL.LU R28, [R1+0x2090] ;  /* 0x00209000011c7983 */ /* 0x000ea80000300800 */
[----:B------:R-:W3:Y:S04]  /*93430*/  LDL.LU R3, [R1+0x208c] ;  /* 0x00208c0001037983 */ /* 0x000ee80000300800 */
[----:B------:R-:W3:Y:S04]  /*93440*/  LDL.LU R2, [R1+0x2088] ;  /* 0x0020880001027983 */ /* 0x000ee80000300800 */
[----:B------:R-:W4:Y:S04]  /*93450*/  LDL.LU R24, [R1+0x8ac] ;  /* 0x0008ac0001187983 */ /* 0x000f280000300800 */
[----:B------:R-:W2:Y:S01]  /*93460*/  LDL.LU R25, [R1+0x8b4] ;  /* 0x0008b40001197983 */ /* 0x000ea20000300800 */
[----:B------:R-:W-:-:S03]  /*93470*/  F2FP.PACK_AB R18, R26, R27 ;  /* 0x0000001b1a12723e */ /* 0x000fc600000000ff */
[----:B--2---:R0:W-:Y:S04]  /*93480*/  STL [R1+0x2084], R25 ;  /* 0x0020841901007387 */ /* 0x0041e80000100800 */
[----:B0-----:R-:W4:Y:S04]  /*93490*/  LDL.LU R25, [R1+0x8b0] ;  /* 0x0008b00001197983 */ /* 0x001f280000300800 */
[----:B------:R-:W2:Y:S04]  /*934a0*/  LDL.LU R26, [R1+0x8bc] ;  /* 0x0008bc00011a7983 */ /* 0x000ea80000300800 */
[----:B------:R-:W2:Y:S01]  /*934b0*/  LDL.LU R27, [R1+0x8c4] ;  /* 0x0008c400011b7983 */ /* 0x000ea20000300800 */
[----:B---3--:R-:W-:-:S02]  /*934c0*/  F2FP.PACK_AB R15, R2, R3 ;  /* 0x00000003020f723e */ /* 0x008fc400000000ff */
[----:B------:R-:W-:Y:S02]  /*934d0*/  F2FP.PACK_AB R13, R19, R13 ;  /* 0x0000000d130d723e */ /* 0x000fe400000000ff */
[----:B------:R-:W-:Y:S01]  /*934e0*/  F2FP.PACK_AB R19, R28, R29 ;  /* 0x0000001d1c13723e */ /* 0x000fe200000000ff */
[----:B------:R-:W-:Y:S04]  /*934f0*/  STS.128 [R0+0x580], R20 ;  /* 0x0005801400007388 */ /* 0x000fe80000000c00 */
[----:B------:R-:W-:Y:S04]  /*93500*/  STS.128 [R0+0x600], R4 ;  /* 0x0006000400007388 */ /* 0x000fe80000000c00 */
[----:B------:R-:W-:Y:S04]  /*93510*/  STS.128 [R0+0x680], R8 ;  /* 0x0006800800007388 */ /* 0x000fe80000000c00 */
[----:B------:R-:W-:Y:S04]  /*93520*/  STS.128 [R0+0x700], R12 ;  /* 0x0007000c00007388 */ /* 0x000fe80000000c00 */
[----:B------:R-:W-:Y:S04]  /*93530*/  STS.128 [R0+0x780], R16 ;  /* 0x0007801000007388 */ /* 0x000fe80000000c00 */
[----:B--2---:R0:W-:Y:S04]  /*93540*/  STL [R1+0x2080], R27 ;  /* 0x0020801b01007387 */ /* 0x0041e80000100800 */
[----:B0-----:R-:W2:Y:S04]  /*93550*/  LDL.LU R27, [R1+0x8e0] ;  /* 0x0008e000011b7983 */ /* 0x001ea80000300800 */
[----:B------:R-:W3:Y:S04]  /*93560*/  LDL.LU R2, [R1+0x8f0] ;  /* 0x0008f00001027983 */ /* 0x000ee80000300800 */
[----:B------:R-:W3:Y:S04]  /*93570*/  LDL.LU R3, [R1+0x8ec] ;  /* 0x0008ec0001037983 */ /* 0x000ee80000300800 */
        /* <DEDUP_REMOVED lines=9> */
[----:B------:R-:W3:Y:S04]  /*93610*/  LDL.LU R7, [R1+0x8e4] ;  /* 0x0008e40001077983 */ /* 0x000ee80000300800 */
[----:B------:R-:W3:Y:S04]  /*93620*/  LDL.LU R8, [R1+0x8e8] ;  /* 0x0008e80001087983 */ /* 0x000ee80000300800 */
[----:B------:R-:W3:Y:S04]  /*93630*/  LDL.LU R9, [R1+0x8f4] ;  /* 0x0008f40001097983 */ /* 0x000ee80000300800 */
[----:B------:R-:W3:Y:S04]  /*93640*/  LDL.LU R10, [R1+0x8fc] ;  /* 0x0008fc00010a7983 */ /* 0x000ee80000300800 */
[----:B------:R-:W3:Y:S04]  /*93650*/  LDL.LU R11, [R1+0x904] ;  /* 0x00090400010b7983 */ /* 0x000ee80000300800 */
[----:B------:R-:W3:Y:S04]  /*93660*/  LDL.LU R12, [R1+0x8c8] ;  /* 0x0008c800010c7983 */ /* 0x000ee80000300800 */
[----:B------:R-:W3:Y:S04]  /*93670*/  LDL.LU R13, [R1+0x914] ;  /* 0x00091400010d7983 */ /* 0x000ee80000300800 */
[----:B------:R-:W3:Y:S01]  /*93680*/  LDL.LU R14, [R1+0x91c] ;  /* 0x00091c00010e7983 */ /* 0x000ee20000300800 */
[----:B----4-:R-:W-:-:S03]  /*93690*/  F2FP.PACK_AB R24, R25, R24 ;  /* 0x000000181918723e */ /* 0x010fc600000000ff */
[----:B------:R-:W4:Y:S04]  /*936a0*/  LDL.LU R15, [R1+0x924] ;  /* 0x00092400010f7983 */ /* 0x000f280000300800 */
[----:B------:R-:W4:Y:S04]  /*936b0*/  LDL.LU R18, [R1+0x8d8] ;  /* 0x0008d80001127983 */ /* 0x000f280000300800 */
[----:B------:R-:W4:Y:S04]  /*936c0*/  LDL.LU R19, [R1+0x8c0] ;  /* 0x0008c00001137983 */ /* 0x000f280000300800 */
[----:B------:R-:W4:Y:S04]  /*936d0*/  LDL.LU R16, [R1+0x908] ;  /* 0x0009080001107983 */ /* 0x000f280000300800 */
[----:B------:R-:W4:Y:S04]  /*936e0*/  LDL.LU R17, [R1+0x928] ;  /* 0x0009280001117983 */ /* 0x000f280000300800 */
[----:B------:R0:W-:Y:S04]  /*936f0*/  STL [R1+0x2078], R0 ;  /* 0x0020780001007387 */ /* 0x0001e80000100800 */
[----:B0-----:R-:W4:Y:S04]  /*93700*/  LDL.LU R0, [R1+0x8b8] ;  /* 0x0008b80001007983 */ /* 0x001f280000300800 */
[----:B------:R-:W4:Y:S04]  /*93710*/  LDL.LU R25, [R1+0x2084] ;  /* 0x0020840001197983 */ /* 0x000f280000300800 */
[----:B------:R0:W-:Y:S04]  /*93720*/  STL [R1+0x207c], R24 ;  /* 0x00207c1801007387 */ /* 0x0001e80000100800 */
[----:B0-----:R-:W4:Y:S01]  /*93730*/  LDL.LU R24, [R1+0x8d0] ;  /* 0x0008d00001187983 */ /* 0x001f220000300800 */
[----:B--2---:R-:W-:-:S02]  /*93740*/  F2FP.PACK_AB R6, R27, R6 ;  /* 0x000000061b06723e */ /* 0x004fc400000000ff */
[----:B---3--:R-:W-:Y:S02]  /*93750*/  F2FP.PACK_AB R7, R8, R7 ;  /* 0x000000070807723e */ /* 0x008fe400000000ff */
[----:B------:R-:W-:Y:S02]  /*93760*/  F2FP.PACK_AB R8, R2, R3 ;  /* 0x000000030208723e */ /* 0x000fe400000000ff */
[----:B----4-:R-:W-:Y:S02]  /*93770*/  F2FP.PACK_AB R5, R18, R5 ;  /* 0x000000051205723e */ /* 0x010fe400000000ff */
[----:B------:R-:W-:Y:S02]  /*93780*/  F2FP.PACK_AB R26, R19, R26 ;  /* 0x0000001a131a723e */ /* 0x000fe400000000ff */
[----:B------:R-:W-:Y:S02]  /*93790*/  F2FP.PACK_AB R25, R0, R25 ;  /* 0x000000190019723e */ /* 0x000fe400000000ff */
[----:B------:R-:W-:-:S02]  /*937a0*/  F2FP.PACK_AB R4, R24, R4 ;  /* 0x000000041804723e */ /* 0x000fc400000000ff */
[----:B------:R-:W2:Y:S04]  /*937b0*/  LDL.LU R24, [R1+0x940] ;  /* 0x0009400001187983 */ /* 0x000ea80000300800 */
[----:B------:R-:W2:Y:S04]  /*937c0*/  LDL.LU R18, [R1+0x93c] ;  /* 0x00093c0001127983 */ /* 0x000ea80000300800 */
[----:B------:R-:W3:Y:S04]  /*937d0*/  LDL.LU R0, [R1+0x948] ;  /* 0x0009480001007983 */ /* 0x000ee80000300800 */
[----:B------:R-:W3:Y:S04]  /*937e0*/  LDL.LU R19, [R1+0x944] ;  /* 0x0009440001137983 */ /* 0x000ee80000300800 */
[----:B------:R-:W4:Y:S04]  /*937f0*/  LDL.LU R27, [R1+0x2080] ;  /* 0x00208000011b7983 */ /* 0x000f280000300800 */
[----:B------:R-:W2:Y:S04]  /*93800*/  LDL.LU R2, [R1+0x9c0] ;  /* 0x0009c00001027983 */ /* 0x000ea80000300800 */
[----:B--2---:R0:W-:Y:S04]  /*93810*/  STL [R1+0x2068], R2 ;  /* 0x0020680201007387 */ /* 0x0041e80000100800 */
[----:B0-----:R-:W2:Y:S04]  /*93820*/  LDL.LU R2, [R1+0x920] ;  /* 0x0009200001027983 */ /* 0x001ea80000300800 */
[----:B------:R-:W2:Y:S01]  /*93830*/  LDL.LU R3, [R1+0x9bc] ;  /* 0x0009bc0001037983 */ /* 0x000ea20000300800 */
[----:B----4-:R-:W-:-:S02]  /*93840*/  F2FP.PACK_AB R27, R12, R27 ;  /* 0x0000001b0c1b723e */ /* 0x010fc400000000ff */
[----:B------:R-:W-:Y:S01]  /*93850*/  F2FP.PACK_AB R12, R28, R29 ;  /* 0x0000001d1c0c723e */ /* 0x000fe200000000ff */
[----:B--2---:R0:W-:Y:S04]  /*93860*/  STL [R1+0x206c], R3 ;  /* 0x00206c0301007387 */ /* 0x0041e80000100800 */
[----:B0-----:R-:W2:Y:S04]  /*93870*/  LDL.LU R3, [R1+0x900] ;  /* 0x0009000001037983 */ /* 0x001ea80000300800 */
[----:B------:R-:W4:Y:S04]  /*93880*/  LDL.LU R28, [R1+0x9c8] ;  /* 0x0009c800011c7983 */ /* 0x000f280000300800 */
[----:B----4-:R0:W-:Y:S04]  /*93890*/  STL [R1+0x2070], R28 ;  /* 0x0020701c01007387 */ /* 0x0101e80000100800 */
[----:B0-----:R-:W4:Y:S04]  /*938a0*/  LDL.LU R28, [R1+0x918] ;  /* 0x00091800011c7983 */ /* 0x001f280000300800 */
[----:B------:R-:W2:Y:S04]  /*938b0*/  LDL.LU R29, [R1+0x9c4] ;  /* 0x0009c400011d7983 */ /* 0x000ea80000300800 */
[----:B--2---:R0:W-:Y:S04]  /*938c0*/  STL [R1+0x2074], R29 ;  /* 0x0020741d01007387 */ /* 0x0041e80000100800 */
[----:B0-----:R-:W2:Y:S01]  /*938d0*/  LDL.LU R29, [R1+0x8f8] ;  /* 0x0008f800011d7983 */ /* 0x001ea20000300800 */
[----:B------:R-:W-:-:S02]  /*938e0*/  F2FP.PACK_AB R11, R16, R11 ;  /* 0x0000000b100b723e */ /* 0x000fc400000000ff */
[----:B------:R-:W-:Y:S02]  /*938f0*/  F2FP.PACK_AB R16, R20, R21 ;  /* 0x000000151410723e */ /* 0x000fe400000000ff */
[----:B----4-:R-:W-:Y:S02]  /*93900*/  F2FP.PACK_AB R13, R28, R13 ;  /* 0x0000000d1c0d723e */ /* 0x010fe400000000ff */
[----:B------:R-:W-:Y:S02]  /*93910*/  F2FP.PACK_AB R10, R3, R10 ;  /* 0x0000000a030a723e */ /* 0x000fe400000000ff */
[----:B------:R-:W-:Y:S02]  /*93920*/  F2FP.PACK_AB R15, R17, R15 ;  /* 0x0000000f110f723e */ /* 0x000fe400000000ff */
[----:B------:R-:W-:Y:S02]  /*93930*/  F2FP.PACK_AB R17, R22, R23 ;  /* 0x000000171611723e */ /* 0x000fe400000000ff */
[----:B------:R-:W-:-:S02]  /*93940*/  F2FP.PACK_AB R14, R2, R14 ;  /* 0x0000000e020e723e */ /* 0x000fc400000000ff */
[----:B------:R-:W-:Y:S02]  /*93950*/  F2FP.PACK_AB R18, R24, R18 ;  /* 0x000000121812723e */ /* 0x000fe400000000ff */
[----:B---3--:R-:W-:Y:S02]  /*93960*/  F2FP.PACK_AB R19, R0, R19 ;  /* 0x000000130013723e */ /* 0x008fe400000000ff */
[----:B--2---:R-:W-:Y:S02]  /*93970*/  F2FP.PACK_AB R9, R29, R9 ;  /* 0x000000091d09723e */ /* 0x004fe400000000ff */
[----:B------:R-:W2:Y:S04]  /*93980*/  LDL.LU R29, [R1+0x950] ;  /* 0x00095000011d7983 */ /* 0x000ea80000300800 */
[----:B------:R-:W2:Y:S04]  /*93990*/  LDL.LU R20, [R1+0x94c] ;  /* 0x00094c0001147983 */ /* 0x000ea80000300800 */
[----:B------:R-:W3:Y:S04]  /*939a0*/  LDL.LU R28, [R1+0x958] ;  /* 0x00095800011c7983 */ /* 0x000ee80000300800 */
[----:B------:R-:W3:Y:S04]  /*939b0*/  LDL.LU R21, [R1+0x954] ;  /* 0x0009540001157983 */ /* 0x000ee80000300800 */
[----:B------:R-:W4:Y:S04]  /*939c0*/  LDL.LU R3, [R1+0x960] ;  /* 0x0009600001037983 */ /* 0x000f280000300800 */
[----:B------:R-:W4:Y:S04]  /*939d0*/  LDL.LU R22, [R1+0x95c] ;  /* 0x00095c0001167983 */ /* 0x000f280000300800 */
[----:B------:R-:W4:Y:S04]  /*939e0*/  LDL.LU R2, [R1+0x968] ;  /* 0x0009680001027983 */ /* 0x000f280000300800 */
[----:B------:R-:W4:Y:S04]  /*939f0*/  LDL.LU R23, [R1+0x964] ;  /* 0x0009640001177983 */ /* 0x000f280000300800 */
[----:B------:R-:W4:Y:S04]  /*93a00*/  LDL.LU R24, [R1+0x207c] ;  /* 0x00207c0001187983 */ /* 0x000f280000300800 */
[----:B------:R-:W4:Y:S01]  /*93a10*/  LDL.LU R0, [R1+0x2078] ;  /* 0x0020780001007983 */ /* 0x000f220000300800 */
[----:B--2---:R-:W-:-:S02]  /*93a20*/  F2FP.PACK_AB R20, R29, R20 ;  /* 0x000000141d14723e */ /* 0x004fc400000000ff */
[----:B---3--:R-:W-:Y:S01]  /*93a30*/  F2FP.PACK_AB R21, R28, R21 ;  /* 0x000000151c15723e */ /* 0x008fe200000000ff */
[----:B----4-:R0:W-:Y:S04]  /*93a40*/  STS.128 [R0+0x800], R24 ;  /* 0x0008001800007388 */ /* 0x0101e80000000c00 */
[----:B------:R1:W-:Y:S04]  /*93a50*/  STS.128 [R0+0x880], R4 ;  /* 0x0008800400007388 */ /* 0x0003e80000000c00 */
[----:B------:R2:W-:Y:S04]  /*93a60*/  STS.128 [R0+0x900], R8 ;  /* 0x0009000800007388 */ /* 0x0005e80000000c00 */
[----:B0-----:R-:W3:Y:S04]  /*93a70*/  LDL.LU R24, [R1+0x9b0] ;  /* 0x0009b00001187983 */ /* 0x001ee80000300800 */
[----:B------:R-:W3:Y:S04]  /*93a80*/  LDL.LU R25, [R1+0x9ac] ;  /* 0x0009ac0001197983 */ /* 0x000ee80000300800 */
[----:B------:R-:W4:Y:S04]  /*93a90*/  LDL.LU R26, [R1+0x9b8] ;  /* 0x0009b800011a7983 */ /* 0x000f280000300800 */
[----:B------:R-:W4:Y:S04]  /*93aa0*/  LDL.LU R27, [R1+0x9b4] ;  /* 0x0009b400011b7983 */ /* 0x000f280000300800 */
        /* <DEDUP_REMOVED lines=9> */
[----:B------:R1:W-:Y:S01]  /*93b40*/  STS.128 [R0+0xa00], R16 ;  /* 0x000a001000007388 */ /* 0x0003e20000000c00 */
[----:B------:R-:W-:-:S03]  /*93b50*/  F2FP.PACK_AB R22, R3, R22 ;  /* 0x000000160316723e */ /* 0x000fc600000000ff */
[----:B0-----:R-:W3:Y:S04]  /*93b60*/  LDL.LU R12, [R1+0x980] ;  /* 0x00098000010c7983 */ /* 0x001ee80000300800 */
[----:B------:R-:W2:Y:S04]  /*93b70*/  LDL.LU R13, [R1+0x9a0] ;  /* 0x0009a000010d7983 */ /* 0x000ea80000300800 */
[----:B------:R-:W4:Y:S04]  /*93b80*/  LDL.LU R14, [R1+0x988] ;  /* 0x00098800010e7983 */ /* 0x000f280000300800 */
[----:B------:R-:W4:Y:S04]  /*93b90*/  LDL.LU R15, [R1+0x9a8] ;  /* 0x0009a800010f7983 */ /* 0x000f280000300800 */
[----:B-1----:R-:W4:Y:S04]  /*93ba0*/  LDL.LU R16, [R1+0x970] ;  /* 0x0009700001107983 */ /* 0x002f280000300800 */
[----:B------:R-:W4:Y:S04]  /*93bb0*/  LDL.LU R17, [R1+0x990] ;  /* 0x0009900001117983 */ /* 0x000f280000300800 */
[----:B------:R-:W4:Y:S01]  /*93bc0*/  LDL.LU R18, [R1+0x978] ;  /* 0x0009780001127983 */ /* 0x000f220000300800 */
[----:B------:R-:W-:-:S03]  /*93bd0*/  F2FP.PACK_AB R23, R2, R23 ;  /* 0x000000170217723e */ /* 0x000fc600000000ff */
[----:B------:R-:W4:Y:S04]  /*93be0*/  LDL.LU R19, [R1+0x998] ;  /* 0x0009980001137983 */ /* 0x000f280000300800 */
[----:B------:R-:W4:Y:S04]  /*93bf0*/  LDL.LU R29, [R1+0x2074] ;  /* 0x00207400011d7983 */ /* 0x000f280000300800 */
[----:B------:R-:W4:Y:S04]  /*93c00*/  LDL.LU R28, [R1+0x2070] ;  /* 0x00207000011c7983 */ /* 0x000f280000300800 */
[----:B------:R-:W4:Y:S04]  /*93c10*/  LDL.LU R3, [R1+0x206c] ;  /* 0x00206c0001037983 */ /* 0x000f280000300800 */
[----:B------:R-:W4:Y:S01]  /*93c20*/  LDL.LU R2, [R1+0x2068] ;  /* 0x0020680001027983 */ /* 0x000f220000300800 */
[----:B---3--:R-:W-:-:S02]  /*93c30*/  F2FP.PACK_AB R6, R12, R6 ;  /* 0x000000060c06723e */ /* 0x008fc400000000ff */
[----:B------:R-:W-:Y:S02]  /*93c40*/  F2FP.PACK_AB R12, R24, R25 ;  /* 0x00000019180c723e */ /* 0x000fe400000000ff */
[----:B--2---:R-:W-:Y:S02]  /*93c50*/  F2FP.PACK_AB R10, R13, R10 ;  /* 0x0000000a0d0a723e */ /* 0x004fe400000000ff */
[----:B----4-:R-:W-:Y:S02]  /*93c60*/  F2FP.PACK_AB R13, R26, R27 ;  /* 0x0000001b1a0d723e */ /* 0x010fe400000000ff */
[----:B------:R-:W-:Y:S02]  /*93c70*/  F2FP.PACK_AB R7, R14, R7 ;  /* 0x000000070e07723e */ /* 0x000fe400000000ff */
[----:B------:R-:W-:Y:S02]  /*93c80*/  F2FP.PACK_AB R11, R15, R11 ;  /* 0x0000000b0f0b723e */ /* 0x000fe400000000ff */
[----:B------:R-:W-:-:S02]  /*93c90*/  F2FP.PACK_AB R4, R16, R4 ;  /* 0x000000041004723e */ /* 0x000fc400000000ff */
[----:B------:R-:W-:Y:S02]  /*93ca0*/  F2FP.PACK_AB R8, R17, R8 ;  /* 0x000000081108723e */ /* 0x000fe400000000ff */
[----:B------:R-:W-:Y:S02]  /*93cb0*/  F2FP.PACK_AB R5, R18, R5 ;  /* 0x000000051205723e */ /* 0x000fe400000000ff */
[----:B------:R-:W-:Y:S02]  /*93cc0*/  F2FP.PACK_AB R9, R19, R9 ;  /* 0x000000091309723e */ /* 0x000fe400000000ff */
[----:B------:R-:W-:Y:S02]  /*93cd0*/  F2FP.PACK_AB R15, R28, R29 ;  /* 0x0000001d1c0f723e */ /* 0x000fe400000000ff */
[----:B------:R-:W-:Y:S02]  /*93ce0*/  F2FP.PACK_AB R14, R2, R3 ;  /* 0x00000003020e723e */ /* 0x000fe400000000ff */
[----:B------:R-:W-:-:S03]  /*93cf0*/  MOV R2, c[0x0][0x1c8] ;  /* 0x0000720000027a02 */ /* 0x000fc60000000f00 */
[----:B------:R0:W-:Y:S02]  /*93d00*/  STS.128 [R0+0xc00], R12 ;  /* 0x000c000c00007388 */ /* 0x0001e40000000c00 */
[C---:B------:R-:W-:Y:S02]  /*93d10*/  IMAD R16, R2.reuse, 0x1e, RZ ;  /* 0x0000001e02107824 */ /* 0x040fe400078e02ff */
[C---:B------:R-:W-:Y:S02]  /*93d20*/  IMAD R17, R2.reuse, 0x22, RZ ;  /* 0x0000002202117824 */ /* 0x040fe400078e02ff */
[C---:B------:R-:W-:Y:S02]  /*93d30*/  IMAD R18, R2.reuse, 0x24, RZ ;  /* 0x0000002402127824 */ /* 0x040fe400078e02ff */
[C---:B------:R-:W-:Y:S01]  /*93d40*/  IMAD R19, R2.reuse, 0x26, RZ ;  /* 0x0000002602137824 */ /* 0x040fe200078e02ff */
[----:B------:R1:W-:Y:S01]  /*93d50*/  STS.128 [R0+0xb80], R8 ;  /* 0x000b800800007388 */ /* 0x0003e20000000c00 */
[----:B0-----:R-:W-:-:S02]  /*93d60*/  IMAD R14, R2, 0x1a, RZ ;  /* 0x0000001a020e7824 */ /* 0x001fc400078e02ff */
[----:B------:R-:W-:-:S05]  /*93d70*/  IMAD R15, R2, 0x1c, RZ ;  /* 0x0000001c020f7824 */ /* 0x000fca00078e02ff */
[----:B------:R-:W-:Y:S04]  /*93d80*/  STL.64 [R1+0x2060], R14 ;  /* 0x0020600e01007387 */ /* 0x000fe80000100a00 */
[----:B------:R-:W-:Y:S04]  /*93d90*/  STL.64 [R1+0x2058], R16 ;  /* 0x0020581001007387 */ /* 0x000fe80000100a00 */
[----:B------:R0:W-:Y:S04]  /*93da0*/  STL.64 [R1+0x2050], R18 ;  /* 0x0020501201007387 */ /* 0x0001e80000100a00 */
[----:B-1----:R-:W2:Y:S04]  /*93db0*/  LDL.LU R9, [R1+0x7d4] ;  /* 0x0007d40001097983 */ /* 0x002ea80000300800 */
[----:B0-----:R-:W3:Y:S01]  /*93dc0*/  LDL.64 R18, [R1+0x3a8] ;  /* 0x0003a80001127983 */ /* 0x001ee20000100a00 */
[----:B------:R-:W-:-:S03]  /*93dd0*/  IMAD.SHL.U32 R3, R2, 0x2, RZ ;  /* 0x0000000202037824 */ /* 0x000fc600078e00ff */
[----:B------:R0:W-:Y:S02]  /*93de0*/  STS.128 [R0+0xb00], R4 ;  /* 0x000b000400007388 */ /* 0x0001e40000000c00 */
[C---:B0-----:R-:W-:Y:S02]  /*93df0*/  IMAD R4, R2.reuse, 0x6, RZ ;  /* 0x0000000602047824 */ /* 0x041fe400078e02ff */
[C---:B------:R-:W-:Y:S02]  /*93e00*/  IMAD R5, R2.reuse, 0xa, RZ ;  /* 0x0000000a02057824 */ /* 0x040fe400078e02ff */
[C---:B------:R-:W-:Y:S02]  /*93e10*/  IMAD R6, R2.reuse, 0xc, RZ ;  /* 0x0000000c02067824 */ /* 0x040fe400078e02ff */
[C---:B------:R-:W-:Y:S02]  /*93e20*/  IMAD R7, R2.reuse, 0xe, RZ ;  /* 0x0000000e02077824 */ /* 0x040fe400078e02ff */
[----:B------:R-:W-:-:S02]  /*93e30*/  IMAD R10, R2, 0x12, RZ ;  /* 0x00000012020a7824 */ /* 0x000fc400078e02ff */
[C---:B------:R-:W-:Y:S01]  /*93e40*/  IMAD R11, R2.reuse, 0x14, RZ ;  /* 0x00000014020b7824 */ /* 0x040fe200078e02ff */
[----:B--2---:R-:W-:Y:S02]  /*93e50*/  FSEL R16, R9, -INF , P5 ;  /* 0xff80000009107808 */ /* 0x004fe40002800000 */
[CC--:B---3--:R-:W-:Y:S02]  /*93e60*/  IADD3 R8, P6, R3.reuse, R18.reuse, RZ ;  /* 0x0000001203087210 */ /* 0x0c8fe40007fde0ff */
[C---:B------:R-:W-:Y:S02]  /*93e70*/  LEA R14, P5, R2.reuse, R18, 0x2 ;  /* 0x00000012020e7211 */ /* 0x040fe400078a10ff */
[CC--:B------:R-:W-:Y:S02]  /*93e80*/  LEA.HI.X.SX32 R9, R2.reuse, R19.reuse, 0x1, P6 ;  /* 0x0000001302097211 */ /* 0x0c0fe400030f0eff */
[----:B------:R-:W-:Y:S01]  /*93e90*/  LEA.HI.X.SX32 R15, R3, R19, 0x1, P5 ;  /* 0x00000013030f7211 */ /* 0x000fe200028f0eff */
[----:B------:R0:W-:Y:S01]  /*93ea0*/  STL [R1+0x1260], R16 ;  /* 0x0012601001007387 */ /* 0x0001e20000100800 */
[----:B------:R-:W-:-:S03]  /*93eb0*/  SHF.L.U32 R3, R2, 0x2, RZ ;  /* 0x0000000202037819 */ /* 0x000fc600000006ff */
[----:B------:R1:W-:Y:S04]  /*93ec0*/  STL [R1+0x1f14], R8 ;  /* 0x001f140801007387 */ /* 0x0003e80000100800 */
[----:B------:R-:W-:Y:S01]  /*93ed0*/  STL [R1+0x1f10], R9 ;  /* 0x001f100901007387 */ /* 0x000fe20000100800 */
[----:B0-----:R-:W-:-:S03]  /*93ee0*/  IADD3 R16, P6, R4, R18, RZ ;  /* 0x0000001204107210 */ /* 0x001fc60007fde0ff */
[----:B------:R0:W-:Y:S01]  /*93ef0*/  STL.64 [R1+0x998], R14 ;  /* 0x0009980e01007387 */ /* 0x0001e20000100a00 */
[----:B-1----:R-:W-:-:S05]  /*93f00*/  IMAD R8, R2, 0x3, RZ ;  /* 0x0000000302087824 */ /* 0x002fca00078e02ff */
[----:B------:R-:W-:Y:S02]  /*93f10*/  LEA.HI.X.SX32 R17, R8, R19, 0x1, P6 ;  /* 0x0000001308117211 */ /* 0x000fe400030f0eff */
[----:B0-----:R-:W-:-:S04]  /*93f20*/  LEA R14, P5, R2, R18, 0x3 ;  /* 0x00000012020e7211 */ /* 0x001fc800078a18ff */
[----:B------:R-:W-:Y:S01]  /*93f30*/  LEA.HI.X.SX32 R15, R3, R19, 0x1, P5 ;  /* 0x00000013030f7211 */ /* 0x000fe200028f0eff */
[----:B------:R0:W-:Y:S01]  /*93f40*/  STL.64 [R1+0x990], R16 ;  /* 0x0009901001007387 */ /* 0x0001e20000100a00 */
[----:B------:R-:W-:-:S03]  /*93f50*/  IMAD R8, R2, 0x5, RZ ;  /* 0x0000000502087824 */ /* 0x000fc600078e02ff */
[----:B------:R1:W-:Y:S01]  /*93f60*/  STL.64 [R1+0x988], R14 ;  /* 0x0009880e01007387 */ /* 0x0003e20000100a00 */
[-C--:B0-----:R-:W-:Y:S02]  /*93f70*/  IADD3 R16, P6, R5, R18.reuse, RZ ;  /* 0x0000001205107210 */ /* 0x081fe40007fde0ff */
[----:B-1----:R-:W-:Y:S02]  /*93f80*/  IADD3 R14, P5, R6, R18, RZ ;  /* 0x00000012060e7210 */ /* 0x002fe40007fbe0ff */
[-C--:B------:R-:W-:Y:S02]  /*93f90*/  LEA.HI.X.SX32 R17, R8, R19.reuse, 0x1, P6 ;  /* 0x0000001308117211 */ /* 0x080fe400030f0eff */
[----:B------:R-:W-:Y:S01]  /*93fa0*/  LEA.HI.X.SX32 R15, R4, R19, 0x1, P5 ;  /* 0x00000013040f7211 */ /* 0x000fe200028f0eff */
[C---:B------:R-:W-:Y:S02]  /*93fb0*/  IMAD R8, R2.reuse, 0x7, RZ ;  /* 0x0000000702087824 */ /* 0x040fe400078e02ff */
[----:B------:R0:W-:Y:S01]  /*93fc0*/  STL.64 [R1+0x980], R16 ;  /* 0x0009801001007387 */ /* 0x0001e20000100a00 */
[----:B------:R-:W-:-:S03]  /*93fd0*/  SHF.L.U32 R3, R2, 0x3, RZ ;  /* 0x0000000302037819 */ /* 0x000fc600000006ff */
[----:B------:R1:W-:Y:S01]  /*93fe0*/  STL.64 [R1+0x978], R14 ;  /* 0x0009780e01007387 */ /* 0x0003e20000100a00 */
[-C--:B0-----:R-:W-:Y:S02]  /*93ff0*/  IADD3 R16, P6, R7, R18.reuse, RZ ;  /* 0x0000001207107210 */ /* 0x081fe40007fde0ff */
[-C--:B-1----:R-:W-:Y:S02]  /*94000*/  LEA R14, P5, R2, R18.reuse, 0x4 ;  /* 0x00000012020e7211 */ /* 0x082fe400078a20ff */
[-C--:B------:R-:W-:Y:S02]  /*94010*/  LEA.HI.X.SX32 R17, R8, R19.reuse, 0x1, P6 ;  /* 0x0000001308117211 */ /* 0x080fe400030f0eff */
[----:B------:R-:W-:Y:S01]  /*94020*/  LEA.HI.X.SX32 R15, R3, R19, 0x1, P5 ;  /* 0x00000013030f7211 */ /* 0x000fe200028f0eff */
[----:B------:R-:W-:Y:S02]  /*94030*/  IMAD R8, R2, 0x9, RZ ;  /* 0x0000000902087824 */ /* 0x000fe400078e02ff */
[----:B------:R0:W-:Y:S04]  /*94040*/  STL.64 [R1+0x970], R16 ;  /* 0x0009701001007387 */ /* 0x0001e80000100a00 */
[----:B------:R1:W-:Y:S01]  /*94050*/  STL.64 [R1+0x968], R14 ;  /* 0x0009680e01007387 */ /* 0x0003e20000100a00 */
[----:B0-----:R-:W-:-:S02]  /*94060*/  IADD3 R16, P6, R10, R18, RZ ;  /* 0x000000120a107210 */ /* 0x001fc40007fde0ff */
[----:B-1----:R-:W-:Y:S02]  /*94070*/  IADD3 R14, P5, R11, R18, RZ ;  /* 0x000000120b0e7210 */ /* 0x002fe40007fbe0ff */
[-C--:B------:R-:W-:Y:S02]  /*94080*/  LEA.HI.X.SX32 R17, R8, R19.reuse, 0x1, P6 ;  /* 0x0000001308117211 */ /* 0x080fe400030f0eff */
[----:B------:R-:W-:-:S03]  /*94090*/  LEA.HI.X.SX32 R15, R5, R19, 0x1, P5 ;  /* 0x00000013050f7211 */ /* 0x000fc600028f0eff */
[----:B------:R-:W-:Y:S04]  /*940a0*/  STL.64 [R1+0x960], R16 ;  /* 0x0009601001007387 */ /* 0x000fe80000100a00 */
[----:B------:R0:W-:Y:S04]  /*940b0*/  STL.64 [R1+0x958], R14 ;  /* 0x0009580e01007387 */ /* 0x0001e80000100a00 */
[----:B0-----:R-:W2:Y:S01]  /*940c0*/  LDL.LU.64 R14, [R1+0x2060] ;  /* 0x00206000010e7983 */ /* 0x001ea20000300a00 */
[C---:B------:R-:W-:Y:S01]  /*940d0*/  IMAD R12, R2.reuse, 0x16, RZ ;  /* 0x00000016020c7824 */ /* 0x040fe200078e02ff */
[----:B------:R-:W-:Y:S01]  /*940e0*/  MOV R5, R19 ;  /* 0x0000001300057202 */ /* 0x000fe20000000f00 */
[----:B------:R-:W-:-:S03]  /*940f0*/  IMAD R8, R2, 0xb, RZ ;  /* 0x0000000b02087824 */ /* 0x000fc600078e02ff */
[----:B------:R-:W-:Y:S01]  /*94100*/  IADD3 R16, P6, R12, R18, RZ ;  /* 0x000000120c107210 */ /* 0x000fe20007fde0ff */
[----:B------:R-:W-:Y:S02]  /*94110*/  IMAD R13, R2, 0x18, RZ ;  /* 0x00000018020d7824 */ /* 0x000fe400078e02ff */
[----:B------:R-:W-:Y:S01]  /*94120*/  IMAD.MOV.U32 R4, RZ, RZ, R18 ;  /* 0x000000ffff047224 */ /* 0x000fe200078e0012 */
[----:B------:R-:W-:Y:S01]  /*94130*/  LEA.HI.X.SX32 R17, R8, R5, 0x1, P6 ;  /* 0x0000000508117211 */ /* 0x000fe200030f0eff */
[----:B------:R-:W-:-:S03]  /*94140*/  IMAD R8, R2, 0xd, RZ ;  /* 0x0000000d02087824 */ /* 0x000fc600078e02ff */
[----:B------:R-:W-:Y:S01]  /*94150*/  IADD3 R18, P5, R13, R4, RZ ;  /* 0x000000040d127210 */ /* 0x000fe20007fbe0ff */
[----:B------:R2:W-:Y:S03]  /*94160*/  STL.64 [R1+0x950], R16 ;  /* 0x0009501001007387 */ /* 0x0005e60000100a00 */
[----:B------:R-:W-:-:S05]  /*94170*/  LEA.HI.X.SX32 R19, R6, R5, 0x1, P5 ;  /* 0x0000000506137211 */ /* 0x000fca00028f0eff */
[----:B------:R0:W-:Y:S01]  /*94180*/  STL.64 [R1+0x948], R18 ;  /* 0x0009481201007387 */ /* 0x0001e20000100a00 */
[----:B--2---:R-:W-:-:S04]  /*94190*/  IADD3 R16, P6, R14, R4, RZ ;  /* 0x000000040e107210 */ /* 0x004fc80007fde0ff */
[----:B------:R-:W-:-:S05]  /*941a0*/  LEA.HI.X.SX32 R17, R8, R5, 0x1, P6 ;  /* 0x0000000508117211 */ /* 0x000fca00030f0eff */
[----:B------:R1:W-:Y:S01]  /*941b0*/  STL.64 [R1+0x940], R16 ;  /* 0x0009401001007387 */ /* 0x0003e20000100a00 */
[----:B0-----:R-:W-:-:S03]  /*941c0*/  IADD3 R18, P5, R15, R4, RZ ;  /* 0x000000040f127210 */ /* 0x001fc60007fbe0ff */
[----:B-1----:R-:W2:Y:S01]  /*941d0*/  LDL.LU.64 R16, [R1+0x2058] ;  /* 0x0020580001107983 */ /* 0x002ea20000300a00 */
[----:B------:R-:W-:-:S05]  /*941e0*/  LEA.HI.X.SX32 R19, R7, R5, 0x1, P5 ;  /* 0x0000000507137211 */ /* 0x000fca00028f0eff */
[----:B------:R0:W-:Y:S04]  /*941f0*/  STL.64 [R1+0x938], R18 ;  /* 0x0009381201007387 */ /* 0x0001e80000100a00 */
[----:B0-----:R-:W3:Y:S01]  /*94200*/  LDL.LU.64 R18, [R1+0x2050] ;  /* 0x0020500001127983 */ /* 0x001ee20000300a00 */
[C---:B------:R-:W-:Y:S02]  /*94210*/  IMAD R3, R2.reuse, 0xf, RZ ;  /* 0x0000000f02037824 */ /* 0x040fe400078e02ff */
[----:B------:R-:W-:Y:S01]  /*94220*/  IMAD.MOV.U32 R7, RZ, RZ, R9 ;  /* 0x000000ffff077224 */ /* 0x000fe200078e0009 */
[C---:B------:R-:W-:Y:S01]  /*94230*/  SHF.L.U32 R9, R2.reuse, 0x4, RZ ;  /* 0x0000000402097819 */ /* 0x040fe200000006ff */
[----:B------:R0:W-:Y:S02]  /*94240*/  STS.128 [R0+0xa80], R20 ;  /* 0x000a801400007388 */ /* 0x0001e40000000c00 */
[----:B0-----:R-:W-:-:S02]  /*94250*/  IMAD R20, R2, 0x28, RZ ;  /* 0x0000002802147824 */ /* 0x001fc400078e02ff */
        /* <DEDUP_REMOVED lines=8> */
[----:B------:R-:W-:Y:S01]  /*942e0*/  IMAD R29, R2, 0x3a, RZ ;  /* 0x0000003a021d7824 */ /* 0x000fe200078e02ff */
[----:B--2---:R-:W-:-:S04]  /*942f0*/  IADD3 R8, P6, R16, R4, RZ ;  /* 0x0000000410087210 */ /* 0x004fc80007fde0ff */
[----:B------:R-:W-:Y:S01]  /*94300*/  MOV R6, R8 ;  /* 0x0000000800067202 */ /* 0x000fe20000000f00 */
[----:B------:R0:W-:Y:S01]  /*94310*/  STL [R1+0x930], R8 ;  /* 0x0009300801007387 */ /* 0x0001e20000100800 */
[----:B------:R-:W-:Y:S01]  /*94320*/  LEA.HI.X.SX32 R7, R3, R5, 0x1, P6 ;  /* 0x0000000503077211 */ /* 0x000fe200030f0eff */
[C---:B------:R-:W-:Y:S01]  /*94330*/  IMAD R3, R2.reuse, 0x11, RZ ;  /* 0x0000001102037824 */ /* 0x040fe200078e02ff */
[----:B0-----:R-:W-:-:S04]  /*94340*/  LEA R8, P5, R2, R4, 0x5 ;  /* 0x0000000402087211 */ /* 0x001fc800078a28ff */
[----:B------:R-:W-:Y:S01]  /*94350*/  LEA.HI.X.SX32 R9, R9, R5, 0x1, P5 ;  /* 0x0000000509097211 */ /* 0x000fe200028f0eff */
[----:B------:R0:W-:Y:S01]  /*94360*/  STL [R1+0x934], R7 ;  /* 0x0009340701007387 */ /* 0x0001e20000100800 */
[----:B------:R-:W-:-:S03]  /*94370*/  IADD3 R6, P6, R17, R4, RZ ;  /* 0x0000000411067210 */ /* 0x000fc60007fde0ff */
[----:B------:R3:W-:Y:S01]  /*94380*/  STL.64 [R1+0x928], R8 ;  /* 0x0009280801007387 */ /* 0x0007e20000100a00 */
[----:B0-----:R-:W-:Y:S02]  /*94390*/  LEA.HI.X.SX32 R7, R3, R5, 0x1, P6 ;  /* 0x0000000503077211 */ /* 0x001fe400030f0eff */
[----:B---3--:R-:W-:-:S03]  /*943a0*/  IADD3 R8, P5, R18, R4, RZ ;  /* 0x0000000412087210 */ /* 0x008fc60007fbe0ff */
[----:B------:R0:W-:Y:S01]  /*943b0*/  STL.64 [R1+0x920], R6 ;  /* 0x0009200601007387 */ /* 0x0001e20000100a00 */
[----:B------:R-:W-:-:S03]  /*943c0*/  LEA.HI.X.SX32 R9, R10, R5, 0x1, P5 ;  /* 0x000000050a097211 */ /* 0x000fc600028f0eff */
[----:B------:R-:W-:Y:S01]  /*943d0*/  STL.64 [R1+0x2048], R18 ;  /* 0x0020481201007387 */ /* 0x000fe20000100a00 */
[----:B------:R-:W-:-:S03]  /*943e0*/  IMAD R3, R2, 0x13, RZ ;  /* 0x0000001302037824 */ /* 0x000fc600078e02ff */
[----:B------:R1:W-:Y:S01]  /*943f0*/  STL.64 [R1+0x918], R8 ;  /* 0x0009180801007387 */ /* 0x0003e20000100a00 */
[----:B0-----:R-:W-:-:S04]  /*94400*/  IADD3 R6, P6, R19, R4, RZ ;  /* 0x0000000413067210 */ /* 0x001fc80007fde0ff */
[----:B------:R-:W-:Y:S02]  /*94410*/  LEA.HI.X.SX32 R7, R3, R5, 0x1, P6 ;  /* 0x0000000503077211 */ /* 0x000fe400030f0eff */
[----:B-1----:R-:W-:-:S04]  /*94420*/  IADD3 R8, P5, R20, R4, RZ ;  /* 0x0000000414087210 */ /* 0x002fc80007fbe0ff */
[----:B------:R-:W-:Y:S01]  /*94430*/  LEA.HI.X.SX32 R9, R11, R5, 0x1, P5 ;  /* 0x000000050b097211 */ /* 0x000fe200028f0eff */
[----:B------:R0:W-:Y:S01]  /*94440*/  STL.64 [R1+0x910], R6 ;  /* 0x0009100601007387 */ /* 0x0001e20000100a00 */
[-C--:B------:R-:W-:Y:S01]  /*94450*/  MOV R10, R4.reuse ;  /* 0x00000004000a7202 */ /* 0x080fe20000000f00 */
[----:B------:R-:W-:Y:S02]  /*94460*/  IMAD.MOV.U32 R11, RZ, RZ, R5 ;  /* 0x000000ffff0b7224 */ /* 0x000fe400078e0005 */
[----:B------:R1:W-:Y:S01]  /*94470*/  STL.64 [R1+0x908], R8 ;  /* 0x0009080801007387 */ /* 0x0003e20000100a00 */
[----:B0-----:R-:W-:Y:S02]  /*94480*/  IADD3 R6, P6, R21, R4, RZ ;  /* 0x0000000415067210 */ /* 0x001fe40007fde0ff */
[----:B------:R-:W-:Y:S01]  /*94490*/  IADD3 R4, P5, R22, R10, RZ ;  /* 0x0000000a16047210 */ /* 0x000fe20007fbe0ff */
[----:B-1----:R-:W-:-:S03]  /*944a0*/  IMAD R8, R2, 0x15, RZ ;  /* 0x0000001502087824 */ /* 0x002fc600078e02ff */
[-C--:B------:R-:W-:Y:S02]  /*944b0*/  LEA.HI.X.SX32 R5, R12, R11.reuse, 0x1, P5 ;  /* 0x0000000b0c057211 */ /* 0x080fe400028f0eff */
[----:B------:R-:W-:Y:S01]  /*944c0*/  LEA.HI.X.SX32 R7, R8, R11, 0x1, P6 ;  /* 0x0000000b08077211 */ /* 0x000fe200030f0eff */
[----:B------:R-:W-:-:S04]  /*944d0*/  IMAD R8, R2, 0x17, RZ ;  /* 0x0000001702087824 */ /* 0x000fc800078e02ff */
[----:B------:R0:W-:Y:S04]  /*944e0*/  STL.64 [R1+0x900], R6 ;  /* 0x0009000601007387 */ /* 0x0001e80000100a00 */
[----:B------:R1:W-:Y:S01]  /*944f0*/  STL.64 [R1+0x8f8], R4 ;  /* 0x0008f80401007387 */ /* 0x0003e20000100a00 */
[-C--:B0-----:R-:W-:Y:S02]  /*94500*/  IADD3 R6, P6, R23, R10.reuse, RZ ;  /* 0x0000000a17067210 */ /* 0x081fe40007fde0ff */
[----:B-1----:R-:W-:Y:S02]  /*94510*/  IADD3 R4, P5, R24, R10, RZ ;  /* 0x0000000a18047210 */ /* 0x002fe40007fbe0ff */
[-C--:B------:R-:W-:Y:S02]  /*94520*/  LEA.HI.X.SX32 R7, R8, R11.reuse, 0x1, P6 ;  /* 0x0000000b08077211 */ /* 0x080fe400030f0eff */
[----:B------:R-:W-:Y:S01]  /*94530*/  LEA.HI.X.SX32 R5, R13, R11, 0x1, P5 ;  /* 0x0000000b0d057211 */ /* 0x000fe200028f0eff */
[----:B------:R-:W-:-:S02]  /*94540*/  IMAD R8, R2, 0x19, RZ ;  /* 0x0000001902087824 */ /* 0x000fc400078e02ff */
        /* <DEDUP_REMOVED lines=16> */
[-C--:B------:R-:W-:Y:S02]  /*94650*/  IADD3 R8, P5, R3, R10.reuse, RZ ;  /* 0x0000000a03087210 */ /* 0x080fe40007fbe0ff */
[----:B0-----:R-:W-:Y:S01]  /*94660*/  IADD3 R6, P6, R29, R10, RZ ;  /* 0x0000000a1d067210 */ /* 0x001fe20007fde0ff */
[----:B-1----:R-:W-:Y:S01]  /*94670*/  IMAD R5, R2, 0x1d, RZ ;  /* 0x0000001d02057824 */ /* 0x002fe200078e02ff */
[----:B------:R-:W-:Y:S01]  /*94680*/  LEA.HI.X.SX32 R9, R16, R11, 0x1, P5 ;  /* 0x0000000b10097211 */ /* 0x000fe200028f0eff */
[----:B------:R-:W-:-:S03]  /*94690*/  IMAD R4, R2, 0x3e, RZ ;  /* 0x0000003e02047824 */ /* 0x000fc600078e02ff */
[----:B------:R-:W-:Y:S01]  /*946a0*/  LEA.HI.X.SX32 R7, R5, R11, 0x1, P6 ;  /* 0x0000000b05077211 */ /* 0x000fe200030f0eff */
[C---:B------:R-:W-:Y:S01]  /*946b0*/  IMAD R12, R2.reuse, 0x1f, RZ ;  /* 0x0000001f020c7824 */ /* 0x040fe200078e02ff */
[----:B------:R-:W-:-:S03]  /*946c0*/  LEA R18, P5, R2, R10, 0x6 ;  /* 0x0000000a02127211 */ /* 0x000fc600078a30ff */
[----:B------:R0:W-:Y:S04]  /*946d0*/  STL.64 [R1+0x8c0], R6 ;  /* 0x0008c00601007387 */ /* 0x0001e80000100a00 */
[----:B------:R1:W-:Y:S01]  /*946e0*/  STL.64 [R1+0x8b8], R8 ;  /* 0x0008b80801007387 */ /* 0x0003e20000100a00 */
[----:B------:R-:W-:Y:S01]  /*946f0*/  IMAD R13, R2, 0x1de, RZ ;  /* 0x000001de020d7824 */ /* 0x000fe200078e02ff */
[----:B0-----:R-:W-:Y:S02]  /*94700*/  IADD3 R6, P6, R4, R10, RZ ;  /* 0x0000000a04067210 */ /* 0x001fe40007fde0ff */
[----:B-1----:R-:W-:Y:S02]  /*94710*/  SHF.L.U32 R9, R2, 0x5, RZ ;  /* 0x0000000502097819 */ /* 0x002fe400000006ff */
[----:B------:R-:W-:-:S02]  /*94720*/  LEA.HI.X.SX32 R7, R12, R11, 0x1, P6 ;  /* 0x0000000b0c077211 */ /* 0x000fc400030f0eff */
[----:B------:R-:W-:Y:S01]  /*94730*/  LEA.HI.X.SX32 R19, R9, R11, 0x1, P5 ;  /* 0x0000000b09137211 */ /* 0x000fe200028f0eff */
[C---:B------:R-:W-:Y:S02]  /*94740*/  IMAD R12, R2.reuse, 0x1e0, RZ ;  /* 0x000001e0020c7824 */ /* 0x040fe400078e02ff */
[----:B------:R-:W-:Y:S04]  /*94750*/  STL.64 [R1+0x8b0], R6 ;  /* 0x0008b00601007387 */ /* 0x000fe80000100a00 */
[----:B------:R0:W-:Y:S04]  /*94760*/  STL.64 [R1+0x8a8], R18 ;  /* 0x0008a81201007387 */ /* 0x0001e80000100a00 */
[----:B0-----:R-:W2:Y:S04]  /*94770*/  LDL.LU.64 R18, [R1+0x2048] ;  /* 0x0020480001127983 */ /* 0x001ea80000300a00 */
[----:B------:R0:W-:Y:S04]  /*94780*/  STL.64 [R1+0x2008], R12 ;  /* 0x0020080c01007387 */ /* 0x0001e80000100a00 */
[----:B0-----:R-:W3:Y:S01]  /*94790*/  LDL.64 R12, [R1+0x3a8] ;  /* 0x0003a800010c7983 */ /* 0x001ee20000100a00 */
[----:B------:R-:W-:-:S02]  /*947a0*/  IMAD R5, R2, 0x42, RZ ;  /* 0x0000004202057824 */ /* 0x000fc400078e02ff */
[----:B------:R-:W-:-:S03]  /*947b0*/  IMAD R8, R2, 0x44, RZ ;  /* 0x0000004402087824 */ /* 0x000fc600078e02ff */
[-C--:B------:R-:W-:Y:S02]  /*947c0*/  IADD3 R6, P6, R5, R10.reuse, RZ ;  /* 0x0000000a05067210 */ /* 0x080fe40007fde0ff */
[----:B------:R-:W-:Y:S01]  /*947d0*/  IADD3 R8, P5, R8, R10, RZ ;  /* 0x0000000a08087210 */ /* 0x000fe20007fbe0ff */
[C---:B------:R-:W-:Y:S02]  /*947e0*/  IMAD R10, R2.reuse, 0x21, RZ ;  /* 0x00000021020a7824 */ /* 0x040fe400078e02ff */
[C---:B------:R-:W-:Y:S02]  /*947f0*/  IMAD R5, R2.reuse, 0x46, RZ ;  /* 0x0000004602057824 */ /* 0x040fe400078e02ff */
[C---:B------:R-:W-:Y:S02]  /*94800*/  IMAD R11, R2.reuse, 0x27, RZ ;  /* 0x00000027020b7824 */ /* 0x040fe400078e02ff */
[----:B------:R-:W-:Y:S01]  /*94810*/  IMAD R14, R2, 0x72, RZ ;  /* 0x00000072020e7824 */ /* 0x000fe200078e02ff */
[----:B---3--:R-:W-:-:S02]  /*94820*/  LEA.HI.X.SX32 R7, R10, R13, 0x1, P6 ;  /* 0x0000000d0a077211 */ /* 0x008fc400030f0eff */
[----:B------:R-:W-:-:S03]  /*94830*/  LEA.HI.X.SX32 R9, R17, R13, 0x1, P5 ;  /* 0x0000000d11097211 */ /* 0x000fc600028f0eff */
[----:B------:R0:W-:Y:S04]  /*94840*/  STL.64 [R1+0x8a0], R6 ;  /* 0x0008a00601007387 */ /* 0x0001e80000100a00 */
[----:B------:R1:W-:Y:S01]  /*94850*/  STL.64 [R1+0x898], R8 ;  /* 0x0008980801007387 */ /* 0x0003e20000100a00 */
[----:B0-----:R-:W-:Y:S01]  /*94860*/  IADD3 R6, P6, R5, R12, RZ ;  /* 0x0000000c05067210 */ /* 0x001fe20007fde0ff */
[C---:B-1----:R-:W-:Y:S02]  /*94870*/  IMAD R9, R2.reuse, 0x23, RZ ;  /* 0x0000002302097824 */ /* 0x042fe400078e02ff */
[----:B------:R-:W-:-:S03]  /*94880*/  IMAD R8, R2, 0x4a, RZ ;  /* 0x0000004a02087824 */ /* 0x000fc600078e02ff */
[----:B------:R-:W-:Y:S01]  /*94890*/  LEA.HI.X.SX32 R7, R9, R13, 0x1, P6 ;  /* 0x0000000d09077211 */ /* 0x000fe200030f0eff */
[----:B------:R-:W-:-:S04]  /*948a0*/  IMAD R5, R2, 0x48, RZ ;  /* 0x0000004802057824 */ /* 0x000fc800078e02ff */
[----:B------:R0:W-:Y:S01]  /*948b0*/  STL.64 [R1+0x890], R6 ;  /* 0x0008900601007387 */ /* 0x0001e20000100a00 */
[----:B------:R-:W-:Y:S01]  /*948c0*/  IADD3 R16, P5, R5, R12, RZ ;  /* 0x0000000c05107210 */ /* 0x000fe20007fbe0ff */
[----:B------:R-:W-:-:S03]  /*948d0*/  IMAD R9, R2, 0x4c, RZ ;  /* 0x0000004c02097824 */ /* 0x000fc600078e02ff */
[-C--:B--2---:R-:W-:Y:S02]  /*948e0*/  LEA.HI.X.SX32 R17, R18, R13.reuse, 0x1, P5 ;  /* 0x0000000d12117211 */ /* 0x084fe400028f0eff */
[----:B0-----:R-:W-:Y:S01]  /*948f0*/  IADD3 R6, P6, R8, R12, RZ ;  /* 0x0000000c08067210 */ /* 0x001fe20007fde0ff */
[C---:B------:R-:W-:Y:S02]  /*94900*/  IMAD R8, R2.reuse, 0x25, RZ ;  /* 0x0000002502087824 */ /* 0x040fe400078e02ff */
[----:B------:R0:W-:Y:S01]  /*94910*/  STL.64 [R1+0x888], R16 ;  /* 0x0008881001007387 */ /* 0x0001e20000100a00 */
[----:B------:R-:W-:Y:S02]  /*94920*/  IMAD R5, R2, 0x4e, RZ ;  /* 0x0000004e02057824 */ /* 0x000fe400078e02ff */
[----:B------:R-:W-:-:S03]  /*94930*/  LEA.HI.X.SX32 R7, R8, R13, 0x1, P6 ;  /* 0x0000000d08077211 */ /* 0x000fc600030f0eff */
[-C--:B------:R-:W-:Y:S02]  /*94940*/  IADD3 R8, P6, R5, R12.reuse, RZ ;  /* 0x0000000c05087210 */ /* 0x080fe40007fde0ff */
[----:B------:R1:W-:Y:S01]  /*94950*/  STL.64 [R1+0x880], R6 ;  /* 0x0008800601007387 */ /* 0x0003e20000100a00 */
[----:B0-----:R-:W-:Y:S02]  /*94960*/  IADD3 R16, P5, R9, R12, RZ ;  /* 0x0000000c09107210 */ /* 0x001fe40007fbe0ff */
[-C--:B------:R-:W-:Y:S02]  /*94970*/  LEA.HI.X.SX32 R9, R11, R13.reuse, 0x1, P6 ;  /* 0x0000000d0b097211 */ /* 0x080fe400030f0eff */
[----:B------:R-:W-:Y:S01]  /*94980*/  LEA.HI.X.SX32 R17, R19, R13, 0x1, P5 ;  /* 0x0000000d13117211 */ /* 0x000fe200028f0eff */
[----:B-1----:R-:W-:-:S05]  /*94990*/  IMAD R6, R2, 0x50, RZ ;  /* 0x0000005002067824 */ /* 0x002fca00078e02ff */
[-C--:B------:R-:W-:Y:S01]  /*949a0*/  IADD3 R6, P5, R6, R12.reuse, RZ ;  /* 0x0000000c06067210 */ /* 0x080fe20007fbe0ff */
[----:B------:R0:W-:Y:S01]  /*949b0*/  STL.64 [R1+0x878], R16 ;  /* 0x0008781001007387 */ /* 0x0001e20000100a00 */
[----:B------:R-:W-:Y:S02]  /*949c0*/  IMAD R18, R2, 0x52, RZ ;  /* 0x0000005202127824 */ /* 0x000fe400078e02ff */
[----:B------:R-:W-:Y:S01]  /*949d0*/  LEA.HI.X.SX32 R7, R20, R13, 0x1, P5 ;  /* 0x0000000d14077211 */ /* 0x000fe200028f0eff */
[----:B------:R1:W-:Y:S04]  /*949e0*/  STL.64 [R1+0x870], R8 ;  /* 0x0008700801007387 */ /* 0x0003e80000100a00 */
[----:B------:R2:W-:Y:S01]  /*949f0*/  STL.64 [R1+0x868], R6 ;  /* 0x0008680601007387 */ /* 0x0005e20000100a00 */
[----:B0-----:R-:W-:Y:S01]  /*94a00*/  IADD3 R16, P6, R18, R12, RZ ;  /* 0x0000000c12107210 */ /* 0x001fe20007fde0ff */
[----:B-1----:R-:W-:-:S02]  /*94a10*/  IMAD R8, R2, 0x54, RZ ;  /* 0x0000005402087824 */ /* 0x002fc400078e02ff */
[----:B--2---:R-:W-:-:S03]  /*94a20*/  IMAD R7, R2, 0x29, RZ ;  /* 0x0000002902077824 */ /* 0x004fc600078e02ff */
[----:B------:R-:W-:Y:S01]  /*94a30*/  IADD3 R8, P5, R8, R12, RZ ;  /* 0x0000000c08087210 */ /* 0x000fe20007fbe0ff */
[----:B------:R-:W-:Y:S01]  /*94a40*/  IMAD R6, R2, 0x56, RZ ;  /* 0x0000005602067824 */ /* 0x000fe200078e02ff */
[-C--:B------:R-:W-:Y:S02]  /*94a50*/  LEA.HI.X.SX32 R17, R7, R13.reuse, 0x1, P6 ;  /* 0x0000000d07117211 */ /* 0x080fe400030f0eff */
[----:B------:R-:W-:-:S03]  /*94a60*/  LEA.HI.X.SX32 R9, R21, R13, 0x1, P5 ;  /* 0x0000000d15097211 */ /* 0x000fc600028f0eff */
[----:B------:R0:W-:Y:S04]  /*94a70*/  STL.64 [R1+0x860], R16 ;  /* 0x0008601001007387 */ /* 0x0001e80000100a00 */
[----:B------:R1:W-:Y:S01]  /*94a80*/  STL.64 [R1+0x858], R8 ;  /* 0x0008580801007387 */ /* 0x0003e20000100a00 */
[-C--:B0-----:R-:W-:Y:S01]  /*94a90*/  IADD3 R16, P6, R6, R12.reuse, RZ ;  /* 0x0000000c06107210 */ /* 0x081fe20007fde0ff */
[C---:B------:R-:W-:Y:S02]  /*94aa0*/  IMAD R6, R2.reuse, 0x58, RZ ;  /* 0x0000005802067824 */ /* 0x040fe400078e02ff */
[C---:B-1----:R-:W-:Y:S02]  /*94ab0*/  IMAD R9, R2.reuse, 0x2b, RZ ;  /* 0x0000002b02097824 */ /* 0x042fe400078e02ff */
[----:B------:R-:W-:Y:S01]  /*94ac0*/  IMAD R8, R2, 0x5a, RZ ;  /* 0x0000005a02087824 */ /* 0x000fe200078e02ff */
[----:B------:R-:W-:-:S02]  /*94ad0*/  IADD3 R6, P5, R6, R12, RZ ;  /* 0x0000000c06067210 */ /* 0x000fc40007fbe0ff */
[-C--:B------:R-:W-:Y:S02]  /*94ae0*/  LEA.HI.X.SX32 R17, R9, R13.reuse, 0x1, P6 ;  /* 0x0000000d09117211 */ /* 0x080fe400030f0eff */
[----:B------:R-:W-:-:S03]  /*94af0*/  LEA.HI.X.SX32 R7, R22, R13, 0x1, P5 ;  /* 0x0000000d16077211 */ /* 0x000fc600028f0eff */
[----:B------:R0:W-:Y:S01]  /*94b00*/  STL.64 [R1+0x850], R16 ;  /* 0x0008501001007387 */ /* 0x0001e20000100a00 */
[----:B------:R-:W-:-:S03]  /*94b10*/  IMAD R9, R2, 0x2d, RZ ;  /* 0x0000002d02097824 */ /* 0x000fc600078e02ff */
[----:B------:R1:W-:Y:S01]  /*94b20*/  STL.64 [R1+0x848], R6 ;  /* 0x0008480601007387 */ /* 0x0003e20000100a00 */
[-C--:B0-----:R-:W-:Y:S01]  /*94b30*/  IADD3 R16, P6, R8, R12.reuse, RZ ;  /* 0x0000000c08107210 */ /* 0x081fe20007fde0ff */
[C---:B------:R-:W-:Y:S02]  /*94b40*/  IMAD R8, R2.reuse, 0x5c, RZ ;  /* 0x0000005c02087824 */ /* 0x040fe400078e02ff */
[----:B------:R-:W-:Y:S01]  /*94b50*/  IMAD R19, R2, 0x5e, RZ ;  /* 0x0000005e02137824 */ /* 0x000fe200078e02ff */
[----:B------:R-:W-:Y:S02]  /*94b60*/  LEA.HI.X.SX32 R17, R9, R13, 0x1, P6 ;  /* 0x0000000d09117211 */ /* 0x000fe400030f0eff */
[----:B-1----:R-:W-:Y:S01]  /*94b70*/  IADD3 R6, P5, R8, R12, RZ ;  /* 0x0000000c08067210 */ /* 0x002fe20007fbe0ff */
[----:B------:R-:W-:-:S03]  /*94b80*/  IMAD R8, R2, 0x60, RZ ;  /* 0x0000006002087824 */ /* 0x000fc600078e02ff */
[----:B------:R-:W-:Y:S01]  /*94b90*/  LEA.HI.X.SX32 R7, R23, R13, 0x1, P5 ;  /* 0x0000000d17077211 */ /* 0x000fe200028f0eff */
[----:B------:R0:W-:Y:S01]  /*94ba0*/  STL.64 [R1+0x840], R16 ;  /* 0x0008401001007387 */ /* 0x0001e20000100a00 */
[----:B------:R-:W-:-:S03]  /*94bb0*/  IMAD R9, R2, 0x2f, RZ ;  /* 0x0000002f02097824 */ /* 0x000fc600078e02ff */
[----:B------:R1:W-:Y:S01]  /*94bc0*/  STL.64 [R1+0x838], R6 ;  /* 0x0008380601007387 */ /* 0x0003e20000100a00 */
[----:B------:R-:W-:Y:S01]  /*94bd0*/  IMAD R22, R2, 0x62, RZ ;  /* 0x0000006202167824 */ /* 0x000fe200078e02ff */
[-C--:B0-----:R-:W-:Y:S02]  /*94be0*/  IADD3 R16, P6, R19, R12.reuse, RZ ;  /* 0x0000000c13107210 */ /* 0x081fe40007fde0ff */
[-C--:B-1----:R-:W-:Y:S02]  /*94bf0*/  IADD3 R6, P5, R8, R12.reuse, RZ ;  /* 0x0000000c08067210 */ /* 0x082fe40007fbe0ff */
[-C--:B------:R-:W-:Y:S01]  /*94c00*/  LEA.HI.X.SX32 R17, R9, R13.reuse, 0x1, P6 ;  /* 0x0000000d09117211 */ /* 0x080fe200030f0eff */
[----:B------:R-:W-:Y:S01]  /*94c10*/  IMAD R8, R2, 0x64, RZ ;  /* 0x0000006402087824 */ /* 0x000fe200078e02ff */
[----:B------:R-:W-:Y:S01]  /*94c20*/  LEA.HI.X.SX32 R7, R24, R13, 0x1, P5 ;  /* 0x0000000d18077211 */ /* 0x000fe200028f0eff */
[----:B------:R-:W-:Y:S02]  /*94c30*/  IMAD R11, R2, 0x31, RZ ;  /* 0x00000031020b7824 */ /* 0x000fe400078e02ff */
[----:B------:R0:W-:Y:S04]  /*94c40*/  STL.64 [R1+0x830], R16 ;  /* 0x0008301001007387 */ /* 0x0001e80000100a00 */
[----:B------:R-:W-:Y:S04]  /*94c50*/  STL [R1+0x2038], R22 ;  /* 0x0020381601007387 */ /* 0x000fe80000100800 */
[----:B------:R1:W-:Y:S01]  /*94c60*/  STL.64 [R1+0x828], R6 ;  /* 0x0008280601007387 */ /* 0x0003e20000100a00 */
[----:B0-----:R-:W-:Y:S01]  /*94c70*/  IADD3 R16, P6, R22, R12, RZ ;  /* 0x0000000c16107210 */ /* 0x001fe20007fde0ff */
[----:B------:R-:W-:-:S03]  /*94c80*/  IMAD R9, R2, 0x66, RZ ;  /* 0x0000006602097824 */ /* 0x000fc600078e02ff */
[----:B------:R-:W-:Y:S02]  /*94c90*/  LEA.HI.X.SX32 R17, R11, R13, 0x1, P6 ;  /* 0x0000000d0b117211 */ /* 0x000fe400030f0eff */
[----:B-1----:R-:W-:Y:S01]  /*94ca0*/  IADD3 R6, P5, R8, R12, RZ ;  /* 0x0000000c08067210 */ /* 0x002fe20007fbe0ff */
[----:B------:R-:W-:-:S03]  /*94cb0*/  IMAD R24, R2, 0x68, RZ ;  /* 0x0000006802187824 */ /* 0x000fc600078e02ff */
[----:B------:R-:W-:Y:S01]  /*94cc0*/  LEA.HI.X.SX32 R7, R25, R13, 0x1, P5 ;  /* 0x0000000d19077211 */ /* 0x000fe200028f0eff */
[----:B------:R0:W-:Y:S01]  /*94cd0*/  STL.64 [R1+0x820], R16 ;  /* 0x0008201001007387 */ /* 0x0001e20000100a00 */
[----:B------:R-:W-:-:S03]  /*94ce0*/  IMAD R11, R2, 0x33, RZ ;  /* 0x00000033020b7824 */ /* 0x000fc600078e02ff */
[----:B------:R-:W-:Y:S01]  /*94cf0*/  STL.64 [R1+0x2040], R8 ;  /* 0x0020400801007387 */ /* 0x000fe20000100a00 */
[----:B------:R-:W-:-:S03]  /*94d00*/  IMAD R21, R2, 0x6a, RZ ;  /* 0x0000006a02157824 */ /* 0x000fc600078e02ff */
[----:B------:R1:W-:Y:S01]  /*94d10*/  STL.64 [R1+0x818], R6 ;  /* 0x0008180601007387 */ /* 0x0003e20000100a00 */
[----:B0-----:R-:W-:Y:S01]  /*94d20*/  IADD3 R16, P6, R9, R12, RZ ;  /* 0x0000000c09107210 */ /* 0x001fe20007fde0ff */
[----:B------:R-:W-:-:S03]  /*94d30*/  IMAD R20, R2, 0x6c, RZ ;  /* 0x0000006c02147824 */ /* 0x000fc600078e02ff */
[-C--:B------:R-:W-:Y:S02]  /*94d40*/  LEA.HI.X.SX32 R17, R11, R13.reuse, 0x1, P6 ;  /* 0x0000000d0b117211 */ /* 0x080fe400030f0eff */
[-C--:B-1----:R-:W-:Y:S01]  /*94d50*/  IADD3 R6, P5, R24, R12.reuse, RZ ;  /* 0x0000000c18067210 */ /* 0x082fe20007fbe0ff */
[----:B------:R-:W-:Y:S01]  /*94d60*/  IMAD R11, R2, 0x35, RZ ;  /* 0x00000035020b7824 */ /* 0x000fe200078e02ff */
[----:B------:R-:W-:Y:S02]  /*94d70*/  IADD3 R8, P6, R21, R12, RZ ;  /* 0x0000000c15087210 */ /* 0x000fe40007fde0ff */
[-C--:B------:R-:W-:Y:S02]  /*94d80*/  LEA.HI.X.SX32 R7, R26, R13.reuse, 0x1, P5 ;  /* 0x0000000d1a077211 */ /* 0x080fe400028f0eff */
[----:B------:R-:W-:-:S03]  /*94d90*/  LEA.HI.X.SX32 R9, R11, R13, 0x1, P6 ;  /* 0x0000000d0b097211 */ /* 0x000fc600030f0eff */
[----:B------:R0:W-:Y:S04]  /*94da0*/  STL.64 [R1+0x808], R6 ;  /* 0x0008080601007387 */ /* 0x0001e80000100a00 */
[----:B------:R1:W-:Y:S01]  /*94db0*/  STL.64 [R1+0x810], R16 ;  /* 0x0008101001007387 */ /* 0x0003e20000100a00 */
[----:B------:R-:W-:Y:S01]  /*94dc0*/  IMAD R23, R2, 0x37, RZ ;  /* 0x0000003702177824 */ /* 0x000fe200078e02ff */
[----:B0-----:R-:W-:Y:S01]  /*94dd0*/  IADD3 R6, P5, R20, R12, RZ ;  /* 0x0000000c14067210 */ /* 0x001fe20007fbe0ff */
[----:B-1----:R-:W-:-:S03]  /*94de0*/  IMAD R17, R2, 0x6e, RZ ;  /* 0x0000006e02117824 */ /* 0x002fc600078e02ff */
[-C--:B------:R-:W-:Y:S01]  /*94df0*/  LEA.HI.X.SX32 R7, R27, R13.reuse, 0x1, P5 ;  /* 0x0000000d1b077211 */ /* 0x080fe200028f0eff */
[----:B------:R-:W-:Y:S01]  /*94e00*/  IMAD R16, R2, 0x70, RZ ;  /* 0x0000007002107824 */ /* 0x000fe200078e02ff */
[----:B------:R0:W-:Y:S04]  /*94e10*/  STL.64 [R1+0x800], R8 ;  /* 0x0008000801007387 */ /* 0x0001e80000100a00 */
[----:B------:R1:W-:Y:S01]  /*94e20*/  STL.64 [R1+0x7f8], R6 ;  /* 0x0007f80601007387 */ /* 0x0003e20000100a00 */
[-C--:B0-----:R-:W-:Y:S02]  /*94e30*/  IADD3 R8, P6, R17, R12.reuse, RZ ;  /* 0x0000000c11087210 */ /* 0x081fe40007fde0ff */
[----:B-1----:R-:W-:Y:S02]  /*94e40*/  IADD3 R6, P5, R16, R12, RZ ;  /* 0x0000000c10067210 */ /* 0x002fe40007fbe0ff */
[-C--:B------:R-:W-:Y:S01]  /*94e50*/  LEA.HI.X.SX32 R9, R23, R13.reuse, 0x1, P6 ;  /* 0x0000000d17097211 */ /* 0x080fe200030f0eff */
[----:B------:R-:W-:Y:S01]  /*94e60*/  IMAD R11, R2, 0x74, RZ ;  /* 0x00000074020b7824 */ /* 0x000fe200078e02ff */
[----:B------:R-:W-:Y:S01]  /*94e70*/  LEA.HI.X.SX32 R7, R28, R13, 0x1, P5 ;  /* 0x0000000d1c077211 */ /* 0x000fe200028f0eff */
[----:B------:R-:W-:-:S02]  /*94e80*/  IMAD R22, R2, 0x39, RZ ;  /* 0x0000003902167824 */ /* 0x000fc400078e02ff */
[----:B------:R0:W-:Y:S01]  /*94e90*/  STL.64 [R1+0x7f0], R8 ;  /* 0x0007f00801007387 */ /* 0x0001e20000100a00 */
[----:B------:R-:W-:-:S03]  /*94ea0*/  IMAD R23, R2, 0x76, RZ ;  /* 0x0000007602177824 */ /* 0x000fc600078e02ff */
[----:B------:R1:W-:Y:S01]  /*94eb0*/  STL.64 [R1+0x7e8], R6 ;  /* 0x0007e80601007387 */ /* 0x0003e20000100a00 */
[-C--:B0-----:R-:W-:Y:S02]  /*94ec0*/  IADD3 R8, P6, R14, R12.reuse, RZ ;  /* 0x0000000c0e087210 */ /* 0x081fe40007fde0ff */
[----:B-1----:R-:W-:Y:S02]  /*94ed0*/  IADD3 R6, P5, R11, R12, RZ ;  /* 0x0000000c0b067210 */ /* 0x002fe40007fbe0ff */
[-C--:B------:R-:W-:Y:S02]  /*94ee0*/  LEA.HI.X.SX32 R9, R22, R13.reuse, 0x1, P6 ;  /* 0x0000000d16097211 */ /* 0x080fe400030f0eff */
[----:B------:R-:W-:-:S03]  /*94ef0*/  LEA.HI.X.SX32 R7, R29, R13, 0x1, P5 ;  /* 0x0000000d1d077211 */ /* 0x000fc600028f0eff */
[----:B------:R0:W-:Y:S04]  /*94f00*/  STL.64 [R1+0x7e0], R8 ;  /* 0x0007e00801007387 */ /* 0x0001e80000100a00 */
[----:B------:R-:W-:Y:S04]  /*94f10*/  STL [R1+0x2018], R29 ;  /* 0x0020181d01007387 */ /* 0x000fe80000100800 */
[----:B------:R1:W-:Y:S01]  /*94f20*/  STL.64 [R1+0x7d8], R6 ;  /* 0x0007d80601007387 */ /* 0x0003e20000100a00 */
[----:B0-----:R-:W-:Y:S01]  /*94f30*/  IADD3 R8, P6, R23, R12, RZ ;  /* 0x0000000c17087210 */ /* 0x001fe20007fde0ff */
[----:B------:R-:W-:-:S05]  /*94f40*/  IMAD R23, R2, 0x78, RZ ;  /* 0x0000007802177824 */ /* 0x000fca00078e02ff */
[----:B------:R-:W-:Y:S01]  /*94f50*/  IADD3 R22, P5, R23, R12, RZ ;  /* 0x0000000c17167210 */ /* 0x000fe20007fbe0ff */
[----:B-1----:R-:W-:-:S03]  /*94f60*/  IMAD R7, R2, 0x3b, RZ ;  /* 0x0000003b02077824 */ /* 0x002fc600078e02ff */
[-C--:B------:R-:W-:Y:S02]  /*94f70*/  LEA.HI.X.SX32 R23, R3, R13.reuse, 0x1, P5 ;  /* 0x0000000d03177211 */ /* 0x080fe400028f0eff */
[----:B------:R-:W-:Y:S01]  /*94f80*/  LEA.HI.X.SX32 R9, R7, R13, 0x1, P6 ;  /* 0x0000000d07097211 */ /* 0x000fe200030f0eff */
[----:B------:R-:W-:-:S04]  /*94f90*/  IMAD R6, R2, 0x7a, RZ ;  /* 0x0000007a02067824 */ /* 0x000fc800078e02ff */
[----:B------:R0:W-:Y:S04]  /*94fa0*/  STL.64 [R1+0x7d0], R8 ;  /* 0x0007d00801007387 */ /* 0x0001e80000100a00 */
[----:B------:R1:W-:Y:S01]  /*94fb0*/  STL.64 [R1+0x7c8], R22 ;  /* 0x0007c81601007387 */ /* 0x0003e20000100a00 */
[----:B------:R-:W-:Y:S01]  /*94fc0*/  IMAD R3, R2, 0x7e, RZ ;  /* 0x0000007e02037824 */ /* 0x000fe200078e02ff */
[----:B0-----:R-:W-:Y:S01]  /*94fd0*/  IADD3 R8, P6, R6, R12, RZ ;  /* 0x0000000c06087210 */ /* 0x001fe20007fde0ff */
[C---:B-1----:R-:W-:Y:S02]  /*94fe0*/  IMAD R23, R2.reuse, 0x3d, RZ ;  /* 0x0000003d02177824 */ /* 0x042fe400078e02ff */
[----:B------:R-:W-:-:S03]  /*94ff0*/  IMAD R6, R2, 0x7c, RZ ;  /* 0x0000007c02067824 */ /* 0x000fc600078e02ff */
[----:B------:R-:W-:Y:S01]  /*95000*/  LEA.HI.X.SX32 R9, R23, R13, 0x1, P6 ;  /* 0x0000000d17097211 */ /* 0x000fe200030f0eff */
[----:B------:R-:W-:Y:S01]  /*95010*/  IMAD R25, R2, 0x3f, RZ ;  /* 0x0000003f02197824 */ /* 0x000fe200078e02ff */
[----:B------:R-:W-:-:S03]  /*95020*/  IADD3 R6, P5, R6, R12, RZ ;  /* 0x0000000c06067210 */ /* 0x000fc60007fbe0ff */
[----:B------:R0:W-:Y:S01]  /*95030*/  STL.64 [R1+0x7c0], R8 ;  /* 0x0007c00801007387 */ /* 0x0001e20000100a00 */
[-C--:B------:R-:W-:Y:S01]  /*95040*/  LEA.HI.X.SX32 R7, R4, R13.reuse, 0x1, P5 ;  /* 0x0000000d04077211 */ /* 0x080fe200028f0eff */
[C---:B------:R-:W-:Y:S01]  /*95050*/  IMAD R22, R2.reuse, 0x82, RZ ;  /* 0x0000008202167824 */ /* 0x040fe200078e02ff */
[C---:B------:R-:W-:Y:S02]  /*95060*/  SHF.L.U32 R23, R2.reuse, 0x6, RZ ;  /* 0x0000000602177819 */ /* 0x040fe400000006ff */
[----:B0-----:R-:W-:Y:S01]  /*95070*/  IADD3 R8, P6, R3, R12, RZ ;  /* 0x0000000c03087210 */ /* 0x001fe20007fde0ff */
[----:B------:R0:W-:Y:S03]  /*95080*/  STL.64 [R1+0x7b8], R6 ;  /* 0x0007b80601007387 */ /* 0x0001e60000100a00 */
[----:B------:R-:W-:Y:S01]  /*95090*/  LEA.HI.X.SX32 R9, R25, R13, 0x1, P6 ;  /* 0x0000000d19097211 */ /* 0x000fe200030f0eff */
[----:B------:R-:W-:-:S04]  /*950a0*/  IMAD R25, R2, 0x41, RZ ;  /* 0x0000004102197824 */ /* 0x000fc800078e02ff */
[----:B------:R1:W-:Y:S01]  /*950b0*/  STL.64 [R1+0x7b0], R8 ;  /* 0x0007b00801007387 */ /* 0x0003e20000100a00 */
[C---:B0-----:R-:W-:Y:S01]  /*950c0*/  LEA R6, P5, R2.reuse, R12, 0x7 ;  /* 0x0000000c02067211 */ /* 0x041fe200078a38ff */
[----:B------:R-:W-:-:S03]  /*950d0*/  IMAD R4, R2, 0x84, RZ ;  /* 0x0000008402047824 */ /* 0x000fc600078e02ff */
[----:B------:R-:W-:Y:S02]  /*950e0*/  LEA.HI.X.SX32 R7, R23, R13, 0x1, P5 ;  /* 0x0000000d17077211 */ /* 0x000fe400028f0eff */
[----:B-1----:R-:W-:Y:S01]  /*950f0*/  IADD3 R8, P6, R22, R12, RZ ;  /* 0x0000000c16087210 */ /* 0x002fe20007fde0ff */
[----:B------:R-:W-:-:S03]  /*95100*/  IMAD R22, R2, 0x86, RZ ;  /* 0x0000008602167824 */ /* 0x000fc600078e02ff */
[-C--:B------:R-:W-:Y:S01]  /*95110*/  LEA.HI.X.SX32 R9, R25, R13.reuse, 0x1, P6 ;  /* 0x0000000d19097211 */ /* 0x080fe200030f0eff */
[----:B------:R0:W-:Y:S01]  /*95120*/  STL.64 [R1+0x7a8], R6 ;  /* 0x0007a80601007387 */ /* 0x0001e20000100a00 */
[C---:B------:R-:W-:Y:S02]  /*95130*/  IMAD R23, R2.reuse, 0x42, RZ ;  /* 0x0000004202177824 */ /* 0x040fe400078e02ff */
[----:B------:R-:W-:Y:S01]  /*95140*/  IMAD R25, R2, 0x43, RZ ;  /* 0x0000004302197824 */ /* 0x000fe200078e02ff */
[----:B------:R1:W-:Y:S01]  /*95150*/  STL.64 [R1+0x7a0], R8 ;  /* 0x0007a00801007387 */ /* 0x0003e20000100a00 */
[-C--:B0-----:R-:W-:Y:S01]  /*95160*/  IADD3 R6, P5, R4, R12.reuse, RZ ;  /* 0x0000000c04067210 */ /* 0x081fe20007fbe0ff */
[----:B------:R-:W-:Y:S01]  /*95170*/  IMAD R4, R2, 0x88, RZ ;  /* 0x0000008802047824 */ /* 0x000fe200078e02ff */
[----:B-1----:R-:W-:Y:S02]  /*95180*/  IADD3 R8, P6, R22, R12, RZ ;  /* 0x0000000c16087210 */ /* 0x002fe40007fde0ff */
[-C--:B------:R-:W-:Y:S01]  /*95190*/  LEA.HI.X.SX32 R7, R23, R13.reuse, 0x1, P5 ;  /* 0x0000000d17077211 */ /* 0x080fe200028f0eff */
[C---:B------:R-:W-:Y:S01]  /*951a0*/  IMAD R22, R2.reuse, 0x8a, RZ ;  /* 0x0000008a02167824 */ /* 0x040fe200078e02ff */
[----:B------:R-:W-:Y:S01]  /*951b0*/  LEA.HI.X.SX32 R9, R25, R13, 0x1, P6 ;  /* 0x0000000d19097211 */ /* 0x000fe200030f0eff */
[----:B------:R-:W-:-:S02]  /*951c0*/  IMAD R23, R2, 0x44, RZ ;  /* 0x0000004402177824 */ /* 0x000fc400078e02ff */
[----:B------:R0:W-:Y:S01]  /*951d0*/  STL.64 [R1+0x798], R6 ;  /* 0x0007980601007387 */ /* 0x0001e20000100a00 */
[----:B------:R-:W-:-:S03]  /*951e0*/  IMAD R25, R2, 0x45, RZ ;  /* 0x0000004502197824 */ /* 0x000fc600078e02ff */
[----:B------:R1:W-:Y:S01]  /*951f0*/  STL.64 [R1+0x790], R8 ;  /* 0x0007900801007387 */ /* 0x0003e20000100a00 */
[-C--:B0-----:R-:W-:Y:S01]  /*95200*/  IADD3 R6, P5, R4, R12.reuse, RZ ;  /* 0x0000000c04067210 */ /* 0x081fe20007fbe0ff */
[----:B------:R-:W-:Y:S01]  /*95210*/  IMAD R4, R2, 0x8c, RZ ;  /* 0x0000008c02047824 */ /* 0x000fe200078e02ff */
[----:B-1----:R-:W-:Y:S02]  /*95220*/  IADD3 R8, P6, R22, R12, RZ ;  /* 0x0000000c16087210 */ /* 0x002fe40007fde0ff */
[-C--:B------:R-:W-:Y:S01]  /*95230*/  LEA.HI.X.SX32 R7, R23, R13.reuse, 0x1, P5 ;  /* 0x0000000d17077211 */ /* 0x080fe200028f0eff */
[C---:B------:R-:W-:Y:S01]  /*95240*/  IMAD R22, R2.reuse, 0x8e, RZ ;  /* 0x0000008e02167824 */ /* 0x040fe200078e02ff */
[----:B------:R-:W-:Y:S01]  /*95250*/  LEA.HI.X.SX32 R9, R25, R13, 0x1, P6 ;  /* 0x0000000d19097211 */ /* 0x000fe200030f0eff */
[C---:B------:R-:W-:Y:S02]  /*95260*/  IMAD R23, R2.reuse, 0x46, RZ ;  /* 0x0000004602177824 */ /* 0x040fe400078e02ff */
        /* <DEDUP_REMOVED lines=25> */
[-C--:B-1----:R-:W-:Y:S02]  /*95400*/  IADD3 R8, P6, R22, R12.reuse, RZ ;  /* 0x0000000c16087210 */ /* 0x082fe40007fde0ff */
[-C--:B------:R-:W-:Y:S01]  /*95410*/  LEA.HI.X.SX32 R7, R23, R13.reuse, 0x1, P5 ;  /* 0x0000000d17077211 */ /* 0x080fe200028f0eff */
[C---:B------:R-:W-:Y:S01]  /*95420*/  IMAD R22, R2.reuse, 0x9a, RZ ;  /* 0x0000009a02167824 */ /* 0x040fe200078e02ff */
[-C--:B------:R-:W-:Y:S01]  /*95430*/  LEA.HI.X.SX32 R9, R25, R13.reuse, 0x1, P6 ;  /* 0x0000000d19097211 */ /* 0x080fe200030f0eff */
[----:B------:R-:W-:Y:S02]  /*95440*/  IMAD R23, R2, 0x4c, RZ ;  /* 0x0000004c02177824 */ /* 0x000fe400078e02ff */
[----:B------:R0:W-:Y:S04]  /*95450*/  STL.64 [R1+0x758], R6 ;  /* 0x0007580601007387 */ /* 0x0001e80000100a00 */
[----:B------:R1:W-:Y:S01]  /*95460*/  STL.64 [R1+0x750], R8 ;  /* 0x0007500801007387 */ /* 0x0003e20000100a00 */
[-C--:B0-----:R-:W-:Y:S01]  /*95470*/  IADD3 R6, P5, R4, R12.reuse, RZ ;  /* 0x0000000c04067210 */ /* 0x081fe20007fbe0ff */
[----:B------:R-:W-:Y:S01]  /*95480*/  IMAD R4, R2, 0x9c, RZ ;  /* 0x0000009c02047824 */ /* 0x000fe200078e02ff */
[----:B-1----:R-:W-:Y:S01]  /*95490*/  IADD3 R8, P6, R22, R12, RZ ;  /* 0x0000000c16087210 */ /* 0x002fe20007fde0ff */
[C---:B------:R-:W-:Y:S01]  /*954a0*/  IMAD R22, R2.reuse, 0x4d, RZ ;  /* 0x0000004d02167824 */ /* 0x040fe200078e02ff */
[----:B------:R-:W-:Y:S01]  /*954b0*/  LEA.HI.X.SX32 R7, R23, R13, 0x1, P5 ;  /* 0x0000000d17077211 */ /* 0x000fe200028f0eff */
[----:B------:R-:W-:-:S03]  /*954c0*/  IMAD R23, R2, 0x9e, RZ ;  /* 0x0000009e02177824 */ /* 0x000fc600078e02ff */
[----:B------:R-:W-:Y:S01]  /*954d0*/  LEA.HI.X.SX32 R9, R22, R13, 0x1, P6 ;  /* 0x0000000d16097211 */ /* 0x000fe200030f0eff */
[----:B------:R0:W-:Y:S01]  /*954e0*/  STL.64 [R1+0x748], R6 ;  /* 0x0007480601007387 */ /* 0x0001e20000100a00 */
[----:B------:R-:W-:-:S03]  /*954f0*/  IADD3 R22, P6, R23, R12, RZ ;  /* 0x0000000c17167210 */ /* 0x000fc60007fde0ff */
[----:B------:R1:W-:Y:S01]  /*95500*/  STL.64 [R1+0x740], R8 ;  /* 0x0007400801007387 */ /* 0x0003e20000100a00 */
[-C--:B0-----:R-:W-:Y:S01]  /*95510*/  IADD3 R6, P5, R4, R12.reuse, RZ ;  /* 0x0000000c04067210 */ /* 0x081fe20007fbe0ff */
[C---:B------:R-:W-:Y:S02]  /*95520*/  IMAD R4, R2.reuse, 0xa0, RZ ;  /* 0x000000a002047824 */ /* 0x040fe400078e02ff */
[C---:B-1----:R-:W-:Y:S01]  /*95530*/  IMAD R8, R2.reuse, 0x4f, RZ ;  /* 0x0000004f02087824 */ /* 0x042fe200078e02ff */
[-C--:B------:R-:W-:Y:S01]  /*95540*/  LEA.HI.X.SX32 R7, R5, R13.reuse, 0x1, P5 ;  /* 0x0000000d05077211 */ /* 0x080fe200028f0eff */
[----:B------:R-:W-:Y:S01]  /*95550*/  IMAD R9, R2, 0x50, RZ ;  /* 0x0000005002097824 */ /* 0x000fe200078e02ff */
[----:B------:R-:W-:Y:S02]  /*95560*/  IADD3 R4, P5, R4, R12, RZ ;  /* 0x0000000c04047210 */ /* 0x000fe40007fbe0ff */
[-C--:B------:R-:W-:Y:S01]  /*95570*/  LEA.HI.X.SX32 R23, R8, R13.reuse, 0x1, P6 ;  /* 0x0000000d08177211 */ /* 0x080fe200030f0eff */
[----:B------:R0:W-:Y:S01]  /*95580*/  STL.64 [R1+0x738], R6 ;  /* 0x0007380601007387 */ /* 0x0001e20000100a00 */
[----:B------:R-:W-:-:S03]  /*95590*/  LEA.HI.X.SX32 R5, R9, R13, 0x1, P5 ;  /* 0x0000000d09057211 */ /* 0x000fc600028f0eff */
[----:B------:R1:W-:Y:S04]  /*955a0*/  STL.64 [R1+0x730], R22 ;  /* 0x0007301601007387 */ /* 0x0003e80000100a00 */
[----:B------:R2:W-:Y:S01]  /*955b0*/  STL.64 [R1+0x728], R4 ;  /* 0x0007280401007387 */ /* 0x0005e20000100a00 */
[C---:B0-----:R-:W-:Y:S02]  /*955c0*/  IMAD R7, R2.reuse, 0xa2, RZ ;  /* 0x000000a202077824 */ /* 0x041fe400078e02ff */
[----:B------:R-:W-:-:S03]  /*955d0*/  IMAD R6, R2, 0xa4, RZ ;  /* 0x000000a402067824 */ /* 0x000fc600078e02ff */
[-C--:B-1----:R-:W-:Y:S01]  /*955e0*/  IADD3 R22, P6, R7, R12.reuse, RZ ;  /* 0x0000000c07167210 */ /* 0x082fe20007fde0ff */
[----:B--2---:R-:W-:Y:S01]  /*955f0*/  IMAD R4, R2, 0x51, RZ ;  /* 0x0000005102047824 */ /* 0x004fe200078e02ff */
[----:B------:R-:W-:Y:S01]  /*95600*/  IADD3 R8, P5, R6, R12, RZ ;  /* 0x0000000c06087210 */ /* 0x000fe20007fbe0ff */
[----:B------:R-:W-:-:S03]  /*95610*/  IMAD R5, R2, 0xa6, RZ ;  /* 0x000000a602057824 */ /* 0x000fc600078e02ff */
[-C--:B------:R-:W-:Y:S01]  /*95620*/  LEA.HI.X.SX32 R23, R4, R13.reuse, 0x1, P6 ;  /* 0x0000000d04177211 */ /* 0x080fe200030f0eff */
[----:B------:R-:W-:Y:S01]  /*95630*/  IMAD R4, R2, 0xa8, RZ ;  /* 0x000000a802047824 */ /* 0x000fe200078e02ff */
[----:B------:R-:W-:-:S03]  /*95640*/  LEA.HI.X.SX32 R9, R18, R13, 0x1, P5 ;  /* 0x0000000d12097211 */ /* 0x000fc600028f0eff */
[----:B------:R0:W-:Y:S01]  /*95650*/  STL.64 [R1+0x720], R22 ;  /* 0x0007201601007387 */ /* 0x0001e20000100a00 */
[----:B------:R-:W-:-:S03]  /*95660*/  IADD3 R26, P6, R5, R12, RZ ;  /* 0x0000000c051a7210 */ /* 0x000fc60007fde0ff */
[----:B------:R1:W-:Y:S01]  /*95670*/  STL.64 [R1+0x718], R8 ;  /* 0x0007180801007387 */ /* 0x0003e20000100a00 */
[C---:B------:R-:W-:Y:S02]  /*95680*/  IMAD R28, R2.reuse, 0xaa, RZ ;  /* 0x000000aa021c7824 */ /* 0x040fe400078e02ff */
[C---:B0-----:R-:W-:Y:S02]  /*95690*/  IMAD R22, R2.reuse, 0x53, RZ ;  /* 0x0000005302167824 */ /* 0x041fe400078e02ff */
        /* <DEDUP_REMOVED lines=9> */
[----:B------:R-:W-:Y:S01]  /*95730*/  IMAD R22, R2, 0xae, RZ ;  /* 0x000000ae02167824 */ /* 0x000fe200078e02ff */
[-C--:B0-----:R-:W-:Y:S02]  /*95740*/  IADD3 R26, P6, R28, R12.reuse, RZ ;  /* 0x0000000c1c1a7210 */ /* 0x081fe40007fde0ff */
        /* <DEDUP_REMOVED lines=8> */
[-C--:B0-----:R-:W-:Y:S02]  /*957d0*/  IADD3 R26, P6, R22, R12.reuse, RZ ;  /* 0x0000000c161a7210 */ /* 0x081fe40007fde0ff */
[----:B-1----:R-:W-:Y:S01]  /*957e0*/  IADD3 R8, P5, R18, R12, RZ ;  /* 0x0000000c12087210 */ /* 0x002fe20007fbe0ff */
[C---:B------:R-:W-:Y:S01]  /*957f0*/  IMAD R22, R2.reuse, 0xb2, RZ ;  /* 0x000000b202167824 */ /* 0x040fe200078e02ff */
        /* <DEDUP_REMOVED lines=18> */
[-C--:B-1----:R-:W-:Y:S02]  /*95920*/  IADD3 R8, P5, R18, R12.reuse, RZ ;  /* 0x0000000c12087210 */ /* 0x082fe40007fbe0ff */
[-C--:B------:R-:W-:Y:S02]  /*95930*/  LEA.HI.X.SX32 R27, R25, R13.reuse, 0x1, P6 ;  /* 0x0000000d191b7211 */ /* 0x080fe400030f0eff */
[----:B------:R-:W-:Y:S01]  /*95940*/  LEA.HI.X.SX32 R9, R23, R13, 0x1, P5 ;  /* 0x0000000d17097211 */ /* 0x000fe200028f0eff */
[C---:B------:R-:W-:Y:S02]  /*95950*/  IMAD R22, R2.reuse, 0xba, RZ ;  /* 0x000000ba02167824 */ /* 0x040fe400078e02ff */
[----:B------:R-:W-:Y:S01]  /*95960*/  IMAD R18, R2, 0xbc, RZ ;  /* 0x000000bc02127824 */ /* 0x000fe200078e02ff */
[----:B------:R0:W-:Y:S04]  /*95970*/  STL.64 [R1+0x6d0], R26 ;  /* 0x0006d01a01007387 */ /* 0x0001e80000100a00 */
[----:B------:R1:W-:Y:S01]  /*95980*/  STL.64 [R1+0x6c8], R8 ;  /* 0x0006c80801007387 */ /* 0x0003e20000100a00 */
[----:B0-----:R-:W-:-:S02]  /*95990*/  IADD3 R26, P6, R22, R12, RZ ;  /* 0x0000000c161a7210 */ /* 0x001fc40007fde0ff */
[----:B------:R-:W-:Y:S01]  /*959a0*/  IADD3 R22, P5, R18, R12, RZ ;  /* 0x0000000c12167210 */ /* 0x000fe20007fbe0ff */
[----:B-1----:R-:W-:-:S03]  /*959b0*/  IMAD R8, R2, 0x5d, RZ ;  /* 0x0000005d02087824 */ /* 0x002fc600078e02ff */
[-C--:B------:R-:W-:Y:S02]  /*959c0*/  LEA.HI.X.SX32 R23, R19, R13.reuse, 0x1, P5 ;  /* 0x0000000d13177211 */ /* 0x080fe400028f0eff */
[----:B------:R-:W-:Y:S01]  /*959d0*/  LEA.HI.X.SX32 R27, R8, R13, 0x1, P6 ;  /* 0x0000000d081b7211 */ /* 0x000fe200030f0eff */
[C---:B------:R-:W-:Y:S02]  /*959e0*/  IMAD R9, R2.reuse, 0xbe, RZ ;  /* 0x000000be02097824 */ /* 0x040fe400078e02ff */
[----:B------:R-:W-:Y:S02]  /*959f0*/  IMAD R18, R2, 0xc0, RZ ;  /* 0x000000c002127824 */ /* 0x000fe400078e02ff */
[----:B------:R0:W-:Y:S01]  /*95a00*/  STL.64 [R1+0x6c0], R26 ;  /* 0x0006c01a01007387 */ /* 0x0001e20000100a00 */
[----:B------:R-:W-:-:S03]  /*95a10*/  IADD3 R8, P6, R9, R12, RZ ;  /* 0x0000000c09087210 */ /* 0x000fc60007fde0ff */
[----:B------:R1:W-:Y:S01]  /*95a20*/  STL.64 [R1+0x6b8], R22 ;  /* 0x0006b81601007387 */ /* 0x0003e20000100a00 */
[----:B------:R-:W-:Y:S01]  /*95a30*/  IADD3 R18, P5, R18, R12, RZ ;  /* 0x0000000c12127210 */ /* 0x000fe20007fbe0ff */
[C---:B0-----:R-:W-:Y:S02]  /*95a40*/  IMAD R26, R2.reuse, 0x60, RZ ;  /* 0x00000060021a7824 */ /* 0x041fe400078e02ff */
[----:B-1----:R-:W-:-:S03]  /*95a50*/  IMAD R22, R2, 0x5f, RZ ;  /* 0x0000005f02167824 */ /* 0x002fc600078e02ff */
[-C--:B------:R-:W-:Y:S02]  /*95a60*/  LEA.HI.X.SX32 R19, R26, R13.reuse, 0x1, P5 ;  /* 0x0000000d1a137211 */ /* 0x080fe400028f0eff */
[----:B------:R-:W-:Y:S01]  /*95a70*/  LEA.HI.X.SX32 R9, R22, R13, 0x1, P6 ;  /* 0x0000000d16097211 */ /* 0x000fe200030f0eff */
[----:B------:R-:W-:-:S04]  /*95a80*/  IMAD R23, R2, 0xc2, RZ ;  /* 0x000000c202177824 */ /* 0x000fc800078e02ff */
[----:B------:R0:W-:Y:S01]  /*95a90*/  STL.64 [R1+0x6b0], R8 ;  /* 0x0006b00801007387 */ /* 0x0001e20000100a00 */
[----:B------:R-:W-:-:S03]  /*95aa0*/  IADD3 R22, P6, R23, R12, RZ ;  /* 0x0000000c17167210 */ /* 0x000fc60007fde0ff */
[----:B0-----:R-:W2:Y:S04]  /*95ab0*/  LDL.LU.64 R8, [R1+0x2040] ;  /* 0x0020400001087983 */ /* 0x001ea80000300a00 */
[----:B------:R0:W-:Y:S02]  /*95ac0*/  STL.64 [R1+0x6a8], R18 ;  /* 0x0006a81201007387 */ /* 0x0001e40000100a00 */
[----:B0-----:R-:W-:-:S05]  /*95ad0*/  IMAD R19, R2, 0x61, RZ ;  /* 0x0000006102137824 */ /* 0x001fca00078e02ff */
[----:B------:R-:W-:-:S05]  /*95ae0*/  LEA.HI.X.SX32 R23, R19, R13, 0x1, P6 ;  /* 0x0000000d13177211 */ /* 0x000fca00030f0eff */
[----:B------:R0:W-:Y:S04]  /*95af0*/  STL.64 [R1+0x6a0], R22 ;  /* 0x0006a01601007387 */ /* 0x0001e80000100a00 */
[----:B0-----:R-:W3:Y:S01]  /*95b00*/  LDL.LU R22, [R1+0x2038] ;  /* 0x0020380001167983 */ /* 0x001ee20000300800 */
[C---:B------:R-:W-:Y:S02]  /*95b10*/  IMAD R25, R2.reuse, 0xc4, RZ ;  /* 0x000000c402197824 */ /* 0x040fe400078e02ff */
[----:B------:R-:W-:-:S03]  /*95b20*/  IMAD R18, R2, 0xc6, RZ ;  /* 0x000000c602127824 */ /* 0x000fc600078e02ff */
[-C--:B------:R-:W-:Y:S01]  /*95b30*/  IADD3 R26, P5, R25, R12.reuse, RZ ;  /* 0x0000000c191a7210 */ /* 0x080fe20007fbe0ff */
[----:B------:R-:W-:Y:S01]  /*95b40*/  IMAD R23, R2, 0xc8, RZ ;  /* 0x000000c802177824 */ /* 0x000fe200078e02ff */
[----:B------:R-:W-:Y:S01]  /*95b50*/  IADD3 R18, P6, R18, R12, RZ ;  /* 0x0000000c12127210 */ /* 0x000fe20007fde0ff */
[C---:B------:R-:W-:Y:S02]  /*95b60*/  IMAD R29, R2.reuse, 0xca, RZ ;  /* 0x000000ca021d7824 */ /* 0x040fe400078e02ff */
[----:B------:R-:W-:Y:S01]  /*95b70*/  IMAD R25, R2, 0x69, RZ ;  /* 0x0000006902197824 */ /* 0x000fe200078e02ff */
[----:B---3--:R-:W-:Y:S01]  /*95b80*/  LEA.HI.X.SX32 R27, R22, R13, 0x1, P5 ;  /* 0x0000000d161b7211 */ /* 0x008fe200028f0eff */
[----:B------:R-:W-:-:S04]  /*95b90*/  IMAD R22, R2, 0x63, RZ ;  /* 0x0000006302167824 */ /* 0x000fc800078e02ff */
[----:B------:R0:W-:Y:S01]  /*95ba0*/  STL.64 [R1+0x698], R26 ;  /* 0x0006981a01007387 */ /* 0x0001e20000100a00 */
[----:B------:R-:W-:Y:S01]  /*95bb0*/  LEA.HI.X.SX32 R19, R22, R13, 0x1, P6 ;  /* 0x0000000d16137211 */ /* 0x000fe200030f0eff */
[----:B------:R-:W-:-:S04]  /*95bc0*/  IMAD R22, R2, 0xcc, RZ ;  /* 0x000000cc02167824 */ /* 0x000fc800078e02ff */
[----:B------:R1:W-:Y:S01]  /*95bd0*/  STL.64 [R1+0x690], R18 ;  /* 0x0006901201007387 */ /* 0x0003e20000100a00 */
[----:B0-----:R-:W-:-:S04]  /*95be0*/  IADD3 R26, P5, R23, R12, RZ ;  /* 0x0000000c171a7210 */ /* 0x001fc80007fbe0ff */
[-C--:B--2---:R-:W-:Y:S01]  /*95bf0*/  LEA.HI.X.SX32 R27, R8, R13.reuse, 0x1, P5 ;  /* 0x0000000d081b7211 */ /* 0x084fe200028f0eff */
[----:B------:R-:W-:Y:S01]  /*95c00*/  IMAD R8, R2, 0x65, RZ ;  /* 0x0000006502087824 */ /* 0x000fe200078e02ff */
[-C--:B-1----:R-:W-:Y:S02]  /*95c10*/  IADD3 R18, P6, R29, R12.reuse, RZ ;  /* 0x0000000c1d127210 */ /* 0x082fe40007fde0ff */
[----:B------:R-:W-:Y:S01]  /*95c20*/  IADD3 R22, P5, R22, R12, RZ ;  /* 0x0000000c16167210 */ /* 0x000fe20007fbe0ff */
[----:B------:R0:W-:Y:S01]  /*95c30*/  STL.64 [R1+0x688], R26 ;  /* 0x0006881a01007387 */ /* 0x0001e20000100a00 */
[-C--:B------:R-:W-:Y:S01]  /*95c40*/  LEA.HI.X.SX32 R19, R8, R13.reuse, 0x1, P6 ;  /* 0x0000000d08137211 */ /* 0x080fe200030f0eff */
[C---:B------:R-:W-:Y:S01]  /*95c50*/  IMAD R8, R2.reuse, 0xd0, RZ ;  /* 0x000000d002087824 */ /* 0x040fe200078e02ff */
[----:B------:R-:W-:Y:S01]  /*95c60*/  LEA.HI.X.SX32 R23, R9, R13, 0x1, P5 ;  /* 0x0000000d09177211 */ /* 0x000fe200028f0eff */
[C---:B------:R-:W-:Y:S02]  /*95c70*/  IMAD R9, R2.reuse, 0x67, RZ ;  /* 0x0000006702097824 */ /* 0x040fe400078e02ff */
[----:B------:R1:W-:Y:S01]  /*95c80*/  STL.64 [R1+0x680], R18 ;  /* 0x0006801201007387 */ /* 0x0003e20000100a00 */
[----:B0-----:R-:W-:-:S03]  /*95c90*/  IMAD R26, R2, 0xce, RZ ;  /* 0x000000ce021a7824 */ /* 0x001fc600078e02ff */
[----:B------:R0:W-:Y:S02]  /*95ca0*/  STL.64 [R1+0x678], R22 ;  /* 0x0006781601007387 */ /* 0x0001e40000100a00 */
[----:B-1----:R-:W-:Y:S01]  /*95cb0*/  IADD3 R18, P6, R26, R12, RZ ;  /* 0x0000000c1a127210 */ /* 0x002fe20007fde0ff */
[----:B------:R-:W-:-:S03]  /*95cc0*/  IMAD R27, R2, 0xd2, RZ ;  /* 0x000000d2021b7824 */ /* 0x000fc600078e02ff */
[-C--:B------:R-:W-:Y:S02]  /*95cd0*/  LEA.HI.X.SX32 R19, R9, R13.reuse, 0x1, P6 ;  /* 0x0000000d09137211 */ /* 0x080fe400030f0eff */
[----:B0-----:R-:W-:Y:S01]  /*95ce0*/  IADD3 R22, P5, R8, R12, RZ ;  /* 0x0000000c08167210 */ /* 0x001fe20007fbe0ff */
[----:B------:R-:W-:Y:S02]  /*95cf0*/  IMAD R9, R2, 0xd4, RZ ;  /* 0x000000d402097824 */ /* 0x000fe400078e02ff */
[----:B------:R0:W-:Y:S01]  /*95d00*/  STL.64 [R1+0x670], R18 ;  /* 0x0006701201007387 */ /* 0x0001e20000100a00 */
[----:B------:R-:W-:-:S03]  /*95d10*/  LEA.HI.X.SX32 R23, R24, R13, 0x1, P5 ;  /* 0x0000000d18177211 */ /* 0x000fc600028f0eff */
[----:B------:R-:W-:Y:S01]  /*95d20*/  STL.64 [R1+0x2028], R26 ;  /* 0x0020281a01007387 */ /* 0x000fe20000100a00 */
[----:B------:R-:W-:-:S03]  /*95d30*/  IMAD R24, R2, 0xd8, RZ ;  /* 0x000000d802187824 */ /* 0x000fc600078e02ff */
[----:B------:R1:W-:Y:S01]  /*95d40*/  STL.64 [R1+0x668], R22 ;  /* 0x0006681601007387 */ /* 0x0003e20000100a00 */
[----:B0-----:R-:W-:-:S04]  /*95d50*/  IADD3 R18, P6, R27, R12, RZ ;  /* 0x0000000c1b127210 */ /* 0x001fc80007fde0ff */
[-C--:B------:R-:W-:Y:S02]  /*95d60*/  LEA.HI.X.SX32 R19, R25, R13.reuse, 0x1, P6 ;  /* 0x0000000d19137211 */ /* 0x080fe400030f0eff */
[-C--:B-1----:R-:W-:Y:S01]  /*95d70*/  IADD3 R22, P5, R9, R12.reuse, RZ ;  /* 0x0000000c09167210 */ /* 0x082fe20007fbe0ff */
[C---:B------:R-:W-:Y:S02]  /*95d80*/  IMAD R9, R2.reuse, 0xd6, RZ ;  /* 0x000000d602097824 */ /* 0x040fe400078e02ff */
[----:B------:R0:W-:Y:S01]  /*95d90*/  STL.64 [R1+0x660], R18 ;  /* 0x0006601201007387 */ /* 0x0001e20000100a00 */
[----:B------:R-:W-:Y:S01]  /*95da0*/  LEA.HI.X.SX32 R23, R21, R13, 0x1, P5 ;  /* 0x0000000d15177211 */ /* 0x000fe200028f0eff */
[----:B------:R-:W-:Y:S02]  /*95db0*/  IMAD R21, R2, 0x6b, RZ ;  /* 0x0000006b02157824 */ /* 0x000fe400078e02ff */
[----:B------:R1:W-:Y:S04]  /*95dc0*/  STL.64 [R1+0x2030], R8 ;  /* 0x0020300801007387 */ /* 0x0003e80000100a00 */
[----:B------:R2:W-:Y:S01]  /*95dd0*/  STL.64 [R1+0x658], R22 ;  /* 0x0006581601007387 */ /* 0x0005e20000100a00 */
[----:B0-----:R-:W-:-:S02]  /*95de0*/  IADD3 R18, P6, R9, R12, RZ ;  /* 0x0000000c09127210 */ /* 0x001fc40007fde0ff */
[----:B-1----:R-:W-:Y:S02]  /*95df0*/  IADD3 R8, P5, R24, R12, RZ ;  /* 0x0000000c18087210 */ /* 0x002fe40007fbe0ff */
[-C--:B------:R-:W-:Y:S01]  /*95e00*/  LEA.HI.X.SX32 R19, R21, R13.reuse, 0x1, P6 ;  /* 0x0000000d15137211 */ /* 0x080fe200030f0eff */
[----:B--2---:R-:W-:Y:S01]  /*95e10*/  IMAD R22, R2, 0xda, RZ ;  /* 0x000000da02167824 */ /* 0x004fe200078e02ff */
[----:B------:R-:W-:Y:S01]  /*95e20*/  LEA.HI.X.SX32 R9, R20, R13, 0x1, P5 ;  /* 0x0000000d14097211 */ /* 0x000fe200028f0eff */
[C---:B------:R-:W-:Y:S02]  /*95e30*/  IMAD R23, R2.reuse, 0xdc, RZ ;  /* 0x000000dc02177824 */ /* 0x040fe400078e02ff */
        /* <DEDUP_REMOVED lines=9> */
[----:B------:R0:W-:Y:S01]  /*95ed0*/  STL.64 [R1+0x2010], R22 ;  /* 0x0020101601007387 */ /* 0x0001e20000100a00 */
[----:B------:R-:W-:-:S03]  /*95ee0*/  IMAD R17, R2, 0x6f, RZ ;  /* 0x0000006f02117824 */ /* 0x000fc600078e02ff */
[----:B------:R-:W-:Y:S04]  /*95ef0*/  STL.64 [R1+0x2020], R24 ;  /* 0x0020201801007387 */ /* 0x000fe80000100a00 */
[----:B------:R1:W-:Y:S01]  /*95f00*/  STL.64 [R1+0x640], R18 ;  /* 0x0006401201007387 */ /* 0x0003e20000100a00 */
[----:B0-----:R-:W-:-:S03]  /*95f10*/  IADD3 R22, P6, R25, R12, RZ ;  /* 0x0000000c19167210 */ /* 0x001fc60007fde0ff */
[----:B------:R0:W-:Y:S01]  /*95f20*/  STL.64 [R1+0x638], R8 ;  /* 0x0006380801007387 */ /* 0x0001e20000100a00 */
[----:B------:R-:W-:Y:S01]  /*95f30*/  LEA.HI.X.SX32 R23, R17, R13, 0x1, P6 ;  /* 0x0000000d11177211 */ /* 0x000fe200030f0eff */
[----:B-1----:R-:W-:Y:S01]  /*95f40*/  IMAD R18, R2, 0xe2, RZ ;  /* 0x000000e202127824 */ /* 0x002fe200078e02ff */
[----:B0-----:R-:W-:Y:S01]  /*95f50*/  IADD3 R8, P5, R20, R12, RZ ;  /* 0x0000000c14087210 */ /* 0x001fe20007fbe0ff */
        /* <DEDUP_REMOVED lines=11> */
[C---:B------:R-:W-:Y:S02]  /*96010*/  IMAD R14, R2.reuse, 0x73, RZ ;  /* 0x00000073020e7824 */ /* 0x040fe400078e02ff */
[----:B------:R0:W-:Y:S04]  /*96020*/  STL.64 [R1+0x620], R22 ;  /* 0x0006201601007387 */ /* 0x0001e80000100a00 */
[----:B------:R1:W-:Y:S01]  /*96030*/  STL.64 [R1+0x618], R8 ;  /* 0x0006180801007387 */ /* 0x0003e20000100a00 */
[----:B------:R-:W-:Y:S01]  /*96040*/  IMAD R17, R2, 0xea, RZ ;  /* 0x000000ea02117824 */ /* 0x000fe200078e02ff */
[----:B0-----:R-:W-:-:S02]  /*96050*/  IADD3 R22, P6, R21, R12, RZ ;  /* 0x0000000c15167210 */ /* 0x001fc40007fde0ff */
        /* <DEDUP_REMOVED lines=8> */
[----:B------:R-:W-:Y:S01]  /*960e0*/  IMAD R11, R2, 0xee, RZ ;  /* 0x000000ee020b7824 */ /* 0x000fe200078e02ff */
[-C--:B0-----:R-:W-:Y:S02]  /*960f0*/  IADD3 R22, P6, R17, R12.reuse, RZ ;  /* 0x0000000c11167210 */ /* 0x081fe40007fde0ff */
[-C--:B-1----:R-:W-:Y:S02]  /*96100*/  IADD3 R8, P5, R14, R12.reuse, RZ ;  /* 0x0000000c0e087210 */ /* 0x082fe40007fbe0ff */
[-C--:B------:R-:W-:Y:S02]  /*96110*/  LEA.HI.X.SX32 R23, R25, R13.reuse, 0x1, P6 ;  /* 0x0000000d19177211 */ /* 0x080fe400030f0eff */
[----:B------:R-:W-:Y:S01]  /*96120*/  LEA.HI.X.SX32 R9, R26, R13, 0x1, P5 ;  /* 0x0000000d1a097211 */ /* 0x000fe200028f0eff */
[----:B------:R-:W-:Y:S01]  /*96130*/  IMAD R27, R2, 0xf0, RZ ;  /* 0x000000f0021b7824 */ /* 0x000fe200078e02ff */
[----:B------:R-:W-:-:S03]  /*96140*/  IADD3 R24, P6, R11, R12, RZ ;  /* 0x0000000c0b187210 */ /* 0x000fc60007fde0ff */
[----:B------:R0:W-:Y:S01]  /*96150*/  STL.64 [R1+0x5f8], R8 ;  /* 0x0005f80801007387 */ /* 0x0001e20000100a00 */
[----:B------:R-:W-:-:S03]  /*96160*/  IMAD R26, R2, 0x78, RZ ;  /* 0x00000078021a7824 */ /* 0x000fc600078e02ff */
[----:B------:R1:W-:Y:S01]  /*96170*/  STL.64 [R1+0x600], R22 ;  /* 0x0006001601007387 */ /* 0x0003e20000100a00 */
[----:B0-----:R-:W-:Y:S01]  /*96180*/  IADD3 R8, P5, R27, R12, RZ ;  /* 0x0000000c1b087210 */ /* 0x001fe20007fbe0ff */
[----:B-1----:R-:W-:-:S03]  /*96190*/  IMAD R22, R2, 0x77, RZ ;  /* 0x0000007702167824 */ /* 0x002fc600078e02ff */
[-C--:B------:R-:W-:Y:S01]  /*961a0*/  LEA.HI.X.SX32 R9, R26, R13.reuse, 0x1, P5 ;  /* 0x0000000d1a097211 */ /* 0x080fe200028f0eff */
[----:B------:R-:W-:Y:S01]  /*961b0*/  IMAD R23, R2, 0xf2, RZ ;  /* 0x000000f202177824 */ /* 0x000fe200078e02ff */
[----:B------:R-:W-:Y:S01]  /*961c0*/  LEA.HI.X.SX32 R25, R22, R13, 0x1, P6 ;  /* 0x0000000d16197211 */ /* 0x000fe200030f0eff */
[----:B------:R-:W-:-:S04]  /*961d0*/  IMAD R27, R2, 0xf4, RZ ;  /* 0x000000f4021b7824 */ /* 0x000fc800078e02ff */
[----:B------:R0:W-:Y:S01]  /*961e0*/  STL.64 [R1+0x5f0], R24 ;  /* 0x0005f01801007387 */ /* 0x0001e20000100a00 */
[----:B------:R-:W-:-:S03]  /*961f0*/  IMAD R26, R2, 0x7a, RZ ;  /* 0x0000007a021a7824 */ /* 0x000fc600078e02ff */
[----:B------:R1:W-:Y:S01]  /*96200*/  STL.64 [R1+0x5e8], R8 ;  /* 0x0005e80801007387 */ /* 0x0003e20000100a00 */
[-C--:B------:R-:W-:Y:S02]  /*96210*/  IADD3 R22, P5, R27, R12.reuse, RZ ;  /* 0x0000000c1b167210 */ /* 0x080fe40007fbe0ff */
[----:B0-----:R-:W-:Y:S01]  /*96220*/  IADD3 R24, P6, R23, R12, RZ ;  /* 0x0000000c17187210 */ /* 0x001fe20007fde0ff */
[----:B-1----:R-:W-:Y:S01]  /*96230*/  IMAD R8, R2, 0x79, RZ ;  /* 0x0000007902087824 */ /* 0x002fe200078e02ff */
[----:B------:R-:W-:Y:S01]  /*96240*/  LEA.HI.X.SX32 R23, R26, R13, 0x1, P5 ;  /* 0x0000000d1a177211 */ /* 0x000fe200028f0eff */
[----:B------:R-:W-:-:S03]  /*96250*/  IMAD R9, R2, 0xf6, RZ ;  /* 0x000000f602097824 */ /* 0x000fc600078e02ff */
[----:B------:R-:W-:Y:S02]  /*96260*/  LEA.HI.X.SX32 R25, R8, R13, 0x1, P6 ;  /* 0x0000000d08197211 */ /* 0x000fe400030f0eff */
[----:B------:R-:W-:-:S03]  /*96270*/  IADD3 R8, P6, R9, R12, RZ ;  /* 0x0000000c09087210 */ /* 0x000fc60007fde0ff */
[----:B------:R-:W-:Y:S04]  /*96280*/  STL.64 [R1+0x5e0], R24 ;  /* 0x0005e01801007387 */ /* 0x000fe80000100a00 */
[----:B------:R0:W-:Y:S01]  /*96290*/  STL.64 [R1+0x5d8], R22 ;  /* 0x0005d81601007387 */ /* 0x0001e20000100a00 */
[C---:B------:R-:W-:Y:S02]  /*962a0*/  IMAD R27, R2.reuse, 0xf8, RZ ;  /* 0x000000f8021b7824 */ /* 0x040fe400078e02ff */
[C---:B------:R-:W-:Y:S02]  /*962b0*/  IMAD R26, R2.reuse, 0xfa, RZ ;  /* 0x000000fa021a7824 */ /* 0x040fe400078e02ff */
[----:B0-----:R-:W-:-:S05]  /*962c0*/  IMAD R23, R2, 0x7b, RZ ;  /* 0x0000007b02177824 */ /* 0x001fca00078e02ff */
[-C--:B------:R-:W-:Y:S02]  /*962d0*/  LEA.HI.X.SX32 R9, R23, R13.reuse, 0x1, P6 ;  /* 0x0000000d17097211 */ /* 0x080fe400030f0eff */
[-C--:B------:R-:W-:Y:S01]  /*962e0*/  IADD3 R24, P5, R27, R12.reuse, RZ ;  /* 0x0000000c1b187210 */ /* 0x080fe20007fbe0ff */
[C---:B------:R-:W-:Y:S02]  /*962f0*/  IMAD R27, R2.reuse, 0x7c, RZ ;  /* 0x0000007c021b7824 */ /* 0x040fe400078e02ff */
[----:B------:R0:W-:Y:S01]  /*96300*/  STL.64 [R1+0x5d0], R8 ;  /* 0x0005d00801007387 */ /* 0x0001e20000100a00 */
[C---:B------:R-:W-:Y:S02]  /*96310*/  IMAD R23, R2.reuse, 0xfc, RZ ;  /* 0x000000fc02177824 */ /* 0x040fe400078e02ff */
[----:B------:R-:W-:Y:S01]  /*96320*/  LEA.HI.X.SX32 R25, R27, R13, 0x1, P5 ;  /* 0x0000000d1b197211 */ /* 0x000fe200028f0eff */
[----:B------:R-:W-:Y:S01]  /*96330*/  IMAD R27, R2, 0xfe, RZ ;  /* 0x000000fe021b7824 */ /* 0x000fe200078e02ff */
[-C--:B0-----:R-:W-:Y:S01]  /*96340*/  IADD3 R8, P6, R26, R12.reuse, RZ ;  /* 0x0000000c1a087210 */ /* 0x081fe20007fde0ff */
[----:B------:R-:W-:Y:S01]  /*96350*/  IMAD R26, R2, 0x7d, RZ ;  /* 0x0000007d021a7824 */ /* 0x000fe200078e02ff */
[----:B------:R-:W-:-:S04]  /*96360*/  IADD3 R22, P5, R23, R12, RZ ;  /* 0x0000000c17167210 */ /* 0x000fc80007fbe0ff */
[-C--:B------:R-:W-:Y:S01]  /*96370*/  LEA.HI.X.SX32 R9, R26, R13.reuse, 0x1, P6 ;  /* 0x0000000d1a097211 */ /* 0x080fe200030f0eff */
[----:B------:R0:W-:Y:S01]  /*96380*/  STL.64 [R1+0x5c8], R24 ;  /* 0x0005c81801007387 */ /* 0x0001e20000100a00 */
[----:B------:R-:W-:-:S03]  /*96390*/  LEA.HI.X.SX32 R23, R3, R13, 0x1, P5 ;  /* 0x0000000d03177211 */ /* 0x000fc600028f0eff */
[----:B------:R1:W-:Y:S01]  /*963a0*/  STL.64 [R1+0x5c0], R8 ;  /* 0x0005c00801007387 */ /* 0x0003e20000100a00 */
[C---:B------:R-:W-:Y:S02]  /*963b0*/  IMAD R26, R2.reuse, 0x102, RZ ;  /* 0x00000102021a7824 */ /* 0x040fe400078e02ff */
[C---:B0-----:R-:W-:Y:S01]  /*963c0*/  IMAD R25, R2.reuse, 0x7f, RZ ;  /* 0x0000007f02197824 */ /* 0x041fe200078e02ff */
[----:B-1----:R-:W-:Y:S01]  /*963d0*/  IADD3 R8, P6, R27, R12, RZ ;  /* 0x0000000c1b087210 */ /* 0x002fe20007fde0ff */
[----:B------:R0:W-:Y:S03]  /*963e0*/  STL.64 [R1+0x5b8], R22 ;  /* 0x0005b81601007387 */ /* 0x0001e60000100a00 */
[----:B------:R-:W-:Y:S01]  /*963f0*/  LEA.HI.X.SX32 R9, R25, R13, 0x1, P6 ;  /* 0x0000000d19097211 */ /* 0x000fe200030f0eff */
[C---:B------:R-:W-:Y:S02]  /*96400*/  IMAD.SHL.U32 R27, R2.reuse, 0x80, RZ ;  /* 0x00000080021b7824 */ /* 0x040fe400078e00ff */
[----:B------:R-:W-:-:S02]  /*96410*/  IMAD R25, R2, 0x81, RZ ;  /* 0x0000008102197824 */ /* 0x000fc400078e02ff */
        /* <DEDUP_REMOVED lines=9> */
[C---:B------:R-:W-:Y:S01]  /*964b0*/  IMAD R25, R2.reuse, 0x83, RZ ;  /* 0x0000008302197824 */ /* 0x040fe200078e02ff */
        /* <DEDUP_REMOVED lines=147> */
[C---:B------:R-:W-:Y:S02]  /*96df0*/  IMAD R27, R2.reuse, 0xa0, RZ ;  /* 0x000000a0021b7824 */ /* 0x040fe400078e02ff */
        /* <DEDUP_REMOVED lines=10> */
[----:B------:R-:W-:-:S03]  /*96ea0*/  IMAD R26, R2, 0xa3, RZ ;  /* 0x000000a3021a7824 */ /* 0x000fc600078e02ff */
[----:B------:R1:W-:Y:S01]  /*96eb0*/  STL.64 [R1+0x4a0], R8 ;  /* 0x0004a00801007387 */ /* 0x0003e20000100a00 */
[-C--:B0-----:R-:W-:Y:S01]  /*96ec0*/  IADD3 R22, P5, R3, R12.reuse, RZ ;  /* 0x0000000c03167210 */ /* 0x081fe20007fbe0ff */
[C---:B------:R-:W-:Y:S01]  /*96ed0*/  IMAD R3, R2.reuse, 0x148, RZ ;  /* 0x0000014802037824 */ /* 0x040fe200078e02ff */
[----:B-1----:R-:W-:Y:S02]  /*96ee0*/  IADD3 R8, P6, R27, R12, RZ ;  /* 0x0000000c1b087210 */ /* 0x002fe40007fde0ff */
[-C--:B------:R-:W-:Y:S01]  /*96ef0*/  LEA.HI.X.SX32 R23, R7, R13.reuse, 0x1, P5 ;  /* 0x0000000d07177211 */ /* 0x080fe200028f0eff */
[----:B------:R-:W-:Y:S01]  /*96f00*/  IMAD R27, R2, 0x14a, RZ ;  /* 0x0000014a021b7824 */ /* 0x000fe200078e02ff */
[----:B------:R-:W-:-:S03]  /*96f10*/  LEA.HI.X.SX32 R9, R26, R13, 0x1, P6 ;  /* 0x0000000d1a097211 */ /* 0x000fc600030f0eff */
[----:B------:R0:W-:Y:S01]  /*96f20*/  STL.64 [R1+0x498], R22 ;  /* 0x0004981601007387 */ /* 0x0001e20000100a00 */
[----:B------:R-:W-:-:S03]  /*96f30*/  IMAD R26, R2, 0xa5, RZ ;  /* 0x000000a5021a7824 */ /* 0x000fc600078e02ff */
[----:B------:R1:W-:Y:S01]  /*96f40*/  STL.64 [R1+0x490], R8 ;  /* 0x0004900801007387 */ /* 0x0003e20000100a00 */
[-C--:B0-----:R-:W-:Y:S01]  /*96f50*/  IADD3 R22, P5, R3, R12.reuse, RZ ;  /* 0x0000000c03167210 */ /* 0x081fe20007fbe0ff */
[----:B------:R-:W-:Y:S01]  /*96f60*/  IMAD R3, R2, 0x14c, RZ ;  /* 0x0000014c02037824 */ /* 0x000fe200078e02ff */
        /* <DEDUP_REMOVED lines=169> */
[----:B------:R-:W-:-:S02]  /*97a00*/  IMAD R27, R2, 0x192, RZ ;  /* 0x00000192021b7824 */ /* 0x000fc400078e02ff */
[----:B------:R-:W-:Y:S01]  /*97a10*/  IMAD R25, R2, 0xc8, RZ ;  /* 0x000000c802197824 */ /* 0x000fe200078e02ff */
[-C--:B------:R-:W-:Y:S01]  /*97a20*/  LEA.HI.X.SX32 R9, R26, R13.reuse, 0x1, P6 ;  /* 0x0000000d1a097211 */ /* 0x080fe200030f0eff */
[----:B------:R0:W-:Y:S01]  /*97a30*/  STL.64 [R1+0x370], R22 ;  /* 0x0003701601007387 */ /* 0x0001e20000100a00 */
[----:B------:R-:W-:Y:S01]  /*97a40*/  IMAD R24, R2, 0xc9, RZ ;  /* 0x000000c902187824 */ /* 0x000fe200078e02ff */
[-C--:B------:R-:W-:Y:S02]  /*97a50*/  IADD3 R26, P6, R27, R12.reuse, RZ ;  /* 0x0000000c1b1a7210 */ /* 0x080fe40007fde0ff */
[----:B------:R1:W-:Y:S02]  /*97a60*/  STL.64 [R1+0x368], R8 ;  /* 0x0003680801007387 */ /* 0x0003e40000100a00 */
[----:B------:R-:W-:Y:S02]  /*97a70*/  LEA.HI.X.SX32 R27, R24, R13, 0x1, P6 ;  /* 0x0000000d181b7211 */ /* 0x000fe400030f0eff */
[----:B0-----:R-:W-:-:S04]  /*97a80*/  IADD3 R22, P5, R28, R12, RZ ;  /* 0x0000000c1c167210 */ /* 0x001fc80007fbe0ff */
[----:B------:R-:W-:Y:S01]  /*97a90*/  LEA.HI.X.SX32 R23, R25, R13, 0x1, P5 ;  /* 0x0000000d19177211 */ /* 0x000fe200028f0eff */
[----:B-1----:R-:W2:Y:S04]  /*97aa0*/  LDL.LU.64 R8, [R1+0x2030] ;  /* 0x0020300001087983 */ /* 0x002ea80000300a00 */
[----:B------:R-:W-:Y:S04]  /*97ab0*/  STL.64 [R1+0x360], R22 ;  /* 0x0003601601007387 */ /* 0x000fe80000100a00 */
[----:B------:R0:W-:Y:S04]  /*97ac0*/  STL.64 [R1+0x358], R26 ;  /* 0x0003581a01007387 */ /* 0x0001e80000100a00 */
[----:B0-----:R-:W3:Y:S01]  /*97ad0*/  LDL.LU.64 R26, [R1+0x2028] ;  /* 0x00202800011a7983 */ /* 0x001ee20000300a00 */
[----:B------:R-:W-:-:S02]  /*97ae0*/  IMAD R28, R2, 0x194, RZ ;  /* 0x00000194021c7824 */ /* 0x000fc400078e02ff */
[----:B------:R-:W-:-:S03]  /*97af0*/  IMAD R25, R2, 0x196, RZ ;  /* 0x0000019602197824 */ /* 0x000fc600078e02ff */
[----:B------:R-:W-:Y:S01]  /*97b00*/  IADD3 R22, P5, R28, R12, RZ ;  /* 0x0000000c1c167210 */ /* 0x000fe20007fbe0ff */
[----:B------:R-:W-:-:S03]  /*97b10*/  IMAD R28, R2, 0x198, RZ ;  /* 0x00000198021c7824 */ /* 0x000fc600078e02ff */
[-C--:B------:R-:W-:Y:S02]  /*97b20*/  LEA.HI.X.SX32 R23, R29, R13.reuse, 0x1, P5 ;  /* 0x0000000d1d177211 */ /* 0x080fe400028f0eff */
[-C--:B------:R-:W-:Y:S01]  /*97b30*/  IADD3 R24, P6, R25, R12.reuse, RZ ;  /* 0x0000000c19187210 */ /* 0x080fe20007fde0ff */
[----:B------:R-:W-:Y:S02]  /*97b40*/  IMAD R25, R2, 0xcb, RZ ;  /* 0x000000cb02197824 */ /* 0x000fe400078e02ff */
[----:B------:R0:W-:Y:S01]  /*97b50*/  STL.64 [R1+0x350], R22 ;  /* 0x0003501601007387 */ /* 0x0001e20000100a00 */
[----:B------:R-:W-:Y:S02]  /*97b60*/  IADD3 R28, P5, R28, R12, RZ ;  /* 0x0000000c1c1c7210 */ /* 0x000fe40007fbe0ff */
[----:B------:R-:W-:Y:S01]  /*97b70*/  LEA.HI.X.SX32 R25, R25, R13, 0x1, P6 ;  /* 0x0000000d19197211 */ /* 0x000fe200030f0eff */
[C---:B0-----:R-:W-:Y:S02]  /*97b80*/  IMAD R22, R2.reuse, 0xcc, RZ ;  /* 0x000000cc02167824 */ /* 0x041fe400078e02ff */
[----:B------:R-:W-:-:S03]  /*97b90*/  IMAD R23, R2, 0x19a, RZ ;  /* 0x0000019a02177824 */ /* 0x000fc600078e02ff */
[-C--:B------:R-:W-:Y:S01]  /*97ba0*/  LEA.HI.X.SX32 R29, R22, R13.reuse, 0x1, P5 ;  /* 0x0000000d161d7211 */ /* 0x080fe200028f0eff */
[----:B------:R0:W-:Y:S04]  /*97bb0*/  STL.64 [R1+0x348], R24 ;  /* 0x0003481801007387 */ /* 0x0001e80000100a00 */
[----:B------:R1:W-:Y:S01]  /*97bc0*/  STL.64 [R1+0x340], R28 ;  /* 0x0003401c01007387 */ /* 0x0003e20000100a00 */
[----:B0-----:R-:W-:Y:S01]  /*97bd0*/  IADD3 R24, P6, R23, R12, RZ ;  /* 0x0000000c17187210 */ /* 0x001fe20007fde0ff */
[C---:B-1----:R-:W-:Y:S02]  /*97be0*/  IMAD R29, R2.reuse, 0xcd, RZ ;  /* 0x000000cd021d7824 */ /* 0x042fe400078e02ff */
[C---:B------:R-:W-:Y:S02]  /*97bf0*/  IMAD R23, R2.reuse, 0x19c, RZ ;  /* 0x0000019c02177824 */ /* 0x040fe400078e02ff */
[----:B------:R-:W-:Y:S01]  /*97c00*/  IMAD R28, R2, 0x19e, RZ ;  /* 0x0000019e021c7824 */ /* 0x000fe200078e02ff */
[----:B------:R-:W-:-:S02]  /*97c10*/  LEA.HI.X.SX32 R25, R29, R13, 0x1, P6 ;  /* 0x0000000d1d197211 */ /* 0x000fc400030f0eff */
[----:B------:R-:W-:-:S03]  /*97c20*/  IADD3 R22, P5, R23, R12, RZ ;  /* 0x0000000c17167210 */ /* 0x000fc60007fbe0ff */
[----:B------:R0:W-:Y:S01]  /*97c30*/  STL.64 [R1+0x338], R24 ;  /* 0x0003381801007387 */ /* 0x0001e20000100a00 */
[----:B------:R-:W-:Y:S01]  /*97c40*/  IMAD R29, R2, 0x1a0, RZ ;  /* 0x000001a0021d7824 */ /* 0x000fe200078e02ff */
[----:B0-----:R-:W-:Y:S01]  /*97c50*/  IADD3 R24, P6, R28, R12, RZ ;  /* 0x0000000c1c187210 */ /* 0x001fe20007fde0ff */
[----:B------:R-:W-:-:S05]  /*97c60*/  IMAD R28, R2, 0xcf, RZ ;  /* 0x000000cf021c7824 */ /* 0x000fca00078e02ff */
[-C--:B------:R-:W-:Y:S01]  /*97c70*/  LEA.HI.X.SX32 R25, R28, R13.reuse, 0x1, P6 ;  /* 0x0000000d1c197211 */ /* 0x080fe200030f0eff */
[----:B------:R-:W-:Y:S01]  /*97c80*/  IMAD R28, R2, 0xd1, RZ ;  /* 0x000000d1021c7824 */ /* 0x000fe200078e02ff */
[----:B---3--:R-:W-:Y:S01]  /*97c90*/  LEA.HI.X.SX32 R23, R26, R13, 0x1, P5 ;  /* 0x0000000d1a177211 */ /* 0x008fe200028f0eff */
[----:B------:R-:W-:-:S04]  /*97ca0*/  IMAD R26, R2, 0x1a2, RZ ;  /* 0x000001a2021a7824 */ /* 0x000fc800078e02ff */
[----:B------:R0:W-:Y:S04]  /*97cb0*/  STL.64 [R1+0x330], R22 ;  /* 0x0003301601007387 */ /* 0x0001e80000100a00 */
[----:B------:R1:W-:Y:S01]  /*97cc0*/  STL.64 [R1+0x328], R24 ;  /* 0x0003281801007387 */ /* 0x0003e20000100a00 */
[-C--:B0-----:R-:W-:Y:S02]  /*97cd0*/  IADD3 R22, P5, R29, R12.reuse, RZ ;  /* 0x0000000c1d167210 */ /* 0x081fe40007fbe0ff */
[----:B-1----:R-:W-:Y:S01]  /*97ce0*/  IADD3 R24, P6, R26, R12, RZ ;  /* 0x0000000c1a187210 */ /* 0x002fe20007fde0ff */
[----:B------:R-:W-:Y:S01]  /*97cf0*/  IMAD R26, R2, 0x1a4, RZ ;  /* 0x000001a4021a7824 */ /* 0x000fe200078e02ff */
[----:B--2---:R-:W-:-:S05]  /*97d00*/  LEA.HI.X.SX32 R23, R8, R13, 0x1, P5 ;  /* 0x0000000d08177211 */ /* 0x004fca00028f0eff */
[----:B------:R0:W-:Y:S01]  /*97d10*/  STL.64 [R1+0x320], R22 ;  /* 0x0003201601007387 */ /* 0x0001e20000100a00 */
[----:B------:R-:W-:Y:S01]  /*97d20*/  LEA.HI.X.SX32 R25, R28, R13, 0x1, P6 ;  /* 0x0000000d1c197211 */ /* 0x000fe200030f0eff */
[C---:B------:R-:W-:Y:S02]  /*97d30*/  IMAD R8, R2.reuse, 0x1a6, RZ ;  /* 0x000001a602087824 */ /* 0x040fe400078e02ff */
[----:B------:R-:W-:Y:S01]  /*97d40*/  IMAD R29, R2, 0xd3, RZ ;  /* 0x000000d3021d7824 */ /* 0x000fe200078e02ff */
[----:B0-----:R-:W-:Y:S01]  /*97d50*/  IADD3 R22, P5, R26, R12, RZ ;  /* 0x0000000c1a167210 */ /* 0x001fe20007fbe0ff */
[----:B------:R-:W-:-:S03]  /*97d60*/  IMAD R26, R2, 0x1a8, RZ ;  /* 0x000001a8021a7824 */ /* 0x000fc600078e02ff */
[----:B------:R-:W-:Y:S01]  /*97d70*/  LEA.HI.X.SX32 R23, R27, R13, 0x1, P5 ;  /* 0x0000000d1b177211 */ /* 0x000fe200028f0eff */
[----:B------:R0:W-:Y:S01]  /*97d80*/  STL.64 [R1+0x318], R24 ;  /* 0x0003181801007387 */ /* 0x0001e20000100a00 */
[----:B------:R-:W-:-:S03]  /*97d90*/  IADD3 R26, P5, R26, R12, RZ ;  /* 0x0000000c1a1a7210 */ /* 0x000fc60007fbe0ff */
[----:B------:R1:W-:Y:S01]  /*97da0*/  STL.64 [R1+0x310], R22 ;  /* 0x0003101601007387 */ /* 0x0003e20000100a00 */
[----:B0-----:R-:W-:Y:S01]  /*97db0*/  IADD3 R24, P6, R8, R12, RZ ;  /* 0x0000000c08187210 */ /* 0x001fe20007fde0ff */
[----:B-1----:R-:W-:-:S03]  /*97dc0*/  IMAD R22, R2, 0xd4, RZ ;  /* 0x000000d402167824 */ /* 0x002fc600078e02ff */
[-C--:B------:R-:W-:Y:S01]  /*97dd0*/  LEA.HI.X.SX32 R25, R29, R13.reuse, 0x1, P6 ;  /* 0x0000000d1d197211 */ /* 0x080fe200030f0eff */
[----:B------:R-:W-:Y:S01]  /*97de0*/  IMAD R28, R2, 0x1aa, RZ ;  /* 0x000001aa021c7824 */ /* 0x000fe200078e02ff */
[----:B------:R-:W-:-:S03]  /*97df0*/  LEA.HI.X.SX32 R27, R22, R13, 0x1, P5 ;  /* 0x0000000d161b7211 */ /* 0x000fc600028f0eff */
[----:B------:R0:W-:Y:S01]  /*97e00*/  STL.64 [R1+0x308], R24 ;  /* 0x0003081801007387 */ /* 0x0001e20000100a00 */
[----:B------:R-:W-:Y:S01]  /*97e10*/  IADD3 R28, P6, R28, R12, RZ ;  /* 0x0000000c1c1c7210 */ /* 0x000fe20007fde0ff */
[C---:B------:R-:W-:Y:S02]  /*97e20*/  IMAD R23, R2.reuse, 0x1ac, RZ ;  /* 0x000001ac02177824 */ /* 0x040fe400078e02ff */
[----:B0-----:R-:W2:Y:S04]  /*97e30*/  LDL.LU.64 R24, [R1+0x2020] ;  /* 0x0020200001187983 */ /* 0x001ea80000300a00 */
[----:B------:R0:W-:Y:S02]  /*97e40*/  STL.64 [R1+0x300], R26 ;  /* 0x0003001a01007387 */ /* 0x0001e40000100a00 */
[----:B0-----:R-:W-:-:S05]  /*97e50*/  IMAD R27, R2, 0xd5, RZ ;  /* 0x000000d5021b7824 */ /* 0x001fca00078e02ff */
[----:B------:R-:W-:Y:S02]  /*97e60*/  LEA.HI.X.SX32 R29, R27, R13, 0x1, P6 ;  /* 0x0000000d1b1d7211 */ /* 0x000fe400030f0eff */
[----:B------:R-:W-:-:S03]  /*97e70*/  IADD3 R22, P5, R23, R12, RZ ;  /* 0x0000000c17167210 */ /* 0x000fc60007fbe0ff */
[----:B------:R0:W-:Y:S01]  /*97e80*/  STL.64 [R1+0x2f8], R28 ;  /* 0x0002f81c01007387 */ /* 0x0001e20000100a00 */
[----:B------:R-:W-:-:S03]  /*97e90*/  LEA.HI.X.SX32 R23, R9, R13, 0x1, P5 ;  /* 0x0000000d09177211 */ /* 0x000fc600028f0eff */
[----:B0-----:R-:W3:Y:S04]  /*97ea0*/  LDL.LU R29, [R1+0x2018] ;  /* 0x00201800011d7983 */ /* 0x001ee80000300800 */
[----:B------:R0:W-:Y:S04]  /*97eb0*/  STL.64 [R1+0x2f0], R22 ;  /* 0x0002f01601007387 */ /* 0x0001e80000100a00 */
[----:B0-----:R-:W4:Y:S01]  /*97ec0*/  LDL.LU.64 R22, [R1+0x2010] ;  /* 0x0020100001167983 */ /* 0x001f220000300a00 */
[C---:B------:R-:W-:Y:S02]  /*97ed0*/  IMAD R26, R2.reuse, 0x1ae, RZ ;  /* 0x000001ae021a7824 */ /* 0x040fe400078e02ff */
[----:B------:R-:W-:-:S02]  /*97ee0*/  IMAD R27, R2, 0xd7, RZ ;  /* 0x000000d7021b7824 */ /* 0x000fc400078e02ff */
[----:B------:R-:W-:Y:S01]  /*97ef0*/  IMAD R28, R2, 0x1b0, RZ ;  /* 0x000001b0021c7824 */ /* 0x000fe200078e02ff */
[----:B------:R-:W-:Y:S01]  /*97f00*/  IADD3 R26, P6, R26, R12, RZ ;  /* 0x0000000c1a1a7210 */ /* 0x000fe20007fde0ff */
[----:B------:R-:W-:-:S03]  /*97f10*/  IMAD R9, R2, 0x1b2, RZ ;  /* 0x000001b202097824 */ /* 0x000fc600078e02ff */
[----:B------:R-:W-:Y:S02]  /*97f20*/  LEA.HI.X.SX32 R27, R27, R13, 0x1, P6 ;  /* 0x0000000d1b1b7211 */ /* 0x000fe400030f0eff */
[----:B------:R-:W-:-:S03]  /*97f30*/  IADD3 R28, P5, R28, R12, RZ ;  /* 0x0000000c1c1c7210 */ /* 0x000fc60007fbe0ff */
[----:B------:R0:W-:Y:S04]  /*97f40*/  STL.64 [R1+0x2e8], R26 ;  /* 0x0002e81a01007387 */ /* 0x0001e80000100a00 */
[----:B------:R-:W-:Y:S04]  /*97f50*/  STL [R1+0x2e0], R28 ;  /* 0x0002e01c01007387 */ /* 0x000fe80000100800 */
[----:B------:R1:W-:Y:S01]  /*97f60*/  STL.64 [R1+0x1fc8], R8 ;  /* 0x001fc80801007387 */ /* 0x0003e20000100a00 */
[----:B0-----:R-:W-:Y:S01]  /*97f70*/  IMAD R27, R2, 0xd9, RZ ;  /* 0x000000d9021b7824 */ /* 0x001fe200078e02ff */
[----:B------:R-:W-:-:S04]  /*97f80*/  IADD3 R26, P6, R9, R12, RZ ;  /* 0x0000000c091a7210 */ /* 0x000fc80007fde0ff */
[----:B------:R-:W-:Y:S02]  /*97f90*/  LEA.HI.X.SX32 R27, R27, R13, 0x1, P6 ;  /* 0x0000000d1b1b7211 */ /* 0x000fe400030f0eff */
[----:B-1----:R-:W-:Y:S01]  /*97fa0*/  MOV R8, R28 ;  /* 0x0000001c00087202 */ /* 0x002fe20000000f00 */
[----:B------:R-:W-:Y:S01]  /*97fb0*/  IMAD R28, R2, 0x1b4, RZ ;  /* 0x000001b4021c7824 */ /* 0x000fe200078e02ff */
[----:B---3--:R-:W-:Y:S02]  /*97fc0*/  MOV R9, R29 ;  /* 0x0000001d00097202 */ /* 0x008fe40000000f00 */
[----:B--2---:R-:W-:Y:S01]  /*97fd0*/  LEA.HI.X.SX32 R9, R24, R13, 0x1, P5 ;  /* 0x0000000d18097211 */ /* 0x004fe200028f0eff */
[----:B------:R-:W-:Y:S01]  /*97fe0*/  IMAD R24, R2, 0x1b6, RZ ;  /* 0x000001b602187824 */ /* 0x000fe200078e02ff */
[----:B------:R-:W-:-:S03]  /*97ff0*/  IADD3 R28, P5, R28, R12, RZ ;  /* 0x0000000c1c1c7210 */ /* 0x000fc60007fbe0ff */
[----:B------:R0:W-:Y:S01]  /*98000*/  STL [R1+0x2e4], R9 ;  /* 0x0002e40901007387 */ /* 0x0001e20000100800 */
[-C--:B------:R-:W-:Y:S01]  /*98010*/  IADD3 R8, P6, R24, R12.reuse, RZ ;  /* 0x0000000c18087210 */ /* 0x080fe20007fde0ff */
[----:B------:R-:W-:Y:S02]  /*98020*/  IMAD R24, R2, 0xdb, RZ ;  /* 0x000000db02187824 */ /* 0x000fe400078e02ff */
[----:B------:R1:W-:Y:S01]  /*98030*/  STL.64 [R1+0x2d8], R26 ;  /* 0x0002d81a01007387 */ /* 0x0003e20000100a00 */
[-C--:B----4-:R-:W-:Y:S01]  /*98040*/  LEA.HI.X.SX32 R29, R22, R13.reuse, 0x1, P5 ;  /* 0x0000000d161d7211 */ /* 0x090fe200028f0eff */
[----:B------:R-:W-:Y:S01]  /*98050*/  IMAD R22, R2, 0x1ba, RZ ;  /* 0x000001ba02167824 */ /* 0x000fe200078e02ff */
[-C--:B0-----:R-:W-:Y:S01]  /*98060*/  LEA.HI.X.SX32 R9, R24, R13.reuse, 0x1, P6 ;  /* 0x0000000d18097211 */ /* 0x081fe200030f0eff */
[----:B-1----:R-:W-:Y:S02]  /*98070*/  IMAD R26, R2, 0x1b8, RZ ;  /* 0x000001b8021a7824 */ /* 0x002fe400078e02ff */
[----:B------:R-:W-:Y:S03]  /*98080*/  STL.64 [R1+0x2d0], R28 ;  /* 0x0002d01c01007387 */ /* 0x000fe60000100a00 */
[----:B------:R-:W-:Y:S01]  /*98090*/  IADD3 R26, P5, R26, R12, RZ ;  /* 0x0000000c1a1a7210 */ /* 0x000fe20007fbe0ff */
[----:B------:R0:W-:Y:S03]  /*980a0*/  STL.64 [R1+0x2c8], R8 ;  /* 0x0002c80801007387 */ /* 0x0001e60000100a00 */
[----:B------:R-:W-:-:S05]  /*980b0*/  LEA.HI.X.SX32 R27, R23, R13, 0x1, P5 ;  /* 0x0000000d171b7211 */ /* 0x000fca00028f0eff */
        /* <DEDUP_REMOVED lines=17> */
[-C--:B------:R-:W-:Y:S01]  /*981d0*/  LEA.HI.X.SX32 R25, R20, R13.reuse, 0x1, P5 ;  /* 0x0000000d14197211 */ /* 0x080fe200028f0eff */
[C---:B------:R-:W-:Y:S02]  /*981e0*/  IMAD R23, R2.reuse, 0x1c4, RZ ;  /* 0x000001c402177824 */ /* 0x040fe400078e02ff */
[----:B------:R-:W-:Y:S01]  /*981f0*/  IMAD R20, R2, 0x1c6, RZ ;  /* 0x000001c602147824 */ /* 0x000fe200078e02ff */
[----:B0-----:R-:W-:Y:S01]  /*98200*/  IADD3 R8, P6, R22, R12, RZ ;  /* 0x0000000c16087210 */ /* 0x001fe20007fde0ff */
[----:B------:R-:W-:Y:S01]  /*98210*/  IMAD R22, R2, 0xe1, RZ ;  /* 0x000000e102167824 */ /* 0x000fe200078e02ff */
[----:B------:R0:W-:Y:S04]  /*98220*/  STL.64 [R1+0x2a0], R24 ;  /* 0x0002a01801007387 */ /* 0x0001e80000100a00 */
[----:B------:R-:W-:Y:S01]  /*98230*/  LEA.HI.X.SX32 R9, R22, R13, 0x1, P6 ;  /* 0x0000000d16097211 */ /* 0x000fe200030f0eff */
[----:B------:R-:W-:-:S04]  /*98240*/  IMAD R22, R2, 0x1c8, RZ ;  /* 0x000001c802167824 */ /* 0x000fc800078e02ff */
[----:B------:R1:W-:Y:S01]  /*98250*/  STL.64 [R1+0x298], R8 ;  /* 0x0002980801007387 */ /* 0x0003e20000100a00 */
[----:B0-----:R-:W-:-:S04]  /*98260*/  IADD3 R24, P5, R23, R12, RZ ;  /* 0x0000000c17187210 */ /* 0x001fc80007fbe0ff */
[-C--:B------:R-:W-:Y:S02]  /*98270*/  LEA.HI.X.SX32 R25, R18, R13.reuse, 0x1, P5 ;  /* 0x0000000d12197211 */ /* 0x080fe400028f0eff */
[-C--:B------:R-:W-:Y:S02]  /*98280*/  IADD3 R22, P5, R22, R12.reuse, RZ ;  /* 0x0000000c16167210 */ /* 0x080fe40007fbe0ff */
[----:B-1----:R-:W-:Y:S01]  /*98290*/  IADD3 R8, P6, R20, R12, RZ ;  /* 0x0000000c14087210 */ /* 0x002fe20007fde0ff */
[C---:B------:R-:W-:Y:S01]  /*982a0*/  IMAD R20, R2.reuse, 0xe3, RZ ;  /* 0x000000e302147824 */ /* 0x040fe200078e02ff */
[----:B------:R-:W-:Y:S01]  /*982b0*/  LEA.HI.X.SX32 R23, R19, R13, 0x1, P5 ;  /* 0x0000000d13177211 */ /* 0x000fe200028f0eff */
[----:B------:R-:W-:-:S03]  /*982c0*/  IMAD R18, R2, 0x1ca, RZ ;  /* 0x000001ca02127824 */ /* 0x000fc600078e02ff */
[----:B------:R-:W-:Y:S01]  /*982d0*/  LEA.HI.X.SX32 R9, R20, R13, 0x1, P6 ;  /* 0x0000000d14097211 */ /* 0x000fe200030f0eff */
[----:B------:R-:W-:Y:S04]  /*982e0*/  STL.64 [R1+0x290], R24 ;  /* 0x0002901801007387 */ /* 0x000fe80000100a00 */
[----:B------:R0:W-:Y:S04]  /*982f0*/  STL.64 [R1+0x288], R8 ;  /* 0x0002880801007387 */ /* 0x0001e80000100a00 */
[----:B------:R1:W-:Y:S01]  /*98300*/  STL.64 [R1+0x280], R22 ;  /* 0x0002801601007387 */ /* 0x0003e20000100a00 */
[----:B------:R-:W-:Y:S01]  /*98310*/  IMAD R20, R2, 0x1ce, RZ ;  /* 0x000001ce02147824 */ /* 0x000fe200078e02ff */
[----:B0-----:R-:W-:Y:S01]  /*98320*/  IADD3 R8, P6, R18, R12, RZ ;  /* 0x0000000c12087210 */ /* 0x001fe20007fde0ff */
[----:B------:R-:W-:-:S02]  /*98330*/  IMAD R18, R2, 0x1cc, RZ ;  /* 0x000001cc02127824 */ /* 0x000fc400078e02ff */
[----:B-1----:R-:W-:-:S03]  /*98340*/  IMAD R22, R2, 0xe5, RZ ;  /* 0x000000e502167824 */ /* 0x002fc600078e02ff */
[----:B------:R-:W-:Y:S02]  /*98350*/  IADD3 R18, P5, R18, R12, RZ ;  /* 0x0000000c12127210 */ /* 0x000fe40007fbe0ff */
[-C--:B------:R-:W-:Y:S02]  /*98360*/  LEA.HI.X.SX32 R9, R22, R13.reuse, 0x1, P6 ;  /* 0x0000000d16097211 */ /* 0x080fe400030f0eff */
[----:B------:R-:W-:-:S03]  /*98370*/  LEA.HI.X.SX32 R19, R21, R13, 0x1, P5 ;  /* 0x0000000d15137211 */ /* 0x000fc600028f0eff */
[----:B------:R0:W-:Y:S04]  /*98380*/  STL.64 [R1+0x218], R8 ;  /* 0x0002180801007387 */ /* 0x0001e80000100a00 */
[----:B------:R1:W-:Y:S01]  /*98390*/  STL.64 [R1+0x198], R18 ;  /* 0x0001981201007387 */ /* 0x0003e20000100a00 */
[----:B0-----:R-:W-:Y:S01]  /*983a0*/  IADD3 R8, P6, R20, R12, RZ ;  /* 0x0000000c14087210 */ /* 0x001fe20007fde0ff */
[C---:B------:R-:W-:Y:S02]  /*983b0*/  IMAD R20, R2.reuse, 0x1d0, RZ ;  /* 0x000001d002147824 */ /* 0x040fe400078e02ff */
[----:B-1----:R-:W-:-:S03]  /*983c0*/  IMAD R19, R2, 0xe7, RZ ;  /* 0x000000e702137824 */ /* 0x002fc600078e02ff */
[-C--:B------:R-:W-:Y:S01]  /*983d0*/  IADD3 R28, P5, R20, R12.reuse, RZ ;  /* 0x0000000c141c7210 */ /* 0x080fe20007fbe0ff */
[----:B------:R-:W-:Y:S01]  /*983e0*/  IMAD R18, R2, 0x1d2, RZ ;  /* 0x000001d202127824 */ /* 0x000fe200078e02ff */
[-C--:B------:R-:W-:Y:S02]  /*983f0*/  LEA.HI.X.SX32 R9, R19, R13.reuse, 0x1, P6 ;  /* 0x0000000d13097211 */ /* 0x080fe400030f0eff */
[-C--:B------:R-:W-:Y:S01]  /*98400*/  LEA.HI.X.SX32 R29, R16, R13.reuse, 0x1, P5 ;  /* 0x0000000d101d7211 */ /* 0x080fe200028f0eff */
[----:B------:R-:W-:Y:S01]  /*98410*/  IMAD R16, R2, 0xe9, RZ ;  /* 0x000000e902107824 */ /* 0x000fe200078e02ff */
[----:B------:R-:W-:Y:S01]  /*98420*/  IADD3 R26, P6, R18, R12, RZ ;  /* 0x0000000c121a7210 */ /* 0x000fe20007fde0ff */
[----:B------:R-:W-:Y:S01]  /*98430*/  IMAD R18, R2, 0x1d4, RZ ;  /* 0x000001d402127824 */ /* 0x000fe200078e02ff */
[----:B------:R-:W-:Y:S02]  /*98440*/  STL.64 [R1+0x190], R8 ;  /* 0x0001900801007387 */ /* 0x000fe40000100a00 */
[----:B------:R-:W-:-:S02]  /*98450*/  LEA.HI.X.SX32 R27, R16, R13, 0x1, P6 ;  /* 0x0000000d101b7211 */ /* 0x000fc400030f0eff */
[----:B------:R-:W-:Y:S01]  /*98460*/  STL.64 [R1+0x1a00], R28 ;  /* 0x001a001c01007387 */ /* 0x000fe20000100a00 */
[----:B------:R-:W-:-:S03]  /*98470*/  IADD3 R24, P5, R18, R12, RZ ;  /* 0x0000000c12187210 */ /* 0x000fc60007fbe0ff */
[----:B------:R-:W2:Y:S04]  /*98480*/  LDL.LU.64 R12, [R1+0x2008] ;  /* 0x00200800010c7983 */ /* 0x000ea80000300a00 */
[----:B------:R-:W-:Y:S04]  /*98490*/  STL [R1+0x1a20], R26 ;  /* 0x001a201a01007387 */ /* 0x000fe80000100800 */
[----:B------:R0:W-:Y:S04]  /*984a0*/  STL [R1+0x1a08], R27 ;  /* 0x001a081b01007387 */ /* 0x0001e80000100800 */
[----:B0-----:R-:W3:Y:S01]  /*984b0*/  LDL.64 R26, [R1+0x3a8] ;  /* 0x0003a800011a7983 */ /* 0x001ee20000100a00 */
[----:B------:R-:W-:-:S02]  /*984c0*/  IMAD R16, R2, 0x1d6, RZ ;  /* 0x000001d602107824 */ /* 0x000fc400078e02ff */
[C---:B------:R-:W-:Y:S02]  /*984d0*/  IMAD R15, R2.reuse, 0x1dc, RZ ;  /* 0x000001dc020f7824 */ /* 0x040fe400078e02ff */
[C---:B------:R-:W-:Y:S02]  /*984e0*/  IMAD R9, R2.reuse, 0xf0, RZ ;  /* 0x000000f002097824 */ /* 0x040fe400078e02ff */
[C---:B------:R-:W-:Y:S02]  /*984f0*/  IMAD R10, R2.reuse, 0x1e2, RZ ;  /* 0x000001e2020a7824 */ /* 0x040fe400078e02ff */
[C---:B------:R-:W-:Y:S02]  /*98500*/  IMAD R8, R2.reuse, 0x1e4, RZ ;  /* 0x000001e402087824 */ /* 0x040fe400078e02ff */
[C---:B------:R-:W-:Y:S02]  /*98510*/  IMAD R29, R2.reuse, 0x1e6, RZ ;  /* 0x000001e6021d7824 */ /* 0x040fe400078e02ff */
[----:B------:R-:W-:Y:S01]  /*98520*/  IMAD R28, R2, 0xf3, RZ ;  /* 0x000000f3021c7824 */ /* 0x000fe200078e02ff */
[----:B---3--:R-:W-:Y:S01]  /*98530*/  IADD3 R22, P6, R16, R26, RZ ;  /* 0x0000001a10167210 */ /* 0x008fe20007fde0ff */
[C---:B------:R-:W-:Y:S01]  /*98540*/  IMAD R16, R2.reuse, 0x1d8, RZ ;  /* 0x000001d802107824 */ /* 0x040fe200078e02ff */
[----:B------:R-:W-:Y:S01]  /*98550*/  LEA.HI.X.SX32 R25, R17, R27, 0x1, P5 ;  /* 0x0000001b11197211 */ /* 0x000fe200028f0eff */
[----:B------:R-:W-:-:S03]  /*98560*/  IMAD R17, R2, 0xeb, RZ ;  /* 0x000000eb02117824 */ /* 0x000fc600078e02ff */
[-C--:B------:R-:W-:Y:S01]  /*98570*/  IADD3 R20, P5, R16, R26.reuse, RZ ;  /* 0x0000001a10147210 */ /* 0x080fe20007fbe0ff */
[----:B------:R-:W-:Y:S01]  /*98580*/  IMAD R16, R2, 0x1da, RZ ;  /* 0x000001da02107824 */ /* 0x000fe200078e02ff */
[-C--:B------:R-:W-:Y:S02]  /*98590*/  LEA.HI.X.SX32 R23, R17, R27.reuse, 0x1, P6 ;  /* 0x0000001b11177211 */ /* 0x080fe400030f0eff */
[-C--:B------:R-:W-:Y:S01]  /*985a0*/  LEA.HI.X.SX32 R21, R14, R27.reuse, 0x1, P5 ;  /* 0x0000001b0e157211 */ /* 0x080fe200028f0eff */
[----:B------:R-:W-:Y:S01]  /*985b0*/  IMAD R14, R2, 0xed, RZ ;  /* 0x000000ed020e7824 */ /* 0x000fe200078e02ff */
[-C--:B------:R-:W-:Y:S02]  /*985c0*/  IADD3 R18, P6, R16, R26.reuse, RZ ;  /* 0x0000001a10127210 */ /* 0x080fe40007fde0ff */
[----:B------:R-:W-:Y:S02]  /*985d0*/  IADD3 R16, P5, R15, R26, RZ ;  /* 0x0000001a0f107210 */ /* 0x000fe40007fbe0ff */
[----:B------:R-:W-:-:S02]  /*985e0*/  LEA.HI.X.SX32 R19, R14, R27, 0x1, P6 ;  /* 0x0000001b0e137211 */ /* 0x000fc400030f0eff */
[-C--:B------:R-:W-:Y:S01]  /*985f0*/  LEA.HI.X.SX32 R17, R11, R27.reuse, 0x1, P5 ;  /* 0x0000001b0b117211 */ /* 0x080fe200028f0eff */
[----:B------:R-:W-:Y:S01]  /*98600*/  IMAD R11, R2, 0xef, RZ ;  /* 0x000000ef020b7824 */ /* 0x000fe200078e02ff */
[-C--:B--2---:R-:W-:Y:S02]  /*98610*/  IADD3 R12, P5, R12, R26.reuse, RZ ;  /* 0x0000001a0c0c7210 */ /* 0x084fe40007fbe0ff */
[-C--:B------:R-:W-:Y:S01]  /*98620*/  IADD3 R14, P6, R13, R26.reuse, RZ ;  /* 0x0000001a0d0e7210 */ /* 0x080fe20007fde0ff */
[----:B------:R-:W-:Y:S01]  /*98630*/  STL.64 [R1+0x1a10], R24 ;  /* 0x001a101801007387 */ /* 0x000fe20000100a00 */
[-C--:B------:R-:W-:Y:S01]  /*98640*/  LEA.HI.X.SX32 R13, R9, R27.reuse, 0x1, P5 ;  /* 0x0000001b090d7211 */ /* 0x080fe200028f0eff */
[----:B------:R-:W-:Y:S01]  /*98650*/  IMAD R9, R2, 0xf1, RZ ;  /* 0x000000f102097824 */ /* 0x000fe200078e02ff */
[----:B------:R-:W-:Y:S01]  /*98660*/  LEA.HI.X.SX32 R15, R11, R27, 0x1, P6 ;  /* 0x0000001b0b0f7211 */ /* 0x000fe200030f0eff */
[----:B------:R-:W-:Y:S01]  /*98670*/  STL.64 [R1+0x1a18], R22 ;  /* 0x001a181601007387 */ /* 0x000fe20000100a00 */
[----:B------:R-:W-:-:S03]  /*98680*/  IADD3 R10, P6, R10, R26, RZ ;  /* 0x0000001a0a0a7210 */ /* 0x000fc60007fde0ff */
[----:B------:R-:W-:Y:S01]  /*98690*/  STL.64 [R1+0x1a28], R20 ;  /* 0x001a281401007387 */ /* 0x000fe20000100a00 */
[----:B------:R-:W-:-:S03]  /*986a0*/  LEA.HI.X.SX32 R11, R9, R27, 0x1, P6 ;  /* 0x0000001b090b7211 */ /* 0x000fc600030f0eff */
[----:B------:R-:W-:Y:S01]  /*986b0*/  STL.64 [R1+0x1a30], R18 ;  /* 0x001a301201007387 */ /* 0x000fe20000100a00 */
[----:B------:R-:W-:-:S03]  /*986c0*/  IMAD R9, R2, 0x1e8, RZ ;  /* 0x000001e802097824 */ /* 0x000fc600078e02ff */
[----:B------:R0:W-:Y:S04]  /*986d0*/  STL.64 [R1+0x1a38], R16 ;  /* 0x001a381001007387 */ /* 0x0001e80000100a00 */
[----:B------:R1:W-:Y:S01]  /*986e0*/  STL.64 [R1+0x1a40], R14 ;  /* 0x001a400e01007387 */ /* 0x0003e20000100a00 */
[-C--:B0-----:R-:W-:Y:S01]  /*986f0*/  IADD3 R16, P5, R8, R26.reuse, RZ ;  /* 0x0000001a08107210 */ /* 0x081fe20007fbe0ff */
[C---:B------:R-:W-:Y:S02]  /*98700*/  IMAD R8, R2.reuse, 0xf2, RZ ;  /* 0x000000f202087824 */ /* 0x040fe400078e02ff */
[----:B------:R0:W-:Y:S01]  /*98710*/  STL [R1+0x1a60], R12 ;  /* 0x001a600c01007387 */ /* 0x0001e20000100800 */
[----:B-1----:R-:W-:Y:S01]  /*98720*/  IADD3 R14, P6, R29, R26, RZ ;  /* 0x0000001a1d0e7210 */ /* 0x002fe20007fde0ff */
[----:B------:R-:W-:Y:S01]  /*98730*/  IMAD R29, R2, 0x1ea, RZ ;  /* 0x000001ea021d7824 */ /* 0x000fe200078e02ff */
[-C--:B------:R-:W-:Y:S01]  /*98740*/  LEA.HI.X.SX32 R17, R8, R27.reuse, 0x1, P5 ;  /* 0x0000001b08117211 */ /* 0x080fe200028f0eff */
[----:B------:R-:W-:Y:S01]  /*98750*/  IMAD R8, R2, 0xf4, RZ ;  /* 0x000000f402087824 */ /* 0x000fe200078e02ff */
[----:B------:R1:W-:Y:S01]  /*98760*/  STL [R1+0x1a48], R13 ;  /* 0x001a480d01007387 */ /* 0x0003e20000100800 */
[----:B------:R-:W-:-:S02]  /*98770*/  LEA.HI.X.SX32 R15, R28, R27, 0x1, P6 ;  /* 0x0000001b1c0f7211 */ /* 0x000fc400030f0eff */
[-C--:B0-----:R-:W-:Y:S01]  /*98780*/  IADD3 R12, P5, R9, R26.reuse, RZ ;  /* 0x0000001a090c7210 */ /* 0x081fe20007fbe0ff */
[C---:B------:R-:W-:Y:S01]  /*98790*/  IMAD R9, R2.reuse, 0x1ec, RZ ;  /* 0x000001ec02097824 */ /* 0x040fe200078e02ff */
[----:B------:R0:W-:Y:S01]  /*987a0*/  STL.64 [R1+0x1a50], R10 ;  /* 0x001a500a01007387 */ /* 0x0001e20000100a00 */
[----:B------:R-:W-:Y:S01]  /*987b0*/  IMAD R24, R2, 0xf5, RZ ;  /* 0x000000f502187824 */ /* 0x000fe200078e02ff */
[-C--:B-1----:R-:W-:Y:S01]  /*987c0*/  LEA.HI.X.SX32 R13, R8, R27.reuse, 0x1, P5 ;  /* 0x0000001b080d7211 */ /* 0x082fe200028f0eff */
[C---:B------:R-:W-:Y:S01]  /*987d0*/  IMAD R25, R2.reuse, 0x1ee, RZ ;  /* 0x000001ee02197824 */ /* 0x040fe200078e02ff */
[-C--:B------:R-:W-:Y:S01]  /*987e0*/  IADD3 R8, P5, R9, R26.reuse, RZ ;  /* 0x0000001a09087210 */ /* 0x080fe20007fbe0ff */
[----:B------:R-:W-:Y:S01]  /*987f0*/  STL.64 [R1+0x9a8], R16 ;  /* 0x0009a81001007387 */ /* 0x000fe20000100a00 */
[----:B0-----:R-:W-:Y:S01]  /*98800*/  IADD3 R10, P6, R29, R26, RZ ;  /* 0x0000001a1d0a7210 */ /* 0x001fe20007fde0ff */
[C---:B------:R-:W-:Y:S02]  /*98810*/  IMAD R29, R2.reuse, 0xf6, RZ ;  /* 0x000000f6021d7824 */ /* 0x040fe400078e02ff */
[----:B------:R-:W-:Y:S01]  /*98820*/  STL.64 [R1+0x9a0], R14 ;  /* 0x0009a00e01007387 */ /* 0x000fe20000100a00 */
[----:B------:R-:W-:Y:S01]  /*98830*/  IMAD R28, R2, 0x1f0, RZ ;  /* 0x000001f0021c7824 */ /* 0x000fe200078e02ff */
[----:B------:R-:W-:-:S02]  /*98840*/  LEA.HI.X.SX32 R11, R24, R27, 0x1, P6 ;  /* 0x0000001b180b7211 */ /* 0x000fc400030f0eff */
[----:B------:R-:W-:Y:S01]  /*98850*/  LEA.HI.X.SX32 R9, R29, R27, 0x1, P5 ;  /* 0x0000001b1d097211 */ /* 0x000fe200028f0eff */
[----:B------:R0:W-:Y:S01]  /*98860*/  STL.64 [R1+0x9b8], R12 ;  /* 0x0009b80c01007387 */ /* 0x0001e20000100a00 */
[----:B------:R-:W-:-:S03]  /*98870*/  IMAD R29, R2, 0xf8, RZ ;  /* 0x000000f8021d7824 */ /* 0x000fc600078e02ff */
[----:B------:R1:W-:Y:S01]  /*98880*/  STL.64 [R1+0x9c8], R8 ;  /* 0x0009c80801007387 */ /* 0x0003e20000100a00 */
[C---:B------:R-:W-:Y:S01]  /*98890*/  IMAD R23, R2.reuse, 0x1f2, RZ ;  /* 0x000001f202177824 */ /* 0x040fe200078e02ff */
[-C--:B0-----:R-:W-:Y:S01]  /*988a0*/  IADD3 R12, P6, R25, R26.reuse, RZ ;  /* 0x0000001a190c7210 */ /* 0x081fe20007fde0ff */
[----:B------:R-:W-:Y:S01]  /*988b0*/  IMAD R25, R2, 0xf7, RZ ;  /* 0x000000f702197824 */ /* 0x000fe200078e02ff */
[----:B-1----:R-:W-:-:S04]  /*988c0*/  IADD3 R8, P5, R28, R26, RZ ;  /* 0x0000001a1c087210 */ /* 0x002fc80007fbe0ff */
[-C--:B------:R-:W-:Y:S01]  /*988d0*/  LEA.HI.X.SX32 R13, R25, R27.reuse, 0x1, P6 ;  /* 0x0000001b190d7211 */ /* 0x080fe200030f0eff */
[C---:B------:R-:W-:Y:S01]  /*988e0*/  IMAD R16, R2.reuse, 0x1f4, RZ ;  /* 0x000001f402107824 */ /* 0x040fe200078e02ff */
[----:B------:R-:W-:Y:S01]  /*988f0*/  LEA.HI.X.SX32 R9, R29, R27, 0x1, P5 ;  /* 0x0000001b1d097211 */ /* 0x000fe200028f0eff */
[----:B------:R-:W-:Y:S01]  /*98900*/  STL.64 [R1+0x9b0], R10 ;  /* 0x0009b00a01007387 */ /* 0x000fe20000100a00 */
[----:B------:R-:W-:-:S03]  /*98910*/  IMAD R25, R2, 0xf9, RZ ;  /* 0x000000f902197824 */ /* 0x000fc600078e02ff */
[----:B------:R0:W-:Y:S01]  /*98920*/  STL.64 [R1+0x9c0], R12 ;  /* 0x0009c00c01007387 */ /* 0x0001e20000100a00 */
[----:B------:R-:W-:-:S03]  /*98930*/  IMAD R29, R2, 0xfa, RZ ;  /* 0x000000fa021d7824 */ /* 0x000fc600078e02ff */
[----:B------:R-:W-:Y:S04]  /*98940*/  STL [R1+0x1f18], R23 ;  /* 0x001f181701007387 */ /* 0x000fe80000100800 */
[----:B------:R1:W-:Y:S01]  /*98950*/  STL.64 [R1+0x9d8], R8 ;  /* 0x0009d80801007387 */ /* 0x0003e20000100a00 */
[----:B0-----:R-:W-:Y:S01]  /*98960*/  IADD3 R12, P6, R23, R26, RZ ;  /* 0x0000001a170c7210 */ /* 0x001fe20007fde0ff */
[----:B------:R-:W-:-:S03]  /*98970*/  IMAD R18, R2, 0x1f6, RZ ;  /* 0x000001f602127824 */ /* 0x000fc600078e02ff */
[-C--:B------:R-:W-:Y:S02]  /*98980*/  LEA.HI.X.SX32 R13, R25, R27.reuse, 0x1, P6 ;  /* 0x0000001b190d7211 */ /* 0x080fe400030f0eff */
[----:B-1----:R-:W-:Y:S01]  /*98990*/  IADD3 R8, P5, R16, R26, RZ ;  /* 0x0000001a10087210 */ /* 0x002fe20007fbe0ff */
[C---:B------:R-:W-:Y:S01]  /*989a0*/  IMAD R21, R2.reuse, 0x1f8, RZ ;  /* 0x000001f802157824 */ /* 0x040fe200078e02ff */
[----:B------:R-:W-:Y:S02]  /*989b0*/  STL [R1+0x1f28], R16 ;  /* 0x001f281001007387 */ /* 0x000fe40000100800 */
[----:B------:R-:W-:Y:S01]  /*989c0*/  LEA.HI.X.SX32 R9, R29, R27, 0x1, P5 ;  /* 0x0000001b1d097211 */ /* 0x000fe200028f0eff */
[C---:B------:R-:W-:Y:S01]  /*989d0*/  IMAD R22, R2.reuse, 0xfb, RZ ;  /* 0x000000fb02167824 */ /* 0x040fe200078e02ff */
        /* <DEDUP_REMOVED lines=14> */
[----:B------:R-:W-:Y:S01]  /*98ac0*/  STL [R1+0x1f34], R24 ;  /* 0x001f341801007387 */ /* 0x000fe20000100800 */
[----:B------:R-:W-:-:S03]  /*98ad0*/  IMAD R22, R2, 0x1fe, RZ ;  /* 0x000001fe02167824 */ /* 0x000fc600078e02ff */
[----:B------:R1:W-:Y:S01]  /*98ae0*/  STL.64 [R1+0x9f8], R8 ;  /* 0x0009f80801007387 */ /* 0x0003e20000100a00 */
[----:B0-----:R-:W-:-:S04]  /*98af0*/  IADD3 R12, P6, R24, R26, RZ ;  /* 0x0000001a180c7210 */ /* 0x001fc80007fde0ff */
[-C--:B------:R-:W-:Y:S02]  /*98b00*/  LEA.HI.X.SX32 R13, R20, R27.reuse, 0x1, P6 ;  /* 0x0000001b140d7211 */ /* 0x080fe400030f0eff */
[-C--:B-1----:R-:W-:Y:S02]  /*98b10*/  IADD3 R8, P5, R29, R26.reuse, RZ ;  /* 0x0000001a1d087210 */ /* 0x082fe40007fbe0ff */
[----:B------:R-:W-:Y:S02]  /*98b20*/  IADD3 R14, P6, R22, R26, RZ ;  /* 0x0000001a160e7210 */ /* 0x000fe40007fde0ff */
[-C--:B------:R-:W-:Y:S01]  /*98b30*/  LEA.HI.X.SX32 R9, R25, R27.reuse, 0x1, P5 ;  /* 0x0000001b19097211 */ /* 0x080fe200028f0eff */
[----:B------:R-:W-:Y:S01]  /*98b40*/  IMAD R22, R2, 0xff, RZ ;  /* 0x000000ff02167824 */ /* 0x000fe200078e02ff */
[----:B------:R-:W-:Y:S04]  /*98b50*/  STL.64 [R1+0x1f20], R28 ;  /* 0x001f201c01007387 */ /* 0x000fe80000100a00 */
[----:B------:R0:W-:Y:S01]  /*98b60*/  STL.64 [R1+0x9f0], R12 ;  /* 0x0009f00c01007387 */ /* 0x0001e20000100a00 */
[----:B------:R-:W-:-:S03]  /*98b70*/  LEA.HI.X.SX32 R15, R22, R27, 0x1, P6 ;  /* 0x0000001b160f7211 */ /* 0x000fc600030f0eff */
[----:B------:R1:W-:Y:S01]  /*98b80*/  STL.64 [R1+0xa08], R8 ;  /* 0x000a080801007387 */ /* 0x0003e20000100a00 */
[C---:B------:R-:W-:Y:S02]  /*98b90*/  IMAD R25, R2.reuse, 0x202, RZ ;  /* 0x0000020202197824 */ /* 0x040fe400078e02ff */
[C---:B------:R-:W-:Y:S01]  /*98ba0*/  IMAD R22, R2.reuse, 0x101, RZ ;  /* 0x0000010102167824 */ /* 0x040fe200078e02ff */
[C---:B0-----:R-:W-:Y:S01]  /*98bb0*/  LEA R12, P5, R2.reuse, R26, 0x9 ;  /* 0x0000001a020c7211 */ /* 0x041fe200078a48ff */
[C---:B-1----:R-:W-:Y:S01]  /*98bc0*/  IMAD.SHL.U32 R8, R2.reuse, 0x100, RZ ;  /* 0x0000010002087824 */ /* 0x042fe200078e00ff */
[----:B------:R0:W-:Y:S01]  /*98bd0*/  STL.64 [R1+0xa00], R14 ;  /* 0x000a000e01007387 */ /* 0x0001e20000100a00 */
[----:B------:R-:W-:-:S03]  /*98be0*/  IMAD R9, R2, 0x204, RZ ;  /* 0x0000020402097824 */ /* 0x000fc600078e02ff */
[----:B------:R-:W-:Y:S01]  /*98bf0*/  LEA.HI.X.SX32 R13, R8, R27, 0x1, P5 ;  /* 0x0000001b080d7211 */ /* 0x000fe200028f0eff */
[----:B------:R-:W-:-:S04]  /*98c00*/  IMAD R8, R2, 0x102, RZ ;  /* 0x0000010202087824 */ /* 0x000fc800078e02ff */
[----:B------:R1:W-:Y:S01]  /*98c10*/  STL.64 [R1+0xa18], R12 ;  /* 0x000a180c01007387 */ /* 0x0003e20000100a00 */
[----:B0-----:R-:W-:Y:S01]  /*98c20*/  IADD3 R14, P6, R25, R26, RZ ;  /* 0x0000001a190e7210 */ /* 0x001fe20007fde0ff */
[----:B------:R-:W-:-:S03]  /*98c30*/  IMAD R25, R2, 0x206, RZ ;  /* 0x0000020602197824 */ /* 0x000fc600078e02ff */
[-C--:B------:R-:W-:Y:S02]  /*98c40*/  LEA.HI.X.SX32 R15, R22, R27.reuse, 0x1, P6 ;  /* 0x0000001b160f7211 */ /* 0x080fe400030f0eff */
[----:B-1----:R-:W-:Y:S01]  /*98c50*/  IADD3 R12, P5, R9, R26, RZ ;  /* 0x0000001a090c7210 */ /* 0x002fe20007fbe0ff */
[C---:B------:R-:W-:Y:S02]  /*98c60*/  IMAD R9, R2.reuse, 0x208, RZ ;  /* 0x0000020802097824 */ /* 0x040fe400078e02ff */
[----:B------:R0:W-:Y:S01]  /*98c70*/  STL.64 [R1+0xa10], R14 ;  /* 0x000a100e01007387 */ /* 0x0001e20000100a00 */
[----:B------:R-:W-:Y:S01]  /*98c80*/  IMAD R22, R2, 0x103, RZ ;  /* 0x0000010302167824 */ /* 0x000fe200078e02ff */
        /* <DEDUP_REMOVED lines=61> */
[C---:B------:R-:W-:Y:S02]  /*99060*/  IMAD R8, R2.reuse, 0x110, RZ ;  /* 0x0000011002087824 */ /* 0x040fe400078e02ff */
[----:B------:R-:W-:-:S02]  /*99070*/  IMAD R22, R2, 0x222, RZ ;  /* 0x0000022202167824 */ /* 0x000fc400078e02ff */
[----:B------:R1:W-:Y:S01]  /*99080*/  STL.64 [R1+0xa70], R12 ;  /* 0x000a700c01007387 */ /* 0x0003e20000100a00 */
[----:B0-----:R-:W-:-:S04]  /*99090*/  IADD3 R14, P6, R25, R26, RZ ;  /* 0x0000001a190e7210 */ /* 0x001fc80007fde0ff */
        /* <DEDUP_REMOVED lines=19> */
[----:B------:R-:W-:Y:S01]  /*991d0*/  IMAD R8, R2, 0x114, RZ ;  /* 0x0000011402087824 */ /* 0x000fe200078e02ff */
[----:B0-----:R-:W-:Y:S01]  /*991e0*/  IADD3 R14, P6, R22, R26, RZ ;  /* 0x0000001a160e7210 */ /* 0x001fe20007fde0ff */
[----:B------:R-:W-:-:S03]  /*991f0*/  IMAD R22, R2, 0x22a, RZ ;  /* 0x0000022a02167824 */ /* 0x000fc600078e02ff */
[-C--:B------:R-:W-:Y:S02]  /*99200*/  LEA.HI.X.SX32 R15, R20, R27.reuse, 0x1, P6 ;  /* 0x0000001b140f7211 */ /* 0x080fe400030f0eff */
[-C--:B-1----:R-:W-:Y:S01]  /*99210*/  IADD3 R12, P5, R9, R26.reuse, RZ ;  /* 0x0000001a090c7210 */ /* 0x082fe20007fbe0ff */
[----:B------:R-:W-:Y:S01]  /*99220*/  STL.64 [R1+0x2000], R28 ;  /* 0x0020001c01007387 */ /* 0x000fe20000100a00 */
[----:B------:R-:W-:Y:S02]  /*99230*/  IMAD R9, R2, 0x22c, RZ ;  /* 0x0000022c02097824 */ /* 0x000fe400078e02ff */
[----:B------:R-:W-:Y:S01]  /*99240*/  LEA.HI.X.SX32 R13, R8, R27, 0x1, P5 ;  /* 0x0000001b080d7211 */ /* 0x000fe200028f0eff */
[----:B------:R0:W-:Y:S01]  /*99250*/  STL.64 [R1+0xaa0], R14 ;  /* 0x000aa00e01007387 */ /* 0x0001e20000100a00 */
[C---:B------:R-:W-:Y:S02]  /*99260*/  IMAD R20, R2.reuse, 0x115, RZ ;  /* 0x0000011502147824 */ /* 0x040fe400078e02ff */
[----:B------:R-:W-:Y:S01]  /*99270*/  IMAD R8, R2, 0x116, RZ ;  /* 0x0000011602087824 */ /* 0x000fe200078e02ff */
[----:B------:R1:W-:Y:S01]  /*99280*/  STL.64 [R1+0xab8], R12 ;  /* 0x000ab80c01007387 */ /* 0x0003e20000100a00 */
[-C--:B0-----:R-:W-:Y:S01]  /*99290*/  IADD3 R14, P6, R22, R26.reuse, RZ ;  /* 0x0000001a160e7210 */ /* 0x081fe20007fde0ff */
[----:B------:R-:W-:Y:S01]  /*992a0*/  IMAD R22, R2, 0x22e, RZ ;  /* 0x0000022e02167824 */ /* 0x000fe200078e02ff */
[----:B-1----:R-:W-:-:S02]  /*992b0*/  IADD3 R12, P5, R9, R26, RZ ;  /* 0x0000001a090c7210 */ /* 0x002fc40007fbe0ff */
[-C--:B------:R-:W-:Y:S01]  /*992c0*/  LEA.HI.X.SX32 R15, R20, R27.reuse, 0x1, P6 ;  /* 0x0000001b140f7211 */ /* 0x080fe200030f0eff */
[----:B------:R-:W-:Y:S01]  /*992d0*/  IMAD R9, R2, 0x230, RZ ;  /* 0x0000023002097824 */ /* 0x000fe200078e02ff */
        /* <DEDUP_REMOVED lines=121> */
[----:B------:R0:W-:Y:S04]  /*99a70*/  STL.64 [R1+0xe60], R14 ;  /* 0x000e600e01007387 */ /* 0x0001e80000100a00 */
[----:B------:R1:W-:Y:S01]  /*99a80*/  STL.64 [R1+0xe18], R12 ;  /* 0x000e180c01007387 */ /* 0x0003e20000100a00 */
[C---:B------:R-:W-:Y:S01]  /*99a90*/  IMAD R19, R2.reuse, 0x262, RZ ;  /* 0x0000026202137824 */ /* 0x040fe200078e02ff */
[-C--:B0-----:R-:W-:Y:S01]  /*99aa0*/  IADD3 R14, P6, R17, R26.reuse, RZ ;  /* 0x0000001a110e7210 */ /* 0x081fe20007fde0ff */
[----:B------:R-:W-:Y:S01]  /*99ab0*/  IMAD R17, R2, 0x12f, RZ ;  /* 0x0000012f02117824 */ /* 0x000fe200078e02ff */
[----:B-1----:R-:W-:Y:S01]  /*99ac0*/  IADD3 R12, P5, R20, R26, RZ ;  /* 0x0000001a140c7210 */ /* 0x002fe20007fbe0ff */
[----:B------:R-:W-:-:S03]  /*99ad0*/  IMAD R20, R2, 0x130, RZ ;  /* 0x0000013002147824 */ /* 0x000fc600078e02ff */
[-C--:B------:R-:W-:Y:S01]  /*99ae0*/  LEA.HI.X.SX32 R15, R17, R27.reuse, 0x1, P6 ;  /* 0x0000001b110f7211 */ /* 0x080fe200030f0eff */
[----:B------:R-:W-:Y:S01]  /*99af0*/  IMAD R7, R2, 0x264, RZ ;  /* 0x0000026402077824 */ /* 0x000fe200078e02ff */
[----:B------:R-:W-:-:S03]  /*99b00*/  LEA.HI.X.SX32 R13, R20, R27, 0x1, P5 ;  /* 0x0000001b140d7211 */ /* 0x000fc600028f0eff */
[----:B------:R0:W-:Y:S01]  /*99b10*/  STL.64 [R1+0xe10], R14 ;  /* 0x000e100e01007387 */ /* 0x0001e20000100a00 */
[C---:B------:R-:W-:Y:S02]  /*99b20*/  IMAD R6, R2.reuse, 0x266, RZ ;  /* 0x0000026602067824 */ /* 0x040fe400078e02ff */
[C---:B------:R-:W-:Y:S01]  /*99b30*/  IMAD R20, R2.reuse, 0x132, RZ ;  /* 0x0000013202147824 */ /* 0x040fe200078e02ff */
[----:B------:R1:W-:Y:S01]  /*99b40*/  STL.64 [R1+0xe08], R12 ;  /* 0x000e080c01007387 */ /* 0x0003e20000100a00 */
[-C--:B0-----:R-:W-:Y:S01]  /*99b50*/  IADD3 R14, P6, R19, R26.reuse, RZ ;  /* 0x0000001a130e7210 */ /* 0x081fe20007fde0ff */
[----:B------:R-:W-:Y:S01]  /*99b60*/  IMAD R19, R2, 0x131, RZ ;  /* 0x0000013102137824 */ /* 0x000fe200078e02ff */
[----:B-1----:R-:W-:-:S04]  /*99b70*/  IADD3 R12, P5, R7, R26, RZ ;  /* 0x0000001a070c7210 */ /* 0x002fc80007fbe0ff */
[-C--:B------:R-:W-:Y:S01]  /*99b80*/  LEA.HI.X.SX32 R15, R19, R27.reuse, 0x1, P6 ;  /* 0x0000001b130f7211 */ /* 0x080fe200030f0eff */
[----:B------:R-:W-:Y:S01]  /*99b90*/  IMAD R19, R2, 0x133, RZ ;  /* 0x0000013302137824 */ /* 0x000fe200078e02ff */
[----:B------:R-:W-:Y:S01]  /*99ba0*/  IADD3 R6, P6, R6, R26, RZ ;  /* 0x0000001a06067210 */ /* 0x000fe20007fde0ff */
[----:B------:R-:W-:Y:S01]  /*99bb0*/  IMAD R5, R2, 0x268, RZ ;  /* 0x0000026802057824 */ /* 0x000fe200078e02ff */
[-C--:B------:R-:W-:Y:S01]  /*99bc0*/  LEA.HI.X.SX32 R13, R20, R27.reuse, 0x1, P5 ;  /* 0x0000001b140d7211 */ /* 0x080fe200028f0eff */
[----:B------:R0:W-:Y:S01]  /*99bd0*/  STL.64 [R1+0xe00], R14 ;  /* 0x000e000e01007387 */ /* 0x0001e20000100a00 */
[----:B------:R-:W-:Y:S01]  /*99be0*/  LEA.HI.X.SX32 R7, R19, R27, 0x1, P6 ;  /* 0x0000001b13077211 */ /* 0x000fe200030f0eff */
[C---:B------:R-:W-:Y:S02]  /*99bf0*/  IMAD R4, R2.reuse, 0x26a, RZ ;  /* 0x0000026a02047824 */ /* 0x040fe400078e02ff */
[----:B------:R1:W-:Y:S01]  /*99c00*/  STL.64 [R1+0xdf8], R12 ;  /* 0x000df80c01007387 */ /* 0x0003e20000100a00 */
[----:B------:R-:W-:-:S02]  /*99c10*/  IMAD R20, R2, 0x134, RZ ;  /* 0x0000013402147824 */ /* 0x000fc400078e02ff */
[C---:B------:R-:W-:Y:S01]  /*99c20*/  IMAD R3, R2.reuse, 0x26c, RZ ;  /* 0x0000026c02037824 */ /* 0x040fe200078e02ff */
[----:B------:R2:W-:Y:S01]  /*99c30*/  STL.64 [R1+0xdf0], R6 ;  /* 0x000df00601007387 */ /* 0x0005e20000100a00 */
[C---:B------:R-:W-:Y:S02]  /*99c40*/  IMAD R17, R2.reuse, 0x26e, RZ ;  /* 0x0000026e02117824 */ /* 0x040fe400078e02ff */
[----:B0-----:R-:W-:Y:S01]  /*99c50*/  IMAD R14, R2, 0x135, RZ ;  /* 0x00000135020e7824 */ /* 0x001fe200078e02ff */
[-C--:B-1----:R-:W-:Y:S02]  /*99c60*/  IADD3 R12, P5, R5, R26.reuse, RZ ;  /* 0x0000001a050c7210 */ /* 0x082fe40007fbe0ff */
[-C--:B--2---:R-:W-:Y:S02]  /*99c70*/  IADD3 R6, P6, R4, R26.reuse, RZ ;  /* 0x0000001a04067210 */ /* 0x084fe40007fde0ff */
[-C--:B------:R-:W-:Y:S01]  /*99c80*/  LEA.HI.X.SX32 R13, R20, R27.reuse, 0x1, P5 ;  /* 0x0000001b140d7211 */ /* 0x080fe200028f0eff */
[----:B------:R-:W-:Y:S01]  /*99c90*/  IMAD R19, R2, 0x136, RZ ;  /* 0x0000013602137824 */ /* 0x000fe200078e02ff */
[----:B------:R-:W-:Y:S01]  /*99ca0*/  LEA.HI.X.SX32 R7, R14, R27, 0x1, P6 ;  /* 0x0000001b0e077211 */ /* 0x000fe200030f0eff */
[C---:B------:R-:W-:Y:S01]  /*99cb0*/  IMAD R14, R2.reuse, 0x137, RZ ;  /* 0x00000137020e7824 */ /* 0x040fe200078e02ff */
[----:B------:R-:W-:Y:S01]  /*99cc0*/  IADD3 R4, P5, R3, R26, RZ ;  /* 0x0000001a03047210 */ /* 0x000fe20007fbe0ff */
[----:B------:R0:W-:Y:S01]  /*99cd0*/  STL.64 [R1+0xde8], R12 ;  /* 0x000de80c01007387 */ /* 0x0001e20000100a00 */
[----:B------:R-:W-:-:S02]  /*99ce0*/  IMAD R20, R2, 0x270, RZ ;  /* 0x0000027002147824 */ /* 0x000fc400078e02ff */
[----:B------:R-:W-:Y:S01]  /*99cf0*/  LEA.HI.X.SX32 R5, R19, R27, 0x1, P5 ;  /* 0x0000001b13057211 */ /* 0x000fe200028f0eff */
[----:B------:R1:W-:Y:S01]  /*99d00*/  STL.64 [R1+0xde0], R6 ;  /* 0x000de00601007387 */ /* 0x0003e20000100a00 */
[C---:B------:R-:W-:Y:S01]  /*99d10*/  IMAD R19, R2.reuse, 0x138, RZ ;  /* 0x0000013802137824 */ /* 0x040fe200078e02ff */
[----:B0-----:R-:W-:Y:S01]  /*99d20*/  IADD3 R12, P6, R17, R26, RZ ;  /* 0x0000001a110c7210 */ /* 0x001fe20007fde0ff */
[----:B------:R-:W-:-:S03]  /*99d30*/  IMAD R17, R2, 0x272, RZ ;  /* 0x0000027202117824 */ /* 0x000fc600078e02ff */
[-C--:B------:R-:W-:Y:S02]  /*99d40*/  LEA.HI.X.SX32 R13, R14, R27.reuse, 0x1, P6 ;  /* 0x0000001b0e0d7211 */ /* 0x080fe400030f0eff */
[-C--:B-1----:R-:W-:Y:S01]  /*99d50*/  IADD3 R6, P5, R20, R26.reuse, RZ ;  /* 0x0000001a14067210 */ /* 0x082fe20007fbe0ff */
[----:B------:R0:W-:Y:S01]  /*99d60*/  STL.64 [R1+0xdd8], R4 ;  /* 0x000dd80401007387 */ /* 0x0001e20000100a00 */
[C---:B------:R-:W-:Y:S02]  /*99d70*/  IMAD R14, R2.reuse, 0x139, RZ ;  /* 0x00000139020e7824 */ /* 0x040fe400078e02ff */
[----:B------:R-:W-:Y:S01]  /*99d80*/  LEA.HI.X.SX32 R7, R19, R27, 0x1, P5 ;  /* 0x0000001b13077211 */ /* 0x000fe200028f0eff */
[----:B------:R1:W-:Y:S01]  /*99d90*/  STL.64 [R1+0xdd0], R12 ;  /* 0x000dd00c01007387 */ /* 0x0003e20000100a00 */
[C---:B------:R-:W-:Y:S02]  /*99da0*/  IMAD R20, R2.reuse, 0x274, RZ ;  /* 0x0000027402147824 */ /* 0x040fe400078e02ff */
[C---:B------:R-:W-:Y:S01]  /*99db0*/  IMAD R19, R2.reuse, 0x13a, RZ ;  /* 0x0000013a02137824 */ /* 0x040fe200078e02ff */
[----:B------:R2:W-:Y:S01]  /*99dc0*/  STL.64 [R1+0xdc8], R6 ;  /* 0x000dc80601007387 */ /* 0x0005e20000100a00 */
[C---:B0-----:R-:W-:Y:S01]  /*99dd0*/  IMAD R4, R2.reuse, 0x2f8, RZ ;  /* 0x000002f802047824 */ /* 0x041fe200078e02ff */
[----:B-1----:R-:W-:Y:S01]  /*99de0*/  IADD3 R12, P6, R17, R26, RZ ;  /* 0x0000001a110c7210 */ /* 0x002fe20007fde0ff */
[----:B------:R-:W-:-:S02]  /*99df0*/  IMAD R5, R2, 0x2fa, RZ ;  /* 0x000002fa02057824 */ /* 0x000fc400078e02ff */
[----:B------:R-:W-:Y:S01]  /*99e00*/  IMAD R17, R2, 0x276, RZ ;  /* 0x0000027602117824 */ /* 0x000fe200078e02ff */
[-C--:B------:R-:W-:Y:S02]  /*99e10*/  LEA.HI.X.SX32 R13, R14, R27.reuse, 0x1, P6 ;  /* 0x0000001b0e0d7211 */ /* 0x080fe400030f0eff */
[-C--:B--2---:R-:W-:Y:S01]  /*99e20*/  IADD3 R6, P5, R20, R26.reuse, RZ ;  /* 0x0000001a14067210 */ /* 0x084fe20007fbe0ff */
[C---:B------:R-:W-:Y:S01]  /*99e30*/  IMAD R20, R2.reuse, 0x278, RZ ;  /* 0x0000027802147824 */ /* 0x040fe200078e02ff */
[----:B------:R0:W-:Y:S01]  /*99e40*/  STL.64 [R1+0x1fe8], R4 ;  /* 0x001fe80401007387 */ /* 0x0001e20000100a00 */
[C---:B------:R-:W-:Y:S01]  /*99e50*/  IMAD R14, R2.reuse, 0x13b, RZ ;  /* 0x0000013b020e7824 */ /* 0x040fe200078e02ff */
[----:B------:R-:W-:Y:S01]  /*99e60*/  LEA.HI.X.SX32 R7, R19, R27, 0x1, P5 ;  /* 0x0000001b13077211 */ /* 0x000fe200028f0eff */
[----:B------:R-:W-:Y:S01]  /*99e70*/  IMAD R19, R2, 0x13c, RZ ;  /* 0x0000013c02137824 */ /* 0x000fe200078e02ff */
[----:B------:R1:W-:Y:S01]  /*99e80*/  STL.64 [R1+0xdc0], R12 ;  /* 0x000dc00c01007387 */ /* 0x0003e20000100a00 */
[----:B0-----:R-:W-:-:S02]  /*99e90*/  IADD3 R4, P5, R20, R26, RZ ;  /* 0x0000001a14047210 */ /* 0x001fc40007fbe0ff */
[----:B-1----:R-:W-:Y:S01]  /*99ea0*/  IADD3 R12, P6, R17, R26, RZ ;  /* 0x0000001a110c7210 */ /* 0x002fe20007fde0ff */
[----:B------:R-:W-:Y:S01]  /*99eb0*/  IMAD R20, R2, 0x27c, RZ ;  /* 0x0000027c02147824 */ /* 0x000fe200078e02ff */
[-C--:B------:R-:W-:Y:S02]  /*99ec0*/  LEA.HI.X.SX32 R5, R19, R27.reuse, 0x1, P5 ;  /* 0x0000001b13057211 */ /* 0x080fe400028f0eff */
[----:B------:R-:W-:Y:S01]  /*99ed0*/  LEA.HI.X.SX32 R13, R14, R27, 0x1, P6 ;  /* 0x0000001b0e0d7211 */ /* 0x000fe200030f0eff */
[----:B------:R0:W-:Y:S01]  /*99ee0*/  STL.64 [R1+0xdb8], R6 ;  /* 0x000db80601007387 */ /* 0x0001e20000100a00 */
[C---:B------:R-:W-:Y:S02]  /*99ef0*/  IMAD R17, R2.reuse, 0x27a, RZ ;  /* 0x0000027a02117824 */ /* 0x040fe400078e02ff */
[C---:B------:R-:W-:Y:S01]  /*99f00*/  IMAD R19, R2.reuse, 0x13e, RZ ;  /* 0x0000013e02137824 */ /* 0x040fe200078e02ff */
[----:B------:R1:W-:Y:S01]  /*99f10*/  STL.64 [R1+0xdb0], R12 ;  /* 0x000db00c01007387 */ /* 0x0003e20000100a00 */
[----:B------:R-:W-:-:S03]  /*99f20*/  IMAD R14, R2, 0x13d, RZ ;  /* 0x0000013d020e7824 */ /* 0x000fc600078e02ff */
[----:B------:R2:W-:Y:S01]  /*99f30*/  STL.64 [R1+0xda8], R4 ;  /* 0x000da80401007387 */ /* 0x0005e20000100a00 */
[C---:B0-----:R-:W-:Y:S02]  /*99f40*/  IMAD R6, R2.reuse, 0x2fc, RZ ;  /* 0x000002fc02067824 */ /* 0x041fe400078e02ff */
[C---:B------:R-:W-:Y:S01]  /*99f50*/  IMAD R7, R2.reuse, 0x2fe, RZ ;  /* 0x000002fe02077824 */ /* 0x040fe200078e02ff */
[-C--:B-1----:R-:W-:Y:S01]  /*99f60*/  IADD3 R12, P6, R17, R26.reuse, RZ ;  /* 0x0000001a110c7210 */ /* 0x082fe20007fde0ff */
[----:B------:R-:W-:Y:S01]  /*99f70*/  IMAD R17, R2, 0x27e, RZ ;  /* 0x0000027e02117824 */ /* 0x000fe200078e02ff */
[----:B--2---:R-:W-:Y:S01]  /*99f80*/  IADD3 R4, P5, R20, R26, RZ ;  /* 0x0000001a14047210 */ /* 0x004fe20007fbe0ff */
[----:B------:R-:W-:Y:S01]  /*99f90*/  IMAD R20, R2, 0x280, RZ ;  /* 0x0000028002147824 */ /* 0x000fe200078e02ff */
[-C--:B------:R-:W-:Y:S02]  /*99fa0*/  LEA.HI.X.SX32 R13, R14, R27.reuse, 0x1, P6 ;  /* 0x0000001b0e0d7211 */ /* 0x080fe400030f0eff */
[----:B------:R-:W-:Y:S01]  /*99fb0*/  LEA.HI.X.SX32 R5, R19, R27, 0x1, P5 ;  /* 0x0000001b13057211 */ /* 0x000fe200028f0eff */
[----:B------:R0:W-:Y:S01]  /*99fc0*/  STL.64 [R1+0x1ff0], R6 ;  /* 0x001ff00601007387 */ /* 0x0001e20000100a00 */
[----:B------:R-:W-:-:S02]  /*99fd0*/  IMAD R14, R2, 0x13f, RZ ;  /* 0x0000013f020e7824 */ /* 0x000fc400078e02ff */
        /* <DEDUP_REMOVED lines=8> */
[----:B------:R-:W-:Y:S01]  /*9a060*/  STL.64 [R1+0xda0], R12 ;  /* 0x000da00c01007387 */ /* 0x000fe20000100a00 */
[----:B------:R-:W-:-:S03]  /*9a070*/  IMAD R14, R2, 0x141, RZ ;  /* 0x00000141020e7824 */ /* 0x000fc600078e02ff */
        /* <DEDUP_REMOVED lines=13> */
[C---:B------:R-:W-:Y:S01]  /*9a150*/  IMAD R14, R2.reuse, 0x28a, RZ ;  /* 0x0000028a020e7824 */ /* 0x040fe200078e02ff */
[-C--:B0-----:R-:W-:Y:S01]  /*9a160*/  IADD3 R6, P6, R17, R26.reuse, RZ ;  /* 0x0000001a11067210 */ /* 0x081fe20007fde0ff */
[----:B------:R-:W-:Y:S01]  /*9a170*/  IMAD R17, R2, 0x144, RZ ;  /* 0x0000014402117824 */ /* 0x000fe200078e02ff */
[----:B-1----:R-:W-:Y:S01]  /*9a180*/  IADD3 R4, P5, R20, R26, RZ ;  /* 0x0000001a14047210 */ /* 0x002fe20007fbe0ff */
[----:B------:R-:W-:Y:S01]  /*9a190*/  IMAD R20, R2, 0x304, RZ ;  /* 0x0000030402147824 */ /* 0x000fe200078e02ff */
[-C--:B------:R-:W-:Y:S01]  /*9a1a0*/  LEA.HI.X.SX32 R7, R12, R27.reuse, 0x1, P6 ;  /* 0x0000001b0c077211 */ /* 0x080fe200030f0eff */
[C---:B------:R-:W-:Y:S01]  /*9a1b0*/  IMAD R19, R2.reuse, 0x28c, RZ ;  /* 0x0000028c02137824 */ /* 0x040fe200078e02ff */
[----:B------:R-:W-:Y:S01]  /*9a1c0*/  LEA.HI.X.SX32 R5, R17, R27, 0x1, P5 ;  /* 0x0000001b11057211 */ /* 0x000fe200028f0eff */
[C---:B------:R-:W-:Y:S01]  /*9a1d0*/  IMAD R12, R2.reuse, 0x145, RZ ;  /* 0x00000145020c7824 */ /* 0x040fe200078e02ff */
[----:B------:R-:W-:Y:S01]  /*9a1e0*/  STL.64 [R1+0x1ff8], R20 ;  /* 0x001ff81401007387 */ /* 0x000fe20000100a00 */
[----:B------:R-:W-:-:S03]  /*9a1f0*/  IMAD R17, R2, 0x146, RZ ;  /* 0x0000014602117824 */ /* 0x000fc600078e02ff */
[----:B------:R0:W-:Y:S04]  /*9a200*/  STL.64 [R1+0xd70], R6 ;  /* 0x000d700601007387 */ /* 0x0001e80000100a00 */
        /* <DEDUP_REMOVED lines=12> */
[C---:B------:R-:W-:Y:S01]  /*9a2d0*/  IMAD R14, R2.reuse, 0x292, RZ ;  /* 0x00000292020e7824 */ /* 0x040fe200078e02ff */
        /* <DEDUP_REMOVED lines=9> */
[C---:B------:R-:W-:Y:S01]  /*9a370*/  IMAD R14, R2.reuse, 0x296, RZ ;  /* 0x00000296020e7824 */ /* 0x040fe200078e02ff */
[-C--:B-1----:R-:W-:Y:S02]  /*9a380*/  IADD3 R4, P5, R19, R26.reuse, RZ ;  /* 0x0000001a13047210 */ /* 0x082fe40007fbe0ff */
[-C--:B------:R-:W-:Y:S01]  /*9a390*/  LEA.HI.X.SX32 R7, R11, R27.reuse, 0x1, P6 ;  /* 0x0000001b0b077211 */ /* 0x080fe200030f0eff */
[C---:B------:R-:W-:Y:S01]  /*9a3a0*/  IMAD R19, R2.reuse, 0x298, RZ ;  /* 0x0000029802137824 */ /* 0x040fe200078e02ff */
[----:B------:R-:W-:Y:S01]  /*9a3b0*/  LEA.HI.X.SX32 R5, R17, R27, 0x1, P5 ;  /* 0x0000001b11057211 */ /* 0x000fe200028f0eff */
[C---:B------:R-:W-:Y:S02]  /*9a3c0*/  IMAD R29, R2.reuse, 0x14b, RZ ;  /* 0x0000014b021d7824 */ /* 0x040fe400078e02ff */
[----:B------:R0:W-:Y:S04]  /*9a3d0*/  STL.64 [R1+0xd40], R6 ;  /* 0x000d400601007387 */ /* 0x0001e80000100a00 */
[----:B------:R1:W-:Y:S01]  /*9a3e0*/  STL.64 [R1+0xd38], R4 ;  /* 0x000d380401007387 */ /* 0x0003e20000100a00 */
[----:B------:R-:W-:Y:S01]  /*9a3f0*/  IMAD R11, R2, 0x29a, RZ ;  /* 0x0000029a020b7824 */ /* 0x000fe200078e02ff */
        /* <DEDUP_REMOVED lines=14> */
[----:B------:R-:W-:Y:S01]  /*9a4e0*/  IMAD R17, R2, 0x2a0, RZ ;  /* 0x000002a002117824 */ /* 0x000fe200078e02ff */
[----:B------:R-:W-:Y:S01]  /*9a4f0*/  LEA.HI.X.SX32 R5, R14, R27, 0x1, P5 ;  /* 0x0000001b0e057211 */ /* 0x000fe200028f0eff */
[C---:B------:R-:W-:Y:S02]  /*9a500*/  IMAD R28, R2.reuse, 0x14f, RZ ;  /* 0x0000014f021c7824 */ /* 0x040fe400078e02ff */
[----:B------:R0:W-:Y:S04]  /*9a510*/  STL.64 [R1+0xd20], R6 ;  /* 0x000d200601007387 */ /* 0x0001e80000100a00 */
[----:B------:R1:W-:Y:S01]  /*9a520*/  STL.64 [R1+0xd18], R4 ;  /* 0x000d180401007387 */ /* 0x0003e20000100a00 */
[C---:B------:R-:W-:Y:S01]  /*9a530*/  IMAD R29, R2.reuse, 0x2a2, RZ ;  /* 0x000002a2021d7824 */ /* 0x040fe200078e02ff */
[-C--:B0-----:R-:W-:Y:S01]  /*9a540*/  IADD3 R6, P6, R11, R26.reuse, RZ ;  /* 0x0000001a0b067210 */ /* 0x081fe20007fde0ff */
[----:B------:R-:W-:Y:S01]  /*9a550*/  IMAD R11, R2, 0x150, RZ ;  /* 0x00000150020b7824 */ /* 0x000fe200078e02ff */
[----:B-1----:R-:W-:-:S02]  /*9a560*/  IADD3 R4, P5, R17, R26, RZ ;  /* 0x0000001a11047210 */ /* 0x002fc40007fbe0ff */
        /* <DEDUP_REMOVED lines=20> */
[-C--:B------:R-:W-:Y:S02]  /*9a6b0*/  LEA.HI.X.SX32 R7, R21, R27.reuse, 0x1, P6 ;  /* 0x0000001b15077211 */ /* 0x080fe400030f0eff */
[-C--:B------:R-:W-:Y:S01]  /*9a6c0*/  LEA.HI.X.SX32 R5, R29, R27.reuse, 0x1, P5 ;  /* 0x0000001b1d057211 */ /* 0x080fe200028f0eff */
[C---:B------:R-:W-:Y:S02]  /*9a6d0*/  IMAD R28, R2.reuse, 0x2aa, RZ ;  /* 0x000002aa021c7824 */ /* 0x040fe400078e02ff */
[----:B------:R0:W-:Y:S01]  /*9a6e0*/  STL.64 [R1+0xcf0], R6 ;  /* 0x000cf00601007387 */ /* 0x0001e20000100a00 */
[C---:B------:R-:W-:Y:S02]  /*9a6f0*/  IMAD R29, R2.reuse, 0x156, RZ ;  /* 0x00000156021d7824 */ /* 0x040fe400078e02ff */
[----:B------:R-:W-:Y:S01]  /*9a700*/  IMAD R21, R2, 0x155, RZ ;  /* 0x0000015502157824 */ /* 0x000fe200078e02ff */
[----:B------:R1:W-:Y:S01]  /*9a710*/  STL.64 [R1+0xce8], R4 ;  /* 0x000ce80401007387 */ /* 0x0003e20000100a00 */
[-C--:B0-----:R-:W-:Y:S01]  /*9a720*/  IADD3 R6, P6, R28, R26.reuse, RZ ;  /* 0x0000001a1c067210 */ /* 0x081fe20007fde0ff */
[C---:B------:R-:W-:Y:S01]  /*9a730*/  IMAD R28, R2.reuse, 0x2ae, RZ ;  /* 0x000002ae021c7824 */ /* 0x040fe200078e02ff */
[----:B-1----:R-:W-:Y:S01]  /*9a740*/  IADD3 R4, P5, R11, R26, RZ ;  /* 0x0000001a0b047210 */ /* 0x002fe20007fbe0ff */
[----:B------:R-:W-:Y:S01]  /*9a750*/  IMAD R11, R2, 0x2b0, RZ ;  /* 0x000002b0020b7824 */ /* 0x000fe200078e02ff */
[----:B------:R-:W-:-:S02]  /*9a760*/  LEA.HI.X.SX32 R7, R21, R27, 0x1, P6 ;  /* 0x0000001b15077211 */ /* 0x000fc400030f0eff */
[----:B------:R-:W-:Y:S02]  /*9a770*/  LEA.HI.X.SX32 R5, R29, R27, 0x1, P5 ;  /* 0x0000001b1d057211 */ /* 0x000fe400028f0eff */
[-C--:B------:R-:W-:Y:S01]  /*9a780*/  IADD3 R20, P6, R28, R26.reuse, RZ ;  /* 0x0000001a1c147210 */ /* 0x080fe20007fde0ff */
[C---:B------:R-:W-:Y:S02]  /*9a790*/  IMAD R28, R2.reuse, 0x158, RZ ;  /* 0x00000158021c7824 */ /* 0x040fe400078e02ff */
[----:B------:R0:W-:Y:S04]  /*9a7a0*/  STL.64 [R1+0xcd8], R4 ;  /* 0x000cd80401007387 */ /* 0x0001e80000100a00 */
[----:B------:R1:W-:Y:S01]  /*9a7b0*/  STL.64 [R1+0xce0], R6 ;  /* 0x000ce00601007387 */ /* 0x0003e20000100a00 */
[C---:B------:R-:W-:Y:S01]  /*9a7c0*/  IMAD R29, R2.reuse, 0x2b4, RZ ;  /* 0x000002b4021d7824 */ /* 0x040fe200078e02ff */
[----:B0-----:R-:W-:Y:S01]  /*9a7d0*/  IADD3 R4, P5, R11, R26, RZ ;  /* 0x0000001a0b047210 */ /* 0x001fe20007fbe0ff */
[----:B-1----:R-:W-:-:S03]  /*9a7e0*/  IMAD R6, R2, 0x157, RZ ;  /* 0x0000015702067824 */ /* 0x002fc600078e02ff */
[-C--:B------:R-:W-:Y:S01]  /*9a7f0*/  LEA.HI.X.SX32 R5, R28, R27.reuse, 0x1, P5 ;  /* 0x0000001b1c057211 */ /* 0x080fe200028f0eff */
[----:B------:R-:W-:Y:S01]  /*9a800*/  IMAD R7, R2, 0x2b2, RZ ;  /* 0x000002b202077824 */ /* 0x000fe200078e02ff */
[----:B------:R-:W-:-:S03]  /*9a810*/  LEA.HI.X.SX32 R21, R6, R27, 0x1, P6 ;  /* 0x0000001b06157211 */ /* 0x000fc600030f0eff */
[----:B------:R0:W-:Y:S01]  /*9a820*/  STL.64 [R1+0xcc8], R4 ;  /* 0x000cc80401007387 */ /* 0x0001e20000100a00 */
[----:B------:R-:W-:-:S03]  /*9a830*/  IADD3 R6, P6, R7, R26, RZ ;  /* 0x0000001a07067210 */ /* 0x000fc60007fde0ff */
[----:B------:R1:W-:Y:S01]  /*9a840*/  STL.64 [R1+0xcd0], R20 ;  /* 0x000cd01401007387 */ /* 0x0003e20000100a00 */
[----:B0-----:R-:W-:Y:S01]  /*9a850*/  IADD3 R4, P5, R29, R26, RZ ;  /* 0x0000001a1d047210 */ /* 0x001fe20007fbe0ff */
[C---:B------:R-:W-:Y:S02]  /*9a860*/  IMAD R29, R2.reuse, 0x15a, RZ ;  /* 0x0000015a021d7824 */ /* 0x040fe400078e02ff */
[----:B-1----:R-:W-:-:S03]  /*9a870*/  IMAD R21, R2, 0x159, RZ ;  /* 0x0000015902157824 */ /* 0x002fc600078e02ff */
[-C--:B------:R-:W-:Y:S01]  /*9a880*/  LEA.HI.X.SX32 R5, R29, R27.reuse, 0x1, P5 ;  /* 0x0000001b1d057211 */ /* 0x080fe200028f0eff */
[C---:B------:R-:W-:Y:S01]  /*9a890*/  IMAD R28, R2.reuse, 0x2b6, RZ ;  /* 0x000002b6021c7824 */ /* 0x040fe200078e02ff */
[----:B------:R-:W-:Y:S01]  /*9a8a0*/  LEA.HI.X.SX32 R7, R21, R27, 0x1, P6 ;  /* 0x0000001b15077211 */ /* 0x000fe200030f0eff */
[----:B------:R-:W-:Y:S02]  /*9a8b0*/  IMAD R10, R2, 0x2b8, RZ ;  /* 0x000002b8020a7824 */ /* 0x000fe400078e02ff */
[----:B------:R0:W-:Y:S01]  /*9a8c0*/  STL.64 [R1+0xcb8], R4 ;  /* 0x000cb80401007387 */ /* 0x0001e20000100a00 */
[-C--:B------:R-:W-:Y:S01]  /*9a8d0*/  IADD3 R20, P6, R28, R26.reuse, RZ ;  /* 0x0000001a1c147210 */ /* 0x080fe20007fde0ff */
[C---:B------:R-:W-:Y:S02]  /*9a8e0*/  IMAD R28, R2.reuse, 0x15c, RZ ;  /* 0x0000015c021c7824 */ /* 0x040fe400078e02ff */
[----:B------:R1:W-:Y:S01]  /*9a8f0*/  STL.64 [R1+0xcc0], R6 ;  /* 0x000cc00601007387 */ /* 0x0003e20000100a00 */
[----:B------:R-:W-:Y:S01]  /*9a900*/  IMAD R29, R2, 0x2bc, RZ ;  /* 0x000002bc021d7824 */ /* 0x000fe200078e02ff */
[----:B0-----:R-:W-:Y:S01]  /*9a910*/  IADD3 R4, P5, R10, R26, RZ ;  /* 0x0000001a0a047210 */ /* 0x001fe20007fbe0ff */
[----:B-1----:R-:W-:-:S03]  /*9a920*/  IMAD R6, R2, 0x15b, RZ ;  /* 0x0000015b02067824 */ /* 0x002fc600078e02ff */
[-C--:B------:R-:W-:Y:S01]  /*9a930*/  LEA.HI.X.SX32 R5, R28, R27.reuse, 0x1, P5 ;  /* 0x0000001b1c057211 */ /* 0x080fe200028f0eff */
[----:B------:R-:W-:Y:S01]  /*9a940*/  IMAD R7, R2, 0x2ba, RZ ;  /* 0x000002ba02077824 */ /* 0x000fe200078e02ff */
[----:B------:R-:W-:Y:S01]  /*9a950*/  LEA.HI.X.SX32 R21, R6, R27, 0x1, P6 ;  /* 0x0000001b06157211 */ /* 0x000fe200030f0eff */
[C---:B------:R-:W-:Y:S02]  /*9a960*/  IMAD R6, R2.reuse, 0x15d, RZ ;  /* 0x0000015d02067824 */ /* 0x040fe400078e02ff */
[----:B------:R-:W-:Y:S02]  /*9a970*/  IMAD R28, R2, 0x15e, RZ ;  /* 0x0000015e021c7824 */ /* 0x000fe400078e02ff */
[----:B------:R0:W-:Y:S04]  /*9a980*/  STL.64 [R1+0xcb0], R20 ;  /* 0x000cb01401007387 */ /* 0x0001e80000100a00 */
[----:B------:R1:W-:Y:S01]  /*9a990*/  STL.64 [R1+0xca8], R4 ;  /* 0x000ca80401007387 */ /* 0x0003e20000100a00 */
[----:B0-----:R-:W-:-:S02]  /*9a9a0*/  IADD3 R20, P6, R7, R26, RZ ;  /* 0x0000001a07147210 */ /* 0x001fc40007fde0ff */
[-C--:B-1----:R-:W-:Y:S02]  /*9a9b0*/  IADD3 R4, P5, R29, R26.reuse, RZ ;  /* 0x0000001a1d047210 */ /* 0x082fe40007fbe0ff */
[-C--:B------:R-:W-:Y:S02]  /*9a9c0*/  LEA.HI.X.SX32 R21, R6, R27.reuse, 0x1, P6 ;  /* 0x0000001b06157211 */ /* 0x080fe400030f0eff */
[----:B------:R-:W-:Y:S01]  /*9a9d0*/  LEA.HI.X.SX32 R5, R28, R27, 0x1, P5 ;  /* 0x0000001b1c057211 */ /* 0x000fe200028f0eff */
[C---:B------:R-:W-:Y:S02]  /*9a9e0*/  IMAD R29, R2.reuse, 0x2c0, RZ ;  /* 0x000002c0021d7824 */ /* 0x040fe400078e02ff */
[C---:B------:R-:W-:Y:S01]  /*9a9f0*/  IMAD R7, R2.reuse, 0x2be, RZ ;  /* 0x000002be02077824 */ /* 0x040fe200078e02ff */
[----:B------:R0:W-:Y:S01]  /*9aa00*/  STL.64 [R1+0xca0], R20 ;  /* 0x000ca01401007387 */ /* 0x0001e20000100a00 */
[----:B------:R-:W-:Y:S01]  /*9aa10*/  IMAD R28, R2, 0x15f, RZ ;  /* 0x0000015f021c7824 */ /* 0x000fe200078e02ff */
[----:B------:R-:W-:-:S02]  /*9aa20*/  IADD3 R6, P5, R29, R26, RZ ;  /* 0x0000001a1d067210 */ /* 0x000fc40007fbe0ff */
[----:B------:R1:W-:Y:S01]  /*9aa30*/  STL.64 [R1+0xc98], R4 ;  /* 0x000c980401007387 */ /* 0x0003e20000100a00 */
[C---:B------:R-:W-:Y:S01]  /*9aa40*/  IMAD R29, R2.reuse, 0x2c2, RZ ;  /* 0x000002c2021d7824 */ /* 0x040fe200078e02ff */
[----:B0-----:R-:W-:Y:S01]  /*9aa50*/  IADD3 R20, P6, R7, R26, RZ ;  /* 0x0000001a07147210 */ /* 0x001fe20007fde0ff */
[----:B-1----:R-:W-:-:S03]  /*9aa60*/  IMAD R4, R2, 0x160, RZ ;  /* 0x0000016002047824 */ /* 0x002fc600078e02ff */
[-C--:B------:R-:W-:Y:S02]  /*9aa70*/  LEA.HI.X.SX32 R21, R28, R27.reuse, 0x1, P6 ;  /* 0x0000001b1c157211 */ /* 0x080fe400030f0eff */
[----:B------:R-:W-:Y:S02]  /*9aa80*/  LEA.HI.X.SX32 R7, R4, R27, 0x1, P5 ;  /* 0x0000001b04077211 */ /* 0x000fe400028f0eff */
[----:B------:R-:W-:-:S03]  /*9aa90*/  IADD3 R28, P6, R29, R26, RZ ;  /* 0x0000001a1d1c7210 */ /* 0x000fc60007fde0ff */
[----:B------:R-:W-:Y:S04]  /*9aaa0*/  STL.64 [R1+0xc88], R6 ;  /* 0x000c880601007387 */ /* 0x000fe80000100a00 */
[----:B------:R0:W-:Y:S02]  /*9aab0*/  STL.64 [R1+0xc90], R20 ;  /* 0x000c901401007387 */ /* 0x0001e40000100a00 */
[----:B0-----:R-:W-:-:S05]  /*9aac0*/  IMAD R20, R2, 0x161, RZ ;  /* 0x0000016102147824 */ /* 0x001fca00078e02ff */
[----:B------:R-:W-:-:S05]  /*9aad0*/  LEA.HI.X.SX32 R29, R20, R27, 0x1, P6 ;  /* 0x0000001b141d7211 */ /* 0x000fca00030f0eff */
[----:B------:R0:W-:Y:S04]  /*9aae0*/  STL.64 [R1+0xc80], R28 ;  /* 0x000c801c01007387 */ /* 0x0001e80000100a00 */
[----:B0-----:R-:W2:Y:S01]  /*9aaf0*/  LDL.LU.64 R28, [R1+0x2000] ;  /* 0x00200000011c7983 */ /* 0x001ea20000300a00 */
[C---:B------:R-:W-:Y:S02]  /*9ab00*/  IMAD R5, R2.reuse, 0x2c4, RZ ;  /* 0x000002c402057824 */ /* 0x040fe400078e02ff */
[----:B------:R-:W-:-:S03]  /*9ab10*/  IMAD R4, R2, 0x162, RZ ;  /* 0x0000016202047824 */ /* 0x000fc600078e02ff */
[----:B------:R-:W-:Y:S01]  /*9ab20*/  IADD3 R6, P5, R5, R26, RZ ;  /* 0x0000001a05067210 */ /* 0x000fe20007fbe0ff */
[----:B------:R-:W-:-:S03]  /*9ab30*/  IMAD R21, R2, 0x2c6, RZ ;  /* 0x000002c602157824 */ /* 0x000fc600078e02ff */
[-C--:B------:R-:W-:Y:S01]  /*9ab40*/  LEA.HI.X.SX32 R7, R4, R27.reuse, 0x1, P5 ;  /* 0x0000001b04077211 */ /* 0x080fe200028f0eff */
[C---:B------:R-:W-:Y:S01]  /*9ab50*/  IMAD R5, R2.reuse, 0x2c8, RZ ;  /* 0x000002c802057824 */ /* 0x040fe200078e02ff */
[-C--:B------:R-:W-:Y:S01]  /*9ab60*/  IADD3 R20, P6, R21, R26.reuse, RZ ;  /* 0x0000001a15147210 */ /* 0x080fe20007fde0ff */
[C---:B------:R-:W-:Y:S02]  /*9ab70*/  IMAD R21, R2.reuse, 0x163, RZ ;  /* 0x0000016302157824 */ /* 0x040fe400078e02ff */
[----:B------:R0:W-:Y:S01]  /*9ab80*/  STL.64 [R1+0xc78], R6 ;  /* 0x000c780601007387 */ /* 0x0001e20000100a00 */
[----:B------:R-:W-:Y:S02]  /*9ab90*/  IADD3 R4, P5, R5, R26, RZ ;  /* 0x0000001a05047210 */ /* 0x000fe40007fbe0ff */
[----:B------:R-:W-:Y:S01]  /*9aba0*/  LEA.HI.X.SX32 R21, R21, R27, 0x1, P6 ;  /* 0x0000001b15157211 */ /* 0x000fe200030f0eff */
[C---:B0-----:R-:W-:Y:S02]  /*9abb0*/  IMAD R7, R2.reuse, 0x164, RZ ;  /* 0x0000016402077824 */ /* 0x041fe400078e02ff */
[----:B------:R-:W-:-:S03]  /*9abc0*/  IMAD R6, R2, 0x2ca, RZ ;  /* 0x000002ca02067824 */ /* 0x000fc600078e02ff */
[----:B------:R-:W-:Y:S01]  /*9abd0*/  LEA.HI.X.SX32 R5, R7, R27, 0x1, P5 ;  /* 0x0000001b07057211 */ /* 0x000fe200028f0eff */
[----:B------:R0:W-:Y:S04]  /*9abe0*/  STL.64 [R1+0xc70], R20 ;  /* 0x000c701401007387 */ /* 0x0001e80000100a00 */
[----:B------:R-:W-:Y:S01]  /*9abf0*/  STL.64 [R1+0xc68], R4 ;  /* 0x000c680401007387 */ /* 0x000fe20000100a00 */
[----:B------:R-:W-:Y:S01]  /*9ac00*/  IMAD R7, R2, 0x2ce, RZ ;  /* 0x000002ce02077824 */ /* 0x000fe200078e02ff */
[----:B0-----:R-:W-:Y:S01]  /*9ac10*/  IADD3 R20, P6, R6, R26, RZ ;  /* 0x0000001a06147210 */ /* 0x001fe20007fde0ff */
[C---:B------:R-:W-:Y:S02]  /*9ac20*/  IMAD R6, R2.reuse, 0x165, RZ ;  /* 0x0000016502067824 */ /* 0x040fe400078e02ff */
[----:B------:R-:W-:-:S03]  /*9ac30*/  IMAD R25, R2, 0x2d0, RZ ;  /* 0x000002d002197824 */ /* 0x000fc600078e02ff */
[----:B------:R-:W-:Y:S01]  /*9ac40*/  LEA.HI.X.SX32 R21, R6, R27, 0x1, P6 ;  /* 0x0000001b06157211 */ /* 0x000fe200030f0eff */
[----:B------:R-:W-:-:S04]  /*9ac50*/  IMAD R6, R2, 0x167, RZ ;  /* 0x0000016702067824 */ /* 0x000fc800078e02ff */
[----:B------:R0:W-:Y:S02]  /*9ac60*/  STL.64 [R1+0xc60], R20 ;  /* 0x000c601401007387 */ /* 0x0001e40000100a00 */
[----:B0-----:R-:W-:Y:S01]  /*9ac70*/  IADD3 R20, P6, R7, R26, RZ ;  /* 0x0000001a07147210 */ /* 0x001fe20007fde0ff */
[----:B------:R-:W-:-:S03]  /*9ac80*/  IMAD R7, R2, 0x2d2, RZ ;  /* 0x000002d202077824 */ /* 0x000fc600078e02ff */
[----:B------:R-:W-:Y:S01]  /*9ac90*/  LEA.HI.X.SX32 R21, R6, R27, 0x1, P6 ;  /* 0x0000001b06157211 */ /* 0x000fe200030f0eff */
[C---:B------:R-:W-:Y:S02]  /*9aca0*/  IMAD R6, R2.reuse, 0x169, RZ ;  /* 0x0000016902067824 */ /* 0x040fe400078e02ff */
[C---:B------:R-:W-:Y:S02]  /*9acb0*/  IMAD R23, R2.reuse, 0x2d8, RZ ;  /* 0x000002d802177824 */ /* 0x040fe400078e02ff */
[C---:B------:R-:W-:Y:S02]  /*9acc0*/  IMAD R9, R2.reuse, 0x2dc, RZ ;  /* 0x000002dc02097824 */ /* 0x040fe400078e02ff */
[C---:B------:R-:W-:Y:S01]  /*9acd0*/  IMAD R22, R2.reuse, 0x2e0, RZ ;  /* 0x000002e002167824 */ /* 0x040fe200078e02ff */
[----:B--2---:R-:W-:Y:S01]  /*9ace0*/  IADD3 R4, P5, R29, R26, RZ ;  /* 0x0000001a1d047210 */ /* 0x004fe20007fbe0ff */
[----:B------:R-:W-:-:S05]  /*9acf0*/  IMAD R29, R2, 0x166, RZ ;  /* 0x00000166021d7824 */ /* 0x000fca00078e02ff */
[----:B------:R-:W-:Y:S01]  /*9ad00*/  LEA.HI.X.SX32 R5, R29, R27, 0x1, P5 ;  /* 0x0000001b1d057211 */ /* 0x000fe200028f0eff */
[----:B------:R-:W-:-:S04]  /*9ad10*/  IMAD R29, R2, 0x168, RZ ;  /* 0x00000168021d7824 */ /* 0x000fc800078e02ff */
[----:B------:R0:W-:Y:S04]  /*9ad20*/  STL.64 [R1+0xc58], R4 ;  /* 0x000c580401007387 */ /* 0x0001e80000100a00 */
[----:B------:R1:W-:Y:S01]  /*9ad30*/  STL.64 [R1+0xc50], R20 ;  /* 0x000c501401007387 */ /* 0x0003e20000100a00 */
[----:B0-----:R-:W-:-:S04]  /*9ad40*/  IADD3 R4, P5, R25, R26, RZ ;  /* 0x0000001a19047210 */ /* 0x001fc80007fbe0ff */
[----:B------:R-:W-:Y:S02]  /*9ad50*/  LEA.HI.X.SX32 R5, R29, R27, 0x1, P5 ;  /* 0x0000001b1d057211 */ /* 0x000fe400028f0eff */
[----:B-1----:R-:W-:-:S03]  /*9ad60*/  IADD3 R20, P6, R7, R26, RZ ;  /* 0x0000001a07147210 */ /* 0x002fc60007fde0ff */
[----:B------:R0:W-:Y:S01]  /*9ad70*/  STL.64 [R1+0xc48], R4 ;  /* 0x000c480401007387 */ /* 0x0001e20000100a00 */
[-C--:B------:R-:W-:Y:S01]  /*9ad80*/  LEA.HI.X.SX32 R21, R6, R27.reuse, 0x1, P6 ;  /* 0x0000001b06157211 */ /* 0x080fe200030f0eff */
[----:B------:R-:W-:Y:S01]  /*9ad90*/  IMAD R7, R2, 0x2d6, RZ ;  /* 0x000002d602077824 */ /* 0x000fe200078e02ff */
[----:B0-----:R-:W-:Y:S01]  /*9ada0*/  IADD3 R4, P5, R28, R26, RZ ;  /* 0x0000001a1c047210 */ /* 0x001fe20007fbe0ff */
[C---:B------:R-:W-:Y:S02]  /*9adb0*/  IMAD R28, R2.reuse, 0x16a, RZ ;  /* 0x0000016a021c7824 */ /* 0x040fe400078e02ff */
[----:B------:R0:W-:Y:S01]  /*9adc0*/  STL.64 [R1+0xc40], R20 ;  /* 0x000c401401007387 */ /* 0x0001e20000100a00 */
[----:B------:R-:W-:Y:S02]  /*9add0*/  IMAD R6, R2, 0x16b, RZ ;  /* 0x0000016b02067824 */ /* 0x000fe400078e02ff */
[----:B------:R-:W-:Y:S01]  /*9ade0*/  LEA.HI.X.SX32 R5, R28, R27, 0x1, P5 ;  /* 0x0000001b1c057211 */ /* 0x000fe200028f0eff */
[----:B------:R-:W-:-:S04]  /*9adf0*/  IMAD R28, R2, 0x16c, RZ ;  /* 0x0000016c021c7824 */ /* 0x000fc800078e02ff */
[----:B------:R1:W-:Y:S01]  /*9ae00*/  STL.64 [R1+0xc38], R4 ;  /* 0x000c380401007387 */ /* 0x0003e20000100a00 */
[----:B0-----:R-:W-:Y:S01]  /*9ae10*/  IADD3 R20, P6, R7, R26, RZ ;  /* 0x0000001a07147210 */ /* 0x001fe20007fde0ff */
[----:B------:R-:W-:-:S03]  /*9ae20*/  IMAD R7, R2, 0x2da, RZ ;  /* 0x000002da02077824 */ /* 0x000fc600078e02ff */
[----:B------:R-:W-:Y:S02]  /*9ae30*/  LEA.HI.X.SX32 R21, R6, R27, 0x1, P6 ;  /* 0x0000001b06157211 */ /* 0x000fe400030f0eff */
[----:B-1----:R-:W-:-:S03]  /*9ae40*/  IADD3 R4, P5, R23, R26, RZ ;  /* 0x0000001a17047210 */ /* 0x002fc60007fbe0ff */
[----:B------:R0:W-:Y:S01]  /*9ae50*/  STL.64 [R1+0xc30], R20 ;  /* 0x000c301401007387 */ /* 0x0001e20000100a00 */
[----:B------:R-:W-:Y:S01]  /*9ae60*/  LEA.HI.X.SX32 R5, R28, R27, 0x1, P5 ;  /* 0x0000001b1c057211 */ /* 0x000fe200028f0eff */
[C---:B------:R-:W-:Y:S02]  /*9ae70*/  IMAD R6, R2.reuse, 0x16d, RZ ;  /* 0x0000016d02067824 */ /* 0x040fe400078e02ff */
[C---:B------:R-:W-:Y:S02]  /*9ae80*/  IMAD R28, R2.reuse, 0x16e, RZ ;  /* 0x0000016e021c7824 */ /* 0x040fe400078e02ff */
[----:B------:R1:W-:Y:S01]  /*9ae90*/  STL.64 [R1+0xc28], R4 ;  /* 0x000c280401007387 */ /* 0x0003e20000100a00 */
[----:B0-----:R-:W-:Y:S01]  /*9aea0*/  IADD3 R20, P6, R7, R26, RZ ;  /* 0x0000001a07147210 */ /* 0x001fe20007fde0ff */
[----:B------:R-:W-:-:S03]  /*9aeb0*/  IMAD R7, R2, 0x2de, RZ ;  /* 0x000002de02077824 */ /* 0x000fc600078e02ff */
[----:B------:R-:W-:Y:S02]  /*9aec0*/  LEA.HI.X.SX32 R21, R6, R27, 0x1, P6 ;  /* 0x0000001b06157211 */ /* 0x000fe400030f0eff */
[----:B-1----:R-:W-:-:S03]  /*9aed0*/  IADD3 R4, P5, R9, R26, RZ ;  /* 0x0000001a09047210 */ /* 0x002fc60007fbe0ff */
[----:B------:R0:W-:Y:S01]  /*9aee0*/  STL.64 [R1+0xc20], R20 ;  /* 0x000c201401007387 */ /* 0x0001e20000100a00 */
[----:B------:R-:W-:Y:S01]  /*9aef0*/  LEA.HI.X.SX32 R5, R28, R27, 0x1, P5 ;  /* 0x0000001b1c057211 */ /* 0x000fe200028f0eff */
[----:B------:R-:W-:-:S04]  /*9af00*/  IMAD R6, R2, 0x16f, RZ ;  /* 0x0000016f02067824 */ /* 0x000fc800078e02ff */
[----:B------:R1:W-:Y:S01]  /*9af10*/  STL.64 [R1+0xc18], R4 ;  /* 0x000c180401007387 */ /* 0x0003e20000100a00 */
[----:B0-----:R-:W-:-:S04]  /*9af20*/  IADD3 R20, P6, R7, R26, RZ ;  /* 0x0000001a07147210 */ /* 0x001fc80007fde0ff */
[----:B------:R-:W-:Y:S02]  /*9af30*/  LEA.HI.X.SX32 R21, R6, R27, 0x1, P6 ;  /* 0x0000001b06157211 */ /* 0x000fe400030f0eff */
[----:B-1----:R-:W-:Y:S01]  /*9af40*/  IADD3 R4, P5, R22, R26, RZ ;  /* 0x0000001a16047210 */ /* 0x002fe20007fbe0ff */
[----:B------:R-:W-:-:S05]  /*9af50*/  IMAD R22, R2, 0x330, RZ ;  /* 0x0000033002167824 */ /* 0x000fca00078e02ff */
[----:B------:R-:W-:Y:S04]  /*9af60*/  STL [R1+0x1fd4], R22 ;  /* 0x001fd41601007387 */ /* 0x000fe80000100800 */
[----:B------:R0:W-:Y:S04]  /*9af70*/  STL.64 [R1+0xc10], R20 ;  /* 0x000c101401007387 */ /* 0x0001e80000100a00 */
[----:B0-----:R-:W2:Y:S01]  /*9af80*/  LDL.LU.64 R20, [R1+0x1ff8] ;  /* 0x001ff80001147983 */ /* 0x001ea20000300a00 */
[C---:B------:R-:W-:Y:S02]  /*9af90*/  IMAD R28, R2.reuse, 0x170, RZ ;  /* 0x00000170021c7824 */ /* 0x040fe400078e02ff */
[----:B------:R-:W-:-:S02]  /*9afa0*/  IMAD R7, R2, 0x2e2, RZ ;  /* 0x000002e202077824 */ /* 0x000fc400078e02ff */
[----:B------:R-:W-:Y:S01]  /*9afb0*/  IMAD R8, R2, 0x2e4, RZ ;  /* 0x000002e402087824 */ /* 0x000fe200078e02ff */
[-C--:B------:R-:W-:Y:S02]  /*9afc0*/  LEA.HI.X.SX32 R5, R28, R27.reuse, 0x1, P5 ;  /* 0x0000001b1c057211 */ /* 0x080fe400028f0eff */
[-C--:B------:R-:W-:Y:S01]  /*9afd0*/  IADD3 R6, P6, R7, R26.reuse, RZ ;  /* 0x0000001a07067210 */ /* 0x080fe20007fde0ff */
[C---:B------:R-:W-:Y:S02]  /*9afe0*/  IMAD R7, R2.reuse, 0x171, RZ ;  /* 0x0000017102077824 */ /* 0x040fe400078e02ff */
[----:B------:R0:W-:Y:S01]  /*9aff0*/  STL.64 [R1+0xbe8], R4 ;  /* 0x000be80401007387 */ /* 0x0001e20000100a00 */
[C---:B------:R-:W-:Y:S02]  /*9b000*/  IMAD R28, R2.reuse, 0x172, RZ ;  /* 0x00000172021c7824 */ /* 0x040fe400078e02ff */
[C---:B------:R-:W-:Y:S01]  /*9b010*/  IMAD R9, R2.reuse, 0x32e, RZ ;  /* 0x0000032e02097824 */ /* 0x040fe200078e02ff */
[----:B------:R-:W-:Y:S01]  /*9b020*/  LEA.HI.X.SX32 R7, R7, R27, 0x1, P6 ;  /* 0x0000001b07077211 */ /* 0x000fe200030f0eff */
[----:B------:R-:W-:Y:S01]  /*9b030*/  IMAD R22, R2, 0x2e6, RZ ;  /* 0x000002e602167824 */ /* 0x000fe200078e02ff */
[----:B0-----:R-:W-:Y:S01]  /*9b040*/  IADD3 R4, P5, R8, R26, RZ ;  /* 0x0000001a08047210 */ /* 0x001fe20007fbe0ff */
[----:B------:R-:W-:-:S02]  /*9b050*/  IMAD R8, R2, 0x332, RZ ;  /* 0x0000033202087824 */ /* 0x000fc400078e02ff */
[----:B------:R-:W-:Y:S01]  /*9b060*/  IMAD R16, R2, 0x2e8, RZ ;  /* 0x000002e802107824 */ /* 0x000fe200078e02ff */
[----:B------:R-:W-:Y:S02]  /*9b070*/  LEA.HI.X.SX32 R5, R28, R27, 0x1, P5 ;  /* 0x0000001b1c057211 */ /* 0x000fe400028f0eff */
[----:B------:R0:W-:Y:S01]  /*9b080*/  STL [R1+0x1fd0], R8 ;  /* 0x001fd00801007387 */ /* 0x0001e20000100800 */
[----:B------:R-:W-:-:S03]  /*9b090*/  IMAD R28, R2, 0x174, RZ ;  /* 0x00000174021c7824 */ /* 0x000fc600078e02ff */
[----:B------:R1:W-:Y:S04]  /*9b0a0*/  STL [R1+0x1fd8], R9 ;  /* 0x001fd80901007387 */ /* 0x0003e80000100800 */
[----:B------:R3:W-:Y:S01]  /*9b0b0*/  STL.64 [R1+0xbe0], R6 ;  /* 0x000be00601007387 */ /* 0x0007e20000100a00 */
[-C--:B0-----:R-:W-:Y:S01]  /*9b0c0*/  IADD3 R8, P6, R22, R26.reuse, RZ ;  /* 0x0000001a16087210 */ /* 0x081fe20007fde0ff */
[C---:B-1----:R-:W-:Y:S02]  /*9b0d0*/  IMAD R9, R2.reuse, 0x173, RZ ;  /* 0x0000017302097824 */ /* 0x042fe400078e02ff */
[----:B---3--:R-:W3:Y:S04]  /*9b0e0*/  LDL.LU.64 R6, [R1+0x1ff0] ;  /* 0x001ff00001067983 */ /* 0x008ee80000300a00 */
[----:B------:R0:W-:Y:S01]  /*9b0f0*/  STL.64 [R1+0xbd8], R4 ;  /* 0x000bd80401007387 */ /* 0x0001e20000100a00 */
[----:B------:R-:W-:Y:S01]  /*9b100*/  LEA.HI.X.SX32 R9, R9, R27, 0x1, P6 ;  /* 0x0000001b09097211 */ /* 0x000fe200030f0eff */
[----:B------:R-:W-:Y:S01]  /*9b110*/  IMAD R22, R2, 0x2ea, RZ ;  /* 0x000002ea02167824 */ /* 0x000fe200078e02ff */
[----:B0-----:R-:W-:-:S04]  /*9b120*/  IADD3 R4, P5, R16, R26, RZ ;  /* 0x0000001a10047210 */ /* 0x001fc80007fbe0ff */
[----:B------:R-:W-:Y:S01]  /*9b130*/  LEA.HI.X.SX32 R5, R28, R27, 0x1, P5 ;  /* 0x0000001b1c057211 */ /* 0x000fe200028f0eff */
[----:B------:R0:W-:Y:S04]  /*9b140*/  STL.64 [R1+0xbd0], R8 ;  /* 0x000bd00801007387 */ /* 0x0001e80000100a00 */
[----:B------:R2:W-:Y:S01]  /*9b150*/  STL.64 [R1+0xbc8], R4 ;  /* 0x000bc80401007387 */ /* 0x0005e20000100a00 */
[C---:B------:R-:W-:Y:S02]  /*9b160*/  IMAD R29, R2.reuse, 0x32a, RZ ;  /* 0x0000032a021d7824 */ /* 0x040fe400078e02ff */
[C---:B------:R-:W-:Y:S02]  /*9b170*/  IMAD R28, R2.reuse, 0x336, RZ ;  /* 0x00000336021c7824 */ /* 0x040fe400078e02ff */
[----:B0-----:R-:W-:Y:S01]  /*9b180*/  IMAD R9, R2, 0x175, RZ ;  /* 0x0000017502097824 */ /* 0x001fe200078e02ff */
[----:B------:R-:W-:-:S04]  /*9b190*/  IADD3 R8, P6, R22, R26, RZ ;  /* 0x0000001a16087210 */ /* 0x000fc80007fde0ff */
[----:B------:R-:W-:Y:S01]  /*9b1a0*/  LEA.HI.X.SX32 R9, R9, R27, 0x1, P6 ;  /* 0x0000001b09097211 */ /* 0x000fe200030f0eff */
[----:B------:R-:W-:Y:S04]  /*9b1b0*/  STL.64 [R1+0x1fe0], R28 ;  /* 0x001fe01c01007387 */ /* 0x000fe80000100a00 */
[----:B------:R-:W-:Y:S01]  /*9b1c0*/  STL.64 [R1+0xbc0], R8 ;  /* 0x000bc00801007387 */ /* 0x000fe20000100a00 */
[----:B--2---:R-:W-:Y:S01]  /*9b1d0*/  IADD3 R4, P5, R21, R26, RZ ;  /* 0x0000001a15047210 */ /* 0x004fe20007fbe0ff */
[----:B------:R-:W-:-:S05]  /*9b1e0*/  IMAD R21, R2, 0x176, RZ ;  /* 0x0000017602157824 */ /* 0x000fca00078e02ff */
[----:B------:R-:W-:-:S05]  /*9b1f0*/  LEA.HI.X.SX32 R5, R21, R27, 0x1, P5 ;  /* 0x0000001b15057211 */ /* 0x000fca00028f0eff */
[----:B------:R0:W-:Y:S04]  /*9b200*/  STL.64 [R1+0xbb8], R4 ;  /* 0x000bb80401007387 */ /* 0x0001e80000100a00 */
[----:B0-----:R-:W2:Y:S01]  /*9b210*/  LDL.LU.64 R4, [R1+0x1fe8] ;  /* 0x001fe80001047983 */ /* 0x001ea20000300a00 */
[C---:B------:R-:W-:Y:S02]  /*9b220*/  IMAD R22, R2.reuse, 0x2ee, RZ ;  /* 0x000002ee02167824 */ /* 0x040fe400078e02ff */
[----:B------:R-:W-:-:S03]  /*9b230*/  IMAD R18, R2, 0x2f0, RZ ;  /* 0x000002f002127824 */ /* 0x000fc600078e02ff */
[-C--:B------:R-:W-:Y:S01]  /*9b240*/  IADD3 R8, P6, R22, R26.reuse, RZ ;  /* 0x0000001a16087210 */ /* 0x080fe20007fde0ff */
[----:B------:R-:W-:Y:S01]  /*9b250*/  IMAD R22, R2, 0x177, RZ ;  /* 0x0000017702167824 */ /* 0x000fe200078e02ff */
[----:B------:R-:W-:Y:S01]  /*9b260*/  IADD3 R28, P5, R18, R26, RZ ;  /* 0x0000001a121c7210 */ /* 0x000fe20007fbe0ff */
[----:B------:R-:W-:-:S03]  /*9b270*/  IMAD R21, R2, 0x178, RZ ;  /* 0x0000017802157824 */ /* 0x000fc600078e02ff */
        /* <DEDUP_REMOVED lines=9> */
[----:B-1----:R-:W-:Y:S01]  /*9b310*/  IADD3 R28, P5, R15, R26, RZ ;  /* 0x0000001a0f1c7210 */ /* 0x002fe20007fbe0ff */
[----:B------:R-:W-:Y:S01]  /*9b320*/  IMAD R15, R2, 0x17a, RZ ;  /* 0x0000017a020f7824 */ /* 0x000fe200078e02ff */
[----:B------:R-:W-:-:S04]  /*9b330*/  LEA.HI.X.SX32 R9, R21, R27, 0x1, P6 ;  /* 0x0000001b15097211 */ /* 0x000fc800030f0eff */
[----:B------:R-:W-:Y:S01]  /*9b340*/  LEA.HI.X.SX32 R29, R15, R27, 0x1, P5 ;  /* 0x0000001b0f1d7211 */ /* 0x000fe200028f0eff */
[----:B------:R0:W-:Y:S01]  /*9b350*/  STL.64 [R1+0xe78], R8 ;  /* 0x000e780801007387 */ /* 0x0001e20000100a00 */
[C---:B------:R-:W-:Y:S02]  /*9b360*/  IMAD R22, R2.reuse, 0x17b, RZ ;  /* 0x0000017b02167824 */ /* 0x040fe400078e02ff */
[----:B------:R-:W-:Y:S01]  /*9b370*/  IMAD R21, R2, 0x17c, RZ ;  /* 0x0000017c02157824 */ /* 0x000fe200078e02ff */
[----:B------:R2:W-:Y:S01]  /*9b380*/  STL.64 [R1+0xe70], R28 ;  /* 0x000e701c01007387 */ /* 0x0005e20000100a00 */
[----:B0-----:R-:W-:-:S04]  /*9b390*/  IADD3 R8, P6, R3, R26, RZ ;  /* 0x0000001a03087210 */ /* 0x001fc80007fde0ff */
[----:B------:R-:W-:Y:S01]  /*9b3a0*/  LEA.HI.X.SX32 R9, R22, R27, 0x1, P6 ;  /* 0x0000001b16097211 */ /* 0x000fe200030f0eff */
[----:B------:R-:W-:-:S04]  /*9b3b0*/  IMAD R22, R2, 0x17e, RZ ;  /* 0x0000017e02167824 */ /* 0x000fc800078e02ff */
[----:B------:R0:W-:Y:S01]  /*9b3c0*/  STL.64 [R1+0xe68], R8 ;  /* 0x000e680801007387 */ /* 0x0001e20000100a00 */
        /* <DEDUP_REMOVED lines=8> */
[----:B--2---:R-:W-:-:S04]  /*9b450*/  IADD3 R28, P5, R4, R26, RZ ;  /* 0x0000001a041c7210 */ /* 0x004fc80007fbe0ff */
[----:B------:R-:W-:Y:S02]  /*9b460*/  LEA.HI.X.SX32 R29, R21, R27, 0x1, P5 ;  /* 0x0000001b151d7211 */ /* 0x000fe400028f0eff */
[----:B---3--:R-:W-:-:S03]  /*9b470*/  IADD3 R4, P5, R6, R26, RZ ;  /* 0x0000001a06047210 */ /* 0x008fc60007fbe0ff */
[----:B------:R1:W-:Y:S01]  /*9b480*/  STL.64 [R1+0xe80], R28 ;  /* 0x000e801c01007387 */ /* 0x0003e20000100a00 */
[----:B0-----:R-:W-:Y:S02]  /*9b490*/  IADD3 R8, P6, R5, R26, RZ ;  /* 0x0000001a05087210 */ /* 0x001fe40007fde0ff */
[----:B------:R-:W-:Y:S01]  /*9b4a0*/  LEA.HI.X.SX32 R5, R22, R27, 0x1, P5 ;  /* 0x0000001b16057211 */ /* 0x000fe200028f0eff */
[----:B-1----:R-:W-:-:S04]  /*9b4b0*/  IMAD R29, R2, 0x17d, RZ ;  /* 0x0000017d021d7824 */ /* 0x002fc800078e02ff */
[----:B------:R0:W-:Y:S01]  /*9b4c0*/  STL.64 [R1+0xe90], R4 ;  /* 0x000e900401007387 */ /* 0x0001e20000100a00 */
[----:B------:R-:W-:Y:S02]  /*9b4d0*/  LEA.HI.X.SX32 R9, R29, R27, 0x1, P6 ;  /* 0x0000001b1d097211 */ /* 0x000fe400030f0eff */
[----:B------:R-:W-:-:S03]  /*9b4e0*/  IADD3 R6, P6, R7, R26, RZ ;  /* 0x0000001a07067210 */ /* 0x000fc60007fde0ff */
[----:B------:R1:W-:Y:S01]  /*9b4f0*/  STL.64 [R1+0xe98], R8 ;  /* 0x000e980801007387 */ /* 0x0003e20000100a00 */
[C---:B------:R-:W-:Y:S01]  /*9b500*/  IMAD R22, R2.reuse, 0x180, RZ ;  /* 0x0000018002167824 */ /* 0x040fe200078e02ff */
[----:B0-----:R-:W-:Y:S01]  /*9b510*/  IADD3 R4, P5, R13, R26, RZ ;  /* 0x0000001a0d047210 */ /* 0x001fe20007fbe0ff */
[C---:B-1----:R-:W-:Y:S02]  /*9b520*/  IMAD R9, R2.reuse, 0x17f, RZ ;  /* 0x0000017f02097824 */ /* 0x042fe400078e02ff */
[----:B------:R-:W-:-:S03]  /*9b530*/  IMAD R8, R2, 0x302, RZ ;  /* 0x0000030202087824 */ /* 0x000fc600078e02ff */
        /* <DEDUP_REMOVED lines=57> */
[----:B------:R-:W-:Y:S02]  /*9b8d0*/  IMAD R9, R2, 0x31e, RZ ;  /* 0x0000031e02097824 */ /* 0x000fe400078e02ff */
[----:B------:R0:W-:Y:S04]  /*9b8e0*/  STL.64 [R1+0xee8], R6 ;  /* 0x000ee80601007387 */ /* 0x0001e80000100a00 */
[----:B------:R1:W-:Y:S01]  /*9b8f0*/  STL.64 [R1+0xf00], R4 ;  /* 0x000f000401007387 */ /* 0x0003e20000100a00 */
[-C--:B0-----:R-:W-:Y:S01]  /*9b900*/  IADD3 R6, P6, R8, R26.reuse, RZ ;  /* 0x0000001a08067210 */ /* 0x081fe20007fde0ff */
[----:B------:R-:W-:Y:S01]  /*9b910*/  IMAD R8, R2, 0x18e, RZ ;  /* 0x0000018e02087824 */ /* 0x000fe200078e02ff */
[----:B-1----:R-:W-:-:S02]  /*9b920*/  IADD3 R4, P5, R10, R26, RZ ;  /* 0x0000001a0a047210 */ /* 0x002fc40007fbe0ff */
[-C--:B------:R-:W-:Y:S02]  /*9b930*/  LEA.HI.X.SX32 R7, R29, R27.reuse, 0x1, P6 ;  /* 0x0000001b1d077211 */ /* 0x080fe400030f0eff */
[----:B------:R-:W-:Y:S02]  /*9b940*/  IADD3 R28, P6, R9, R26, RZ ;  /* 0x0000001a091c7210 */ /* 0x000fe40007fde0ff */
[-C--:B------:R-:W-:Y:S01]  /*9b950*/  LEA.HI.X.SX32 R5, R8, R27.reuse, 0x1, P5 ;  /* 0x0000001b08057211 */ /* 0x080fe200028f0eff */
[C---:B------:R-:W-:Y:S01]  /*9b960*/  IMAD R9, R2.reuse, 0x322, RZ ;  /* 0x0000032202097824 */ /* 0x040fe200078e02ff */
[----:B------:R-:W-:Y:S01]  /*9b970*/  LEA.HI.X.SX32 R29, R3, R27, 0x1, P6 ;  /* 0x0000001b031d7211 */ /* 0x000fe200030f0eff */
[C---:B------:R-:W-:Y:S01]  /*9b980*/  IMAD R22, R2.reuse, 0x320, RZ ;  /* 0x0000032002167824 */ /* 0x040fe200078e02ff */
[----:B------:R0:W-:Y:S01]  /*9b990*/  STL.64 [R1+0xf18], R6 ;  /* 0x000f180601007387 */ /* 0x0001e20000100a00 */
[----:B------:R-:W-:-:S03]  /*9b9a0*/  IMAD R8, R2, 0x190, RZ ;  /* 0x0000019002087824 */ /* 0x000fc600078e02ff */
[----:B------:R-:W-:Y:S04]  /*9b9b0*/  STL.64 [R1+0xf10], R4 ;  /* 0x000f100401007387 */ /* 0x000fe80000100a00 */
[----:B------:R1:W-:Y:S01]  /*9b9c0*/  STL.64 [R1+0xf08], R28 ;  /* 0x000f081c01007387 */ /* 0x0003e20000100a00 */
[-C--:B0-----:R-:W-:Y:S02]  /*9b9d0*/  IADD3 R6, P5, R22, R26.reuse, RZ ;  /* 0x0000001a16067210 */ /* 0x081fe40007fbe0ff */
[----:B-1----:R-:W-:Y:S01]  /*9b9e0*/  IADD3 R28, P6, R9, R26, RZ ;  /* 0x0000001a091c7210 */ /* 0x002fe20007fde0ff */
[----:B------:R-:W-:Y:S01]  /*9b9f0*/  IMAD R9, R2, 0x191, RZ ;  /* 0x0000019102097824 */ /* 0x000fe200078e02ff */
[----:B------:R-:W-:-:S04]  /*9ba00*/  LEA.HI.X.SX32 R7, R8, R27, 0x1, P5 ;  /* 0x0000001b08077211 */ /* 0x000fc800028f0eff */
[----:B------:R-:W-:Y:S01]  /*9ba10*/  LEA.HI.X.SX32 R29, R9, R27, 0x1, P6 ;  /* 0x0000001b091d7211 */ /* 0x000fe200030f0eff */
[----:B------:R-:W-:Y:S04]  /*9ba20*/  STL.64 [R1+0xf20], R6 ;  /* 0x000f200601007387 */ /* 0x000fe80000100a00 */
[----:B------:R0:W-:Y:S04]  /*9ba30*/  STL.64 [R1+0xf38], R28 ;  /* 0x000f381c01007387 */ /* 0x0001e80000100a00 */
[----:B0-----:R-:W2:Y:S01]  /*9ba40*/  LDL.LU.64 R28, [R1+0x1fe0] ;  /* 0x001fe000011c7983 */ /* 0x001ea20000300a00 */
[----:B------:R-:W-:-:S02]  /*9ba50*/  IMAD R22, R2, 0x324, RZ ;  /* 0x0000032402167824 */ /* 0x000fc400078e02ff */
[----:B------:R-:W-:-:S03]  /*9ba60*/  IMAD R8, R2, 0x326, RZ ;  /* 0x0000032602087824 */ /* 0x000fc600078e02ff */
[-C--:B------:R-:W-:Y:S01]  /*9ba70*/  IADD3 R6, P5, R22, R26.reuse, RZ ;  /* 0x0000001a16067210 */ /* 0x080fe20007fbe0ff */
[----:B------:R-:W-:Y:S01]  /*9ba80*/  IMAD R22, R2, 0x192, RZ ;  /* 0x0000019202167824 */ /* 0x000fe200078e02ff */
[----:B------:R-:W-:-:S04]  /*9ba90*/  IADD3 R8, P6, R8, R26, RZ ;  /* 0x0000001a08087210 */ /* 0x000fc80007fde0ff */
[----:B------:R-:W-:Y:S01]  /*9baa0*/  LEA.HI.X.SX32 R7, R22, R27, 0x1, P5 ;  /* 0x0000001b16077211 */ /* 0x000fe200028f0eff */
[C---:B------:R-:W-:Y:S02]  /*9bab0*/  IMAD R22, R2.reuse, 0x193, RZ ;  /* 0x0000019302167824 */ /* 0x040fe400078e02ff */
[----:B------:R-:W-:-:S03]  /*9bac0*/  IMAD R25, R2, 0x328, RZ ;  /* 0x0000032802197824 */ /* 0x000fc600078e02ff */
[----:B------:R-:W-:Y:S01]  /*9bad0*/  LEA.HI.X.SX32 R9, R22, R27, 0x1, P6 ;  /* 0x0000001b16097211 */ /* 0x000fe200030f0eff */
[----:B------:R0:W-:Y:S04]  /*9bae0*/  STL.64 [R1+0xf30], R6 ;  /* 0x000f300601007387 */ /* 0x0001e80000100a00 */
[----:B------:R2:W-:Y:S01]  /*9baf0*/  STL.64 [R1+0xf28], R8 ;  /* 0x000f280801007387 */ /* 0x0005e20000100a00 */
[----:B0-----:R-:W-:Y:S01]  /*9bb00*/  IADD3 R6, P5, R25, R26, RZ ;  /* 0x0000001a19067210 */ /* 0x001fe20007fbe0ff */
[----:B------:R-:W-:-:S05]  /*9bb10*/  IMAD R25, R2, 0x194, RZ ;  /* 0x0000019402197824 */ /* 0x000fca00078e02ff */
[----:B------:R-:W-:-:S05]  /*9bb20*/  LEA.HI.X.SX32 R7, R25, R27, 0x1, P5 ;  /* 0x0000001b19077211 */ /* 0x000fca00028f0eff */
[----:B------:R-:W-:Y:S01]  /*9bb30*/  STL.64 [R1+0xf40], R6 ;  /* 0x000f400601007387 */ /* 0x000fe20000100a00 */
[----:B--2---:R-:W-:Y:S01]  /*9bb40*/  IADD3 R8, P6, R29, R26, RZ ;  /* 0x0000001a1d087210 */ /* 0x004fe20007fde0ff */
[----:B------:R-:W-:-:S05]  /*9bb50*/  IMAD R29, R2, 0x195, RZ ;  /* 0x00000195021d7824 */ /* 0x000fca00078e02ff */
[----:B------:R-:W-:-:S05]  /*9bb60*/  LEA.HI.X.SX32 R9, R29, R27, 0x1, P6 ;  /* 0x0000001b1d097211 */ /* 0x000fca00030f0eff */
[----:B------:R0:W-:Y:S04]  /*9bb70*/  STL.64 [R1+0xf58], R8 ;  /* 0x000f580801007387 */ /* 0x0001e80000100a00 */
[----:B0-----:R-:W2:Y:S01]  /*9bb80*/  LDL.LU R9, [R1+0x1fd8] ;  /* 0x001fd80001097983 */ /* 0x001ea20000300800 */
[C---:B------:R-:W-:Y:S02]  /*9bb90*/  IMAD R23, R2.reuse, 0x32c, RZ ;  /* 0x0000032c02177824 */ /* 0x040fe400078e02ff */
[C---:B------:R-:W-:Y:S02]  /*9bba0*/  IMAD R25, R2.reuse, 0x196, RZ ;  /* 0x0000019602197824 */ /* 0x040fe400078e02ff */
[----:B------:R-:W-:Y:S01]  /*9bbb0*/  IMAD R29, R2, 0x197, RZ ;  /* 0x00000197021d7824 */ /* 0x000fe200078e02ff */
[----:B------:R-:W-:-:S04]  /*9bbc0*/  IADD3 R22, P5, R23, R26, RZ ;  /* 0x0000001a17167210 */ /* 0x000fc80007fbe0ff */
[----:B------:R-:W-:-:S05]  /*9bbd0*/  LEA.HI.X.SX32 R23, R25, R27, 0x1, P5 ;  /* 0x0000001b19177211 */ /* 0x000fca00028f0eff */
[----:B------:R0:W-:Y:S04]  /*9bbe0*/  STL.64 [R1+0xf50], R22 ;  /* 0x000f501601007387 */ /* 0x0001e80000100a00 */
[----:B0-----:R-:W3:Y:S01]  /*9bbf0*/  LDL.LU R22, [R1+0x1fd4] ;  /* 0x001fd40001167983 */ /* 0x001ee20000300800 */
[----:B--2---:R-:W-:-:S04]  /*9bc00*/  IADD3 R8, P6, R9, R26, RZ ;  /* 0x0000001a09087210 */ /* 0x004fc80007fde0ff */
[----:B------:R-:W-:-:S05]  /*9bc10*/  LEA.HI.X.SX32 R9, R29, R27, 0x1, P6 ;  /* 0x0000001b1d097211 */ /* 0x000fca00030f0eff */
[----:B------:R0:W-:Y:S04]  /*9bc20*/  STL.64 [R1+0xf48], R8 ;  /* 0x000f480801007387 */ /* 0x0001e80000100a00 */
[----:B0-----:R-:W2:Y:S01]  /*9bc30*/  LDL.LU R8, [R1+0x1fd0] ;  /* 0x001fd00001087983 */ /* 0x001ea20000300800 */
[C---:B------:R-:W-:Y:S02]  /*9bc40*/  IMAD R25, R2.reuse, 0x198, RZ ;  /* 0x0000019802197824 */ /* 0x040fe400078e02ff */
[----:B------:R-:W-:Y:S01]  /*9bc50*/  IMAD R29, R2, 0x199, RZ ;  /* 0x00000199021d7824 */ /* 0x000fe200078e02ff */
[----:B---3--:R-:W-:-:S04]  /*9bc60*/  IADD3 R22, P5, R22, R26, RZ ;  /* 0x0000001a16167210 */ /* 0x008fc80007fbe0ff */
[----:B------:R-:W-:-:S05]  /*9bc70*/  LEA.HI.X.SX32 R23, R25, R27, 0x1, P5 ;  /* 0x0000001b19177211 */ /* 0x000fca00028f0eff */
[----:B------:R0:W-:Y:S01]  /*9bc80*/  STL.64 [R1+0xf60], R22 ;  /* 0x000f601601007387 */ /* 0x0001e20000100a00 */
[C---:B------:R-:W-:Y:S02]  /*9bc90*/  IMAD R16, R2.reuse, 0x334, RZ ;  /* 0x0000033402107824 */ /* 0x040fe400078e02ff */
[C---:B------:R-:W-:Y:S02]  /*9bca0*/  IMAD R25, R2.reuse, 0x19a, RZ ;  /* 0x0000019a02197824 */ /* 0x040fe400078e02ff */
[----:B------:R-:W-:Y:S01]  /*9bcb0*/  IMAD R18, R2, 0x338, RZ ;  /* 0x0000033802127824 */ /* 0x000fe200078e02ff */
[----:B0-----:R-:W-:-:S04]  /*9bcc0*/  IADD3 R22, P5, R16, R26, RZ ;  /* 0x0000001a10167210 */ /* 0x001fc80007fbe0ff */
[----:B------:R-:W-:Y:S01]  /*9bcd0*/  LEA.HI.X.SX32 R23, R25, R27, 0x1, P5 ;  /* 0x0000001b19177211 */ /* 0x000fe200028f0eff */
[C---:B------:R-:W-:Y:S02]  /*9bce0*/  IMAD R25, R2.reuse, 0x19c, RZ ;  /* 0x0000019c02197824 */ /* 0x040fe400078e02ff */
[C---:B------:R-:W-:Y:S02]  /*9bcf0*/  IMAD R24, R2.reuse, 0x33a, RZ ;  /* 0x0000033a02187824 */ /* 0x040fe400078e02ff */
[----:B------:R-:W-:Y:S01]  /*9bd00*/  IMAD R15, R2, 0x33c, RZ ;  /* 0x0000033c020f7824 */ /* 0x000fe200078e02ff */
[----:B--2---:R-:W-:-:S04]  /*9bd10*/  IADD3 R8, P6, R8, R26, RZ ;  /* 0x0000001a08087210 */ /* 0x004fc80007fde0ff */
[----:B------:R-:W-:-:S05]  /*9bd20*/  LEA.HI.X.SX32 R9, R29, R27, 0x1, P6 ;  /* 0x0000001b1d097211 */ /* 0x000fca00030f0eff */
[----:B------:R0:W-:Y:S04]  /*9bd30*/  STL.64 [R1+0xf78], R8 ;  /* 0x000f780801007387 */ /* 0x0001e80000100a00 */
[----:B0-----:R-:W2:Y:S01]  /*9bd40*/  LDL.LU.64 R8, [R1+0x1fc8] ;  /* 0x001fc80001087983 */ /* 0x001ea20000300a00 */
[----:B------:R-:W-:Y:S01]  /*9bd50*/  IMAD R29, R2, 0x19b, RZ ;  /* 0x0000019b021d7824 */ /* 0x000fe200078e02ff */
[----:B------:R-:W-:Y:S02]  /*9bd60*/  IADD3 R28, P6, R28, R26, RZ ;  /* 0x0000001a1c1c7210 */ /* 0x000fe40007fde0ff */
[----:B------:R0:W-:Y:S02]  /*9bd70*/  STL.64 [R1+0xf70], R22 ;  /* 0x000f701601007387 */ /* 0x0001e40000100a00 */
[----:B------:R-:W-:-:S05]  /*9bd80*/  LEA.HI.X.SX32 R29, R29, R27, 0x1, P6 ;  /* 0x0000001b1d1d7211 */ /* 0x000fca00030f0eff */
[----:B------:R1:W-:Y:S01]  /*9bd90*/  STL.64 [R1+0xf68], R28 ;  /* 0x000f681c01007387 */ /* 0x0003e20000100a00 */
[----:B0-----:R-:W-:-:S04]  /*9bda0*/  IADD3 R22, P5, R18, R26, RZ ;  /* 0x0000001a12167210 */ /* 0x001fc80007fbe0ff */
[-C--:B------:R-:W-:Y:S02]  /*9bdb0*/  LEA.HI.X.SX32 R23, R25, R27.reuse, 0x1, P5 ;  /* 0x0000001b19177211 */ /* 0x080fe400028f0eff */
[-C--:B-1----:R-:W-:Y:S01]  /*9bdc0*/  IADD3 R28, P6, R24, R26.reuse, RZ ;  /* 0x0000001a181c7210 */ /* 0x082fe20007fde0ff */
[C---:B------:R-:W-:Y:S02]  /*9bdd0*/  IMAD R24, R2.reuse, 0x19d, RZ ;  /* 0x0000019d02187824 */ /* 0x040fe400078e02ff */
[----:B------:R0:W-:Y:S01]  /*9bde0*/  STL.64 [R1+0xf80], R22 ;  /* 0x000f801601007387 */ /* 0x0001e20000100a00 */
[C---:B------:R-:W-:Y:S02]  /*9bdf0*/  IMAD R25, R2.reuse, 0x19e, RZ ;  /* 0x0000019e02197824 */ /* 0x040fe400078e02ff */
[----:B------:R-:W-:Y:S01]  /*9be00*/  IMAD R21, R2, 0x33e, RZ ;  /* 0x0000033e02157824 */ /* 0x000fe200078e02ff */
[----:B------:R-:W-:Y:S01]  /*9be10*/  LEA.HI.X.SX32 R29, R24, R27, 0x1, P6 ;  /* 0x0000001b181d7211 */ /* 0x000fe200030f0eff */
[----:B------:R-:W-:Y:S01]  /*9be20*/  IMAD R13, R2, 0x340, RZ ;  /* 0x00000340020d7824 */ /* 0x000fe200078e02ff */
[----:B0-----:R-:W-:-:S03]  /*9be30*/  IADD3 R22, P5, R15, R26, RZ ;  /* 0x0000001a0f167210 */ /* 0x001fc60007fbe0ff */
[----:B------:R0:W-:Y:S01]  /*9be40*/  STL.64 [R1+0xf98], R28 ;  /* 0x000f981c01007387 */ /* 0x0001e20000100a00 */
[----:B------:R-:W-:Y:S01]  /*9be50*/  LEA.HI.X.SX32 R23, R25, R27, 0x1, P5 ;  /* 0x0000001b19177211 */ /* 0x000fe200028f0eff */
[----:B------:R-:W-:-:S04]  /*9be60*/  IMAD R25, R2, 0x1a0, RZ ;  /* 0x000001a002197824 */ /* 0x000fc800078e02ff */
[----:B------:R1:W-:Y:S01]  /*9be70*/  STL.64 [R1+0xf90], R22 ;  /* 0x000f901601007387 */ /* 0x0003e20000100a00 */
[-C--:B0-----:R-:W-:Y:S01]  /*9be80*/  IADD3 R28, P6, R21, R26.reuse, RZ ;  /* 0x0000001a151c7210 */ /* 0x081fe20007fde0ff */
[C---:B------:R-:W-:Y:S02]  /*9be90*/  IMAD R21, R2.reuse, 0x19f, RZ ;  /* 0x0000019f02157824 */ /* 0x040fe400078e02ff */
[C---:B------:R-:W-:Y:S01]  /*9bea0*/  IMAD R20, R2.reuse, 0x342, RZ ;  /* 0x0000034202147824 */ /* 0x040fe200078e02ff */
[-C--:B-1----:R-:W-:Y:S02]  /*9beb0*/  IADD3 R22, P5, R13, R26.reuse, RZ ;  /* 0x0000001a0d167210 */ /* 0x082fe40007fbe0ff */
[-C--:B------:R-:W-:Y:S01]  /*9bec0*/  LEA.HI.X.SX32 R29, R21, R27.reuse, 0x1, P6 ;  /* 0x0000001b151d7211 */ /* 0x080fe200030f0eff */
[C---:B------:R-:W-:Y:S01]  /*9bed0*/  IMAD R12, R2.reuse, 0x344, RZ ;  /* 0x00000344020c7824 */ /* 0x040fe200078e02ff */
[----:B------:R-:W-:Y:S01]  /*9bee0*/  LEA.HI.X.SX32 R23, R25, R27, 0x1, P5 ;  /* 0x0000001b19177211 */ /* 0x000fe200028f0eff */
[----:B------:R-:W-:Y:S01]  /*9bef0*/  IMAD R24, R2, 0x1a1, RZ ;  /* 0x000001a102187824 */ /* 0x000fe200078e02ff */
[----:B------:R-:W-:Y:S01]  /*9bf00*/  IADD3 R20, P6, R20, R26, RZ ;  /* 0x0000001a14147210 */ /* 0x000fe20007fde0ff */
[----:B------:R-:W-:Y:S01]  /*9bf10*/  STL.64 [R1+0xf88], R28 ;  /* 0x000f881c01007387 */ /* 0x000fe20000100a00 */
[----:B------:R-:W-:-:S03]  /*9bf20*/  IMAD R25, R2, 0x1a2, RZ ;  /* 0x000001a202197824 */ /* 0x000fc600078e02ff */
[----:B------:R0:W-:Y:S01]  /*9bf30*/  STL.64 [R1+0xfa0], R22 ;  /* 0x000fa01601007387 */ /* 0x0001e20000100a00 */
[-C--:B------:R-:W-:Y:S01]  /*9bf40*/  LEA.HI.X.SX32 R21, R24, R27.reuse, 0x1, P6 ;  /* 0x0000001b18157211 */ /* 0x080fe200030f0eff */
[C---:B------:R-:W-:Y:S02]  /*9bf50*/  IMAD R19, R2.reuse, 0x346, RZ ;  /* 0x0000034602137824 */ /* 0x040fe400078e02ff */
[----:B------:R-:W-:Y:S01]  /*9bf60*/  IMAD R14, R2, 0x348, RZ ;  /* 0x00000348020e7824 */ /* 0x000fe200078e02ff */
[----:B0-----:R-:W-:Y:S01]  /*9bf70*/  IADD3 R22, P5, R12, R26, RZ ;  /* 0x0000001a0c167210 */ /* 0x001fe20007fbe0ff */
[----:B------:R0:W-:Y:S03]  /*9bf80*/  STL.64 [R1+0xfb8], R20 ;  /* 0x000fb81401007387 */ /* 0x0001e60000100a00 */
[----:B------:R-:W-:Y:S01]  /*9bf90*/  LEA.HI.X.SX32 R23, R25, R27, 0x1, P5 ;  /* 0x0000001b19177211 */ /* 0x000fe200028f0eff */
[----:B------:R-:W-:-:S04]  /*9bfa0*/  IMAD R25, R2, 0x1a3, RZ ;  /* 0x000001a302197824 */ /* 0x000fc800078e02ff */
        /* <DEDUP_REMOVED lines=11> */
[C---:B------:R-:W-:Y:S01]  /*9c060*/  IMAD R10, R2.reuse, 0x34e, RZ ;  /* 0x0000034e020a7824 */ /* 0x040fe200078e02ff */
[-C--:B0-----:R-:W-:Y:S02]  /*9c070*/  IADD3 R20, P6, R17, R26.reuse, RZ ;  /* 0x0000001a11147210 */ /* 0x081fe40007fde0ff */
[----:B-1----:R-:W-:Y:S02]  /*9c080*/  IADD3 R22, P5, R11, R26, RZ ;  /* 0x0000001a0b167210 */ /* 0x002fe40007fbe0ff */
[----:B------:R-:W-:Y:S01]  /*9c090*/  LEA.HI.X.SX32 R21, R25, R27, 0x1, P6 ;  /* 0x0000001b19157211 */ /* 0x000fe200030f0eff */
[C---:B------:R-:W-:Y:S02]  /*9c0a0*/  IMAD R5, R2.reuse, 0x350, RZ ;  /* 0x0000035002057824 */ /* 0x040fe400078e02ff */
[C---:B------:R-:W-:Y:S02]  /*9c0b0*/  IMAD R19, R2.reuse, 0x1a7, RZ ;  /* 0x000001a702137824 */ /* 0x040fe400078e02ff */
[----:B------:R0:W-:Y:S01]  /*9c0c0*/  STL.64 [R1+0xfd8], R20 ;  /* 0x000fd81401007387 */ /* 0x0001e20000100a00 */
[----:B------:R-:W-:-:S02]  /*9c0d0*/  IMAD R25, R2, 0x1a8, RZ ;  /* 0x000001a802197824 */ /* 0x000fc400078e02ff */
[----:B------:R-:W-:Y:S01]  /*9c0e0*/  IMAD R3, R2, 0x352, RZ ;  /* 0x0000035202037824 */ /* 0x000fe200078e02ff */
[----:B0-----:R-:W-:-:S04]  /*9c0f0*/  IADD3 R20, P6, R10, R26, RZ ;  /* 0x0000001a0a147210 */ /* 0x001fc80007fde0ff */
[----:B------:R-:W-:Y:S01]  /*9c100*/  LEA.HI.X.SX32 R21, R19, R27, 0x1, P6 ;  /* 0x0000001b13157211 */ /* 0x000fe200030f0eff */
        /* <DEDUP_REMOVED lines=9> */
[----:B------:R-:W-:Y:S01]  /*9c1a0*/  IMAD R11, R2, 0x366, RZ ;  /* 0x00000366020b7824 */ /* 0x000fe200078e02ff */
[----:B--2---:R-:W-:-:S05]  /*9c1b0*/  LEA.HI.X.SX32 R23, R8, R27, 0x1, P5 ;  /* 0x0000001b08177211 */ /* 0x004fca00028f0eff */
[----:B------:R0:W-:Y:S04]  /*9c1c0*/  STL.64 [R1+0xfd0], R22 ;  /* 0x000fd01601007387 */ /* 0x0001e80000100a00 */
[----:B------:R1:W-:Y:S01]  /*9c1d0*/  STL.64 [R1+0xfc8], R20 ;  /* 0x000fc81401007387 */ /* 0x0003e20000100a00 */
[----:B0-----:R-:W-:-:S04]  /*9c1e0*/  IADD3 R22, P5, R5, R26, RZ ;  /* 0x0000001a05167210 */ /* 0x001fc80007fbe0ff */
[----:B------:R-:W-:Y:S02]  /*9c1f0*/  LEA.HI.X.SX32 R23, R25, R27, 0x1, P5 ;  /* 0x0000001b19177211 */ /* 0x000fe400028f0eff */
[----:B-1----:R-:W-:-:S03]  /*9c200*/  IADD3 R20, P6, R3, R26, RZ ;  /* 0x0000001a03147210 */ /* 0x002fc60007fde0ff */
[----:B------:R0:W-:Y:S01]  /*9c210*/  STL.64 [R1+0xfe0], R22 ;  /* 0x000fe01601007387 */ /* 0x0001e20000100a00 */
[----:B------:R-:W-:Y:S01]  /*9c220*/  IMAD R25, R2, 0x1aa, RZ ;  /* 0x000001aa02197824 */ /* 0x000fe200078e02ff */
[----:B------:R-:W-:Y:S01]  /*9c230*/  IADD3 R4, P5, R4, R26, RZ ;  /* 0x0000001a04047210 */ /* 0x000fe20007fbe0ff */
[----:B0-----:R-:W-:-:S05]  /*9c240*/  IMAD R22, R2, 0x1a9, RZ ;  /* 0x000001a902167824 */ /* 0x001fca00078e02ff */
[-C--:B------:R-:W-:Y:S01]  /*9c250*/  LEA.HI.X.SX32 R21, R22, R27.reuse, 0x1, P6 ;  /* 0x0000001b16157211 */ /* 0x080fe200030f0eff */
[C---:B------:R-:W-:Y:S01]  /*9c260*/  IMAD R22, R2.reuse, 0x1ab, RZ ;  /* 0x000001ab02167824 */ /* 0x040fe200078e02ff */
[----:B------:R-:W-:Y:S01]  /*9c270*/  LEA.HI.X.SX32 R5, R25, R27, 0x1, P5 ;  /* 0x0000001b19057211 */ /* 0x000fe200028f0eff */
[----:B------:R-:W-:Y:S02]  /*9c280*/  IMAD R25, R2, 0x1ac, RZ ;  /* 0x000001ac02197824 */ /* 0x000fe400078e02ff */
[----:B------:R0:W-:Y:S04]  /*9c290*/  STL.64 [R1+0xff8], R20 ;  /* 0x000ff81401007387 */ /* 0x0001e80000100a00 */
[----:B------:R-:W-:Y:S01]  /*9c2a0*/  STL.64 [R1+0xff0], R4 ;  /* 0x000ff00401007387 */ /* 0x000fe20000100a00 */
[----:B0-----:R-:W-:-:S02]  /*9c2b0*/  IADD3 R20, P6, R6, R26, RZ ;  /* 0x0000001a06147210 */ /* 0x001fc40007fde0ff */
[-C--:B------:R-:W-:Y:S02]  /*9c2c0*/  IADD3 R6, P5, R7, R26.reuse, RZ ;  /* 0x0000001a07067210 */ /* 0x080fe40007fbe0ff */
[-C--:B------:R-:W-:Y:S01]  /*9c2d0*/  LEA.HI.X.SX32 R21, R22, R27.reuse, 0x1, P6 ;  /* 0x0000001b16157211 */ /* 0x080fe200030f0eff */
[----:B------:R-:W-:Y:S01]  /*9c2e0*/  IMAD R22, R2, 0x1ad, RZ ;  /* 0x000001ad02167824 */ /* 0x000fe200078e02ff */
[-C--:B------:R-:W-:Y:S02]  /*9c2f0*/  LEA.HI.X.SX32 R7, R25, R27.reuse, 0x1, P5 ;  /* 0x0000001b19077211 */ /* 0x080fe400028f0eff */
[-C--:B------:R-:W-:Y:S01]  /*9c300*/  IADD3 R16, P6, R16, R26.reuse, RZ ;  /* 0x0000001a10107210 */ /* 0x080fe20007fde0ff */
[----:B------:R-:W-:Y:S01]  /*9c310*/  STL.64 [R1+0xfe8], R20 ;  /* 0x000fe81401007387 */ /* 0x000fe20000100a00 */
[----:B------:R-:W-:Y:S02]  /*9c320*/  IMAD R25, R2, 0x1ae, RZ ;  /* 0x000001ae02197824 */ /* 0x000fe400078e02ff */
[----:B------:R-:W-:Y:S01]  /*9c330*/  LEA.HI.X.SX32 R17, R22, R27, 0x1, P6 ;  /* 0x0000001b16117211 */ /* 0x000fe200030f0eff */
[----:B------:R0:W-:Y:S04]  /*9c340*/  STL.64 [R1+0x1000], R6 ;  /* 0x0010000601007387 */ /* 0x0001e80000100a00 */
[----:B------:R1:W-:Y:S01]  /*9c350*/  STL.64 [R1+0x1018], R16 ;  /* 0x0010181001007387 */ /* 0x0003e20000100a00 */
[----:B0-----:R-:W-:-:S04]  /*9c360*/  IADD3 R6, P5, R18, R26, RZ ;  /* 0x0000001a12067210 */ /* 0x001fc80007fbe0ff */
[-C--:B------:R-:W-:Y:S01]  /*9c370*/  LEA.HI.X.SX32 R7, R25, R27.reuse, 0x1, P5 ;  /* 0x0000001b19077211 */ /* 0x080fe200028f0eff */
[C---:B------:R-:W-:Y:S01]  /*9c380*/  IMAD R25, R2.reuse, 0x1af, RZ ;  /* 0x000001af02197824 */ /* 0x040fe200078e02ff */
[-C--:B-1----:R-:W-:Y:S01]  /*9c390*/  IADD3 R16, P6, R15, R26.reuse, RZ ;  /* 0x0000001a0f107210 */ /* 0x082fe20007fde0ff */
[C---:B------:R-:W-:Y:S02]  /*9c3a0*/  IMAD R22, R2.reuse, 0x1b0, RZ ;  /* 0x000001b002167824 */ /* 0x040fe400078e02ff */
[----:B------:R0:W-:Y:S01]  /*9c3b0*/  STL.64 [R1+0x1010], R6 ;  /* 0x0010100601007387 */ /* 0x0001e20000100a00 */
[----:B------:R-:W-:Y:S01]  /*9c3c0*/  LEA.HI.X.SX32 R17, R25, R27, 0x1, P6 ;  /* 0x0000001b19117211 */ /* 0x000fe200030f0eff */
[----:B------:R-:W-:Y:S01]  /*9c3d0*/  IMAD R25, R2, 0x1b1, RZ ;  /* 0x000001b102197824 */ /* 0x000fe200078e02ff */
[-C--:B------:R-:W-:Y:S02]  /*9c3e0*/  IADD3 R12, P6, R12, R26.reuse, RZ ;  /* 0x0000001a0c0c7210 */ /* 0x080fe40007fde0ff */
[----:B0-----:R-:W-:-:S02]  /*9c3f0*/  IADD3 R6, P5, R13, R26, RZ ;  /* 0x0000001a0d067210 */ /* 0x001fc40007fbe0ff */
[-C--:B------:R-:W-:Y:S02]  /*9c400*/  LEA.HI.X.SX32 R13, R25, R27.reuse, 0x1, P6 ;  /* 0x0000001b190d7211 */ /* 0x080fe400030f0eff */
[-C--:B------:R-:W-:Y:S02]  /*9c410*/  LEA.HI.X.SX32 R7, R22, R27.reuse, 0x1, P5 ;  /* 0x0000001b16077211 */ /* 0x080fe400028f0eff */
[-C--:B------:R-:W-:Y:S01]  /*9c420*/  IADD3 R14, P5, R14, R26.reuse, RZ ;  /* 0x0000001a0e0e7210 */ /* 0x080fe20007fbe0ff */
[----:B------:R-:W-:Y:S01]  /*9c430*/  STL.64 [R1+0x1008], R16 ;  /* 0x0010081001007387 */ /* 0x000fe20000100a00 */
[----:B------:R-:W-:Y:S02]  /*9c440*/  IMAD R22, R2, 0x1b3, RZ ;  /* 0x000001b302167824 */ /* 0x000fe400078e02ff */
[----:B------:R-:W-:Y:S01]  /*9c450*/  LEA.HI.X.SX32 R15, R9, R27, 0x1, P5 ;  /* 0x0000001b090f7211 */ /* 0x000fe200028f0eff */
[----:B------:R-:W-:Y:S04]  /*9c460*/  STL.64 [R1+0x1020], R6 ;  /* 0x0010200601007387 */ /* 0x000fe80000100a00 */
[----:B------:R0:W-:Y:S04]  /*9c470*/  STL.64 [R1+0x1038], R12 ;  /* 0x0010380c01007387 */ /* 0x0001e80000100a00 */
[----:B------:R1:W-:Y:S01]  /*9c480*/  STL.64 [R1+0x1030], R14 ;  /* 0x0010300e01007387 */ /* 0x0003e20000100a00 */
[----:B0-----:R-:W-:-:S04]  /*9c490*/  IADD3 R12, P6, R11, R26, RZ ;  /* 0x0000001a0b0c7210 */ /* 0x001fc80007fde0ff */
[----:B------:R-:W-:Y:S02]  /*9c4a0*/  LEA.HI.X.SX32 R13, R22, R27, 0x1, P6 ;  /* 0x0000001b160d7211 */ /* 0x000fe400030f0eff */
[----:B------:R-:W2:Y:S01]  /*9c4b0*/  LDL.LU R22, [R1+0x1040] ;  /* 0x0010400001167983 */ /* 0x000ea20000300800 */
[C---:B------:R-:W-:Y:S02]  /*9c4c0*/  IMAD R8, R2.reuse, 0x368, RZ ;  /* 0x0000036802087824 */ /* 0x040fe400078e02ff */
[----:B------:R-:W-:-:S03]  /*9c4d0*/  IMAD R25, R2, 0x1b4, RZ ;  /* 0x000001b402197824 */ /* 0x000fc600078e02ff */
[-C--:B------:R-:W-:Y:S01]  /*9c4e0*/  IADD3 R8, P5, R8, R26.reuse, RZ ;  /* 0x0000001a08087210 */ /* 0x080fe20007fbe0ff */
[C---:B------:R-:W-:Y:S02]  /*9c4f0*/  IMAD R10, R2.reuse, 0x36a, RZ ;  /* 0x0000036a020a7824 */ /* 0x040fe400078e02ff */
[C---:B------:R-:W-:Y:S01]  /*9c500*/  IMAD R5, R2.reuse, 0x36c, RZ ;  /* 0x0000036c02057824 */ /* 0x040fe200078e02ff */
[-C--:B------:R-:W-:Y:S01]  /*9c510*/  LEA.HI.X.SX32 R9, R25, R27.reuse, 0x1, P5 ;  /* 0x0000001b19097211 */ /* 0x080fe200028f0eff */
[----:B------:R-:W-:Y:S01]  /*9c520*/  STL.64 [R1+0x1028], R12 ;  /* 0x0010280c01007387 */ /* 0x000fe20000100a00 */
[----:B------:R-:W-:Y:S01]  /*9c530*/  IMAD R20, R2, 0x1b5, RZ ;  /* 0x000001b502147824 */ /* 0x000fe200078e02ff */
[-C--:B------:R-:W-:Y:S01]  /*9c540*/  IADD3 R10, P6, R10, R26.reuse, RZ ;  /* 0x0000001a0a0a7210 */ /* 0x080fe20007fde0ff */
[----:B------:R-:W-:Y:S01]  /*9c550*/  IMAD R25, R2, 0x1b6, RZ ;  /* 0x000001b602197824 */ /* 0x000fe200078e02ff */
[----:B------:R0:W-:Y:S02]  /*9c560*/  STL.64 [R1+0x1048], R8 ;  /* 0x0010480801007387 */ /* 0x0001e40000100a00 */
[----:B------:R-:W-:Y:S01]  /*9c570*/  LEA.HI.X.SX32 R11, R20, R27, 0x1, P6 ;  /* 0x0000001b140b7211 */ /* 0x000fe200030f0eff */
[----:B------:R-:W-:Y:S01]  /*9c580*/  IMAD R4, R2, 0x370, RZ ;  /* 0x0000037002047824 */ /* 0x000fe200078e02ff */
[----:B-1----:R-:W3:Y:S01]  /*9c590*/  LDL.LU R14, [R1+0x258] ;  /* 0x00025800010e7983 */ /* 0x002ee20000300800 */
[----:B0-----:R-:W-:-:S04]  /*9c5a0*/  IADD3 R8, P5, R5, R26, RZ ;  /* 0x0000001a05087210 */ /* 0x001fc80007fbe0ff */
[----:B------:R-:W-:Y:S01]  /*9c5b0*/  LEA.HI.X.SX32 R9, R25, R27, 0x1, P5 ;  /* 0x0000001b19097211 */ /* 0x000fe200028f0eff */
[----:B------:R-:W-:Y:S01]  /*9c5c0*/  STL.64 [R1+0x1090], R10 ;  /* 0x0010900a01007387 */ /* 0x000fe20000100a00 */
[----:B------:R-:W-:-:S03]  /*9c5d0*/  IMAD R25, R2, 0x1b8, RZ ;  /* 0x000001b802197824 */ /* 0x000fc600078e02ff */
[----:B------:R0:W-:Y:S01]  /*9c5e0*/  STL.64 [R1+0x1088], R8 ;  /* 0x0010880801007387 */ /* 0x0001e20000100a00 */
[C---:B------:R-:W-:Y:S02]  /*9c5f0*/  IMAD R3, R2.reuse, 0x36e, RZ ;  /* 0x0000036e02037824 */ /* 0x040fe400078e02ff */
[C---:B------:R-:W-:Y:S02]  /*9c600*/  IMAD R20, R2.reuse, 0x1b7, RZ ;  /* 0x000001b702147824 */ /* 0x040fe400078e02ff */
[----:B------:R-:W-:Y:S01]  /*9c610*/  IMAD R7, R2, 0x372, RZ ;  /* 0x0000037202077824 */ /* 0x000fe200078e02ff */
[-C--:B0-----:R-:W-:Y:S02]  /*9c620*/  IADD3 R8, P5, R4, R26.reuse, RZ ;  /* 0x0000001a04087210 */ /* 0x081fe40007fbe0ff */
[----:B------:R-:W-:Y:S02]  /*9c630*/  IADD3 R10, P6, R3, R26, RZ ;  /* 0x0000001a030a7210 */ /* 0x000fe40007fde0ff */
[----:B------:R-:W-:-:S02]  /*9c640*/  LEA.HI.X.SX32 R9, R25, R27, 0x1, P5 ;  /* 0x0000001b19097211 */ /* 0x000fc400028f0eff */
[----:B------:R-:W-:-:S03]  /*9c650*/  LEA.HI.X.SX32 R11, R20, R27, 0x1, P6 ;  /* 0x0000001b140b7211 */ /* 0x000fc600030f0eff */
[----:B------:R0:W-:Y:S01]  /*9c660*/  STL.64 [R1+0x10a8], R8 ;  /* 0x0010a80801007387 */ /* 0x0001e20000100a00 */
[-C--:B------:R-:W-:Y:S01]  /*9c670*/  IADD3 R12, P6, R7, R26.reuse, RZ ;  /* 0x0000001a070c7210 */ /* 0x080fe20007fde0ff */
[C---:B------:R-:W-:Y:S02]  /*9c680*/  IMAD R6, R2.reuse, 0x374, RZ ;  /* 0x0000037402067824 */ /* 0x040fe400078e02ff */
[----:B------:R1:W-:Y:S01]  /*9c690*/  STL.64 [R1+0x1080], R10 ;  /* 0x0010800a01007387 */ /* 0x0003e20000100a00 */
[C---:B------:R-:W-:Y:S02]  /*9c6a0*/  IMAD R25, R2.reuse, 0x1ba, RZ ;  /* 0x000001ba02197824 */ /* 0x040fe400078e02ff */
[----:B0-----:R-:W-:Y:S01]  /*9c6b0*/  IMAD R8, R2, 0x1b9, RZ ;  /* 0x000001b902087824 */ /* 0x001fe200078e02ff */
[----:B------:R-:W3:Y:S01]  /*9c6c0*/  LDL.LU R9, [R1+0x1044] ;  /* 0x0010440001097983 */ /* 0x000ee20000300800 */
[----:B------:R-:W-:-:S03]  /*9c6d0*/  IADD3 R6, P5, R6, R26, RZ ;  /* 0x0000001a06067210 */ /* 0x000fc60007fbe0ff */
[----:B------:R-:W-:Y:S01]  /*9c6e0*/  LEA.HI.X.SX32 R13, R8, R27, 0x1, P6 ;  /* 0x0000001b080d7211 */ /* 0x000fe200030f0eff */
[----:B------:R-:W4:Y:S01]  /*9c6f0*/  LDL.LU R19, [R1+0x1050] ;  /* 0x0010500001137983 */ /* 0x000f220000300800 */
[----:B------:R-:W-:-:S03]  /*9c700*/  IMAD R5, R2, 0x376, RZ ;  /* 0x0000037602057824 */ /* 0x000fc600078e02ff */
[----:B-1----:R-:W4:Y:S01]  /*9c710*/  LDL.LU R10, [R1+0x1054] ;  /* 0x00105400010a7983 */ /* 0x002f220000300800 */
[----:B------:R-:W-:-:S03]  /*9c720*/  LEA.HI.X.SX32 R7, R25, R27, 0x1, P5 ;  /* 0x0000001b19077211 */ /* 0x000fc600028f0eff */
[----:B------:R-:W4:Y:S01]  /*9c730*/  LDL.LU R8, [R1+0x1058] ;  /* 0x0010580001087983 */ /* 0x000f220000300800 */
[----:B------:R-:W-:-:S03]  /*9c740*/  IMAD R3, R2, 0x378, RZ ;  /* 0x0000037802037824 */ /* 0x000fc600078e02ff */
[----:B------:R0:W-:Y:S01]  /*9c750*/  STL.64 [R1+0x10f0], R12 ;  /* 0x0010f00c01007387 */ /* 0x0001e20000100a00 */
[C---:B------:R-:W-:Y:S01]  /*9c760*/  IMAD R23, R2.reuse, 0x1bb, RZ ;  /* 0x000001bb02177824 */ /* 0x040fe200078e02ff */
[-C--:B------:R-:W-:Y:S01]  /*9c770*/  IADD3 R20, P6, R5, R26.reuse, RZ ;  /* 0x0000001a05147210 */ /* 0x080fe20007fde0ff */
[C---:B------:R-:W-:Y:S01]  /*9c780*/  IMAD R17, R2.reuse, 0x1bc, RZ ;  /* 0x000001bc02117824 */ /* 0x040fe200078e02ff */
[----:B0-----:R-:W4:Y:S04]  /*9c790*/  LDL.LU R13, [R1+0x105c] ;  /* 0x00105c00010d7983 */ /* 0x001f280000300800 */
[----:B------:R-:W4:Y:S04]  /*9c7a0*/  LDL.LU R12, [R1+0x1060] ;  /* 0x00106000010c7983 */ /* 0x000f280000300800 */
[----:B------:R-:W4:Y:S04]  /*9c7b0*/  LDL.LU R15, [R1+0x1064] ;  /* 0x00106400010f7983 */ /* 0x000f280000300800 */
[----:B------:R-:W4:Y:S04]  /*9c7c0*/  LDL.LU R11, [R1+0x1068] ;  /* 0x00106800010b7983 */ /* 0x000f280000300800 */
[----:B------:R-:W4:Y:S04]  /*9c7d0*/  LDL.LU R25, [R1+0xb6c] ;  /* 0x000b6c0001197983 */ /* 0x000f280000300800 */
[----:B------:R0:W-:Y:S01]  /*9c7e0*/  STL.64 [R1+0x10e8], R6 ;  /* 0x0010e80601007387 */ /* 0x0001e20000100a00 */
[----:B------:R-:W-:Y:S01]  /*9c7f0*/  LEA.HI.X.SX32 R21, R23, R27, 0x1, P6 ;  /* 0x0000001b17157211 */ /* 0x000fe200030f0eff */
[----:B------:R-:W-:Y:S01]  /*9c800*/  IMAD R4, R2, 0x37a, RZ ;  /* 0x0000037a02047824 */ /* 0x000fe200078e02ff */
[----:B0-----:R-:W-:-:S04]  /*9c810*/  IADD3 R6, P5, R3, R26, RZ ;  /* 0x0000001a03067210 */ /* 0x001fc80007fbe0ff */
[----:B------:R-:W-:Y:S01]  /*9c820*/  LEA.HI.X.SX32 R7, R17, R27, 0x1, P5 ;  /* 0x0000001b11077211 */ /* 0x000fe200028f0eff */
[----:B------:R0:W-:Y:S04]  /*9c830*/  STL.64 [R1+0x10e0], R20 ;  /* 0x0010e01401007387 */ /* 0x0001e80000100a00 */
[----:B------:R1:W-:Y:S01]  /*9c840*/  STL.64 [R1+0x1108], R6 ;  /* 0x0011080601007387 */ /* 0x0003e20000100a00 */
[----:B0-----:R-:W-:-:S03]  /*9c850*/  IADD3 R20, P6, R4, R26, RZ ;  /* 0x0000001a04147210 */ /* 0x001fc60007fde0ff */
[----:B-1----:R-:W4:Y:S04]  /*9c860*/  LDL.LU R7, [R1+0x1124] ;  /* 0x0011240001077983 */ /* 0x002f280000300800 */
[----:B------:R-:W4:Y:S04]  /*9c870*/  LDL.LU R28, [R1+0x112c] ;  /* 0x00112c00011c7983 */ /* 0x000f280000300800 */
[----:B------:R-:W4:Y:S04]  /*9c880*/  LDL.LU R18, [R1+0x113c] ;  /* 0x00113c0001127983 */ /* 0x000f280000300800 */
[----:B------:R-:W4:Y:S04]  /*9c890*/  LDL.LU R16, [R1+0x1144] ;  /* 0x0011440001107983 */ /* 0x000f280000300800 */
[----:B------:R-:W4:Y:S04]  /*9c8a0*/  LDL.LU R29, [R1+0x1160] ;  /* 0x00116000011d7983 */ /* 0x000f280000300800 */
[----:B------:R-:W4:Y:S01]  /*9c8b0*/  LDL.LU R24, [R1+0x116c] ;  /* 0x00116c0001187983 */ /* 0x000f220000300800 */
[----:B--2---:R-:W-:Y:S01]  /*9c8c0*/  FSETP.NEU.AND P5, PT, R22, RZ, PT ;  /* 0x000000ff1600720b */ /* 0x004fe20003fad000 */
[----:B------:R-:W-:-:S05]  /*9c8d0*/  IMAD R22, R2, 0x1bd, RZ ;  /* 0x000001bd02167824 */ /* 0x000fca00078e02ff */
[----:B------:R-:W-:Y:S02]  /*9c8e0*/  LEA.HI.X.SX32 R21, R22, R27, 0x1, P6 ;  /* 0x0000001b16157211 */ /* 0x000fe400030f0eff */
[----:B------:R-:W2:Y:S04]  /*9c8f0*/  LDL.LU R22, [R1+0x1178] ;  /* 0x0011780001167983 */ /* 0x000ea80000300800 */
[----:B------:R0:W-:Y:S04]  /*9c900*/  STL.64 [R1+0x1150], R20 ;  /* 0x0011501401007387 */ /* 0x0001e80000100a00 */
[----:B------:R-:W2:Y:S01]  /*9c910*/  LDL.LU R17, [R1+0x1168] ;  /* 0x0011680001117983 */ /* 0x000ea20000300800 */
[----:B------:R-:W-:-:S02]  /*9c920*/  IMAD R3, R2, 0x37c, RZ ;  /* 0x0000037c02037824 */ /* 0x000fc400078e02ff */
[----:B------:R-:W-:-:S03]  /*9c930*/  IMAD R6, R2, 0x1be, RZ ;  /* 0x000001be02067824 */ /* 0x000fc600078e02ff */
[----:B0-----:R-:W-:-:S04]  /*9c940*/  IADD3 R20, P6, R3, R26, RZ ;  /* 0x0000001a03147210 */ /* 0x001fc80007fde0ff */
[----:B------:R-:W-:Y:S01]  /*9c950*/  LEA.HI.X.SX32 R21, R6, R27, 0x1, P6 ;  /* 0x0000001b06157211 */ /* 0x000fe200030f0eff */
[----:B------:R-:W-:Y:S02]  /*9c960*/  IMAD R4, R2, 0x37e, RZ ;  /* 0x0000037e02047824 */ /* 0x000fe400078e02ff */
[C---:B---3--:R-:W-:Y:S02]  /*9c970*/  FMUL R9, R14.reuse, R9 ;  /* 0x000000090e097220 */ /* 0x048fe40000400000 */
[----:B----4-:R-:W-:-:S03]  /*9c980*/  FMUL R19, R14, R19 ;  /* 0x000000130e137220 */ /* 0x010fc60000400000 */
[----:B------:R-:W-:Y:S01]  /*9c990*/  STL [R1+0x1f38], R9 ;  /* 0x001f380901007387 */ /* 0x000fe20000100800 */
[----:B------:R-:W-:-:S03]  /*9c9a0*/  FMUL R23, R14, R10 ;  /* 0x0000000a0e177220 */ /* 0x000fc60000400000 */
[----:B------:R-:W-:Y:S01]  /*9c9b0*/  STL [R1+0x1f3c], R19 ;  /* 0x001f3c1301007387 */ /* 0x000fe20000100800 */
[----:B------:R-:W-:-:S03]  /*9c9c0*/  FMUL R8, R14, R8 ;  /* 0x000000080e087220 */ /* 0x000fc60000400000 */
[----:B------:R-:W-:Y:S04]  /*9c9d0*/  STL [R1+0x1f40], R23 ;  /* 0x001f401701007387 */ /* 0x000fe80000100800 */
[----:B------:R-:W-:Y:S01]  /*9c9e0*/  STL [R1+0x1f44], R8 ;  /* 0x001f440801007387 */ /* 0x000fe20000100800 */
[C---:B------:R-:W-:Y:S02]  /*9c9f0*/  FMUL R13, R14.reuse, R13 ;  /* 0x0000000d0e0d7220 */ /* 0x040fe40000400000 */
[C---:B------:R-:W-:Y:S02]  /*9ca00*/  FMUL R12, R14.reuse, R12 ;  /* 0x0000000c0e0c7220 */ /* 0x040fe40000400000 */
[----:B------:R-:W-:-:S03]  /*9ca10*/  FMUL R15, R14, R15 ;  /* 0x0000000f0e0f7220 */ /* 0x000fc60000400000 */
[----:B------:R-:W-:Y:S01]  /*9ca20*/  STL.64 [R1+0x1f48], R12 ;  /* 0x001f480c01007387 */ /* 0x000fe20000100a00 */
[----:B------:R-:W-:-:S03]  /*9ca30*/  FMUL R14, R14, R11 ;  /* 0x0000000b0e0e7220 */ /* 0x000fc60000400000 */
[----:B------:R-:W-:Y:S04]  /*9ca40*/  STL [R1+0x1f50], R13 ;  /* 0x001f500d01007387 */ /* 0x000fe80000100800 */
[----:B------:R-:W-:Y:S04]  /*9ca50*/  STL [R1+0x1f54], R15 ;  /* 0x001f540f01007387 */ /* 0x000fe80000100800 */
[----:B------:R-:W3:Y:S04]  /*9ca60*/  LDL.LU R11, [R1+0x264] ;  /* 0x00026400010b7983 */ /* 0x000ee80000300800 */
[----:B------:R-:W-:Y:S04]  /*9ca70*/  STL [R1+0x1f58], R14 ;  /* 0x001f580e01007387 */ /* 0x000fe80000100800 */
[----:B------:R0:W-:Y:S02]  /*9ca80*/  STL.64 [R1+0x1148], R20 ;  /* 0x0011481401007387 */ /* 0x0001e40000100a00 */
[----:B0-----:R-:W-:Y:S01]  /*9ca90*/  IADD3 R20, P6, R4, R26, RZ ;  /* 0x0000001a04147210 */ /* 0x001fe20007fde0ff */
[----:B------:R-:W-:-:S02]  /*9caa0*/  FMUL R12, R25, R7 ;  /* 0x00000007190c7220 */ /* 0x000fc40000400000 */
[----:B------:R-:W-:Y:S02]  /*9cab0*/  FMUL R7, R25, R16 ;  /* 0x0000001019077220 */ /* 0x000fe40000400000 */
[----:B------:R-:W3:Y:S01]  /*9cac0*/  LDL.LU R16, [R1+0x106c] ;  /* 0x00106c0001107983 */ /* 0x000ee20000300800 */
[C---:B------:R-:W-:Y:S02]  /*9cad0*/  IMAD R10, R2.reuse, 0x1bf, RZ ;  /* 0x000001bf020a7824 */ /* 0x040fe400078e02ff */
[----:B------:R-:W-:-:S03]  /*9cae0*/  IMAD R9, R2, 0x380, RZ ;  /* 0x0000038002097824 */ /* 0x000fc600078e02ff */
[----:B------:R-:W-:Y:S01]  /*9caf0*/  LEA.HI.X.SX32 R21, R10, R27, 0x1, P6 ;  /* 0x0000001b0a157211 */ /* 0x000fe200030f0eff */
[C---:B------:R-:W-:Y:S02]  /*9cb00*/  FMUL R3, R25.reuse, R24 ;  /* 0x0000001819037220 */ /* 0x040fe40000400000 */
[----:B------:R-:W-:Y:S01]  /*9cb10*/  FMUL R8, R25, R28 ;  /* 0x0000001c19087220 */ /* 0x000fe20000400000 */
[----:B------:R-:W-:Y:S01]  /*9cb20*/  IADD3 R28, P6, R9, R26, RZ ;  /* 0x0000001a091c7210 */ /* 0x000fe20007fde0ff */
[C---:B--2---:R-:W-:Y:S02]  /*9cb30*/  FMUL R4, R25.reuse, R22 ;  /* 0x0000001619047220 */ /* 0x044fe40000400000 */
[----:B------:R-:W2:Y:S04]  /*9cb40*/  LDL.LU R22, [R1+0x1070] ;  /* 0x0010700001167983 */ /* 0x000ea80000300800 */
[----:B------:R-:W4:Y:S04]  /*9cb50*/  LDL.LU R24, [R1+0x1074] ;  /* 0x0010740001187983 */ /* 0x000f280000300800 */
[----:B------:R0:W-:Y:S04]  /*9cb60*/  STL.64 [R1+0x1140], R20 ;  /* 0x0011401401007387 */ /* 0x0001e80000100a00 */
[----:B0-----:R-:W4:Y:S04]  /*9cb70*/  LDL.LU R21, [R1+0x1078] ;  /* 0x0010780001157983 */ /* 0x001f280000300800 */
[----:B------:R-:W4:Y:S04]  /*9cb80*/  LDL.LU R20, [R1+0x107c] ;  /* 0x00107c0001147983 */ /* 0x000f280000300800 */
[----:B------:R-:W4:Y:S04]  /*9cb90*/  LDL.LU R9, [R1+0x1098] ;  /* 0x0010980001097983 */ /* 0x000f280000300800 */
[----:B------:R-:W4:Y:S04]  /*9cba0*/  LDL.LU R10, [R1+0x109c] ;  /* 0x00109c00010a7983 */ /* 0x000f280000300800 */
[----:B------:R-:W4:Y:S01]  /*9cbb0*/  LDL.LU R23, [R1+0x10a0] ;  /* 0x0010a00001177983 */ /* 0x000f220000300800 */
[----:B------:R-:W-:-:S02]  /*9cbc0*/  FMUL R18, R25, R18 ;  /* 0x0000001219127220 */ /* 0x000fc40000400000 */
[C---:B------:R-:W-:Y:S02]  /*9cbd0*/  FMUL R6, R25.reuse, R29 ;  /* 0x0000001d19067220 */ /* 0x040fe40000400000 */
[----:B------:R-:W-:Y:S02]  /*9cbe0*/  FMUL R5, R25, R17 ;  /* 0x0000001119057220 */ /* 0x000fe40000400000 */
[C---:B------:R-:W-:Y:S02]  /*9cbf0*/  IMAD R25, R2.reuse, 0x1c0, RZ ;  /* 0x000001c002197824 */ /* 0x040fe400078e02ff */
[C---:B------:R-:W-:Y:S02]  /*9cc00*/  IMAD R14, R2.reuse, 0x382, RZ ;  /* 0x00000382020e7824 */ /* 0x040fe400078e02ff */
[----:B------:R-:W-:Y:S01]  /*9cc10*/  IMAD R17, R2, 0x1c1, RZ ;  /* 0x000001c102117824 */ /* 0x000fe200078e02ff */
[----:B------:R-:W-:Y:S02]  /*9cc20*/  LEA.HI.X.SX32 R29, R25, R27, 0x1, P6 ;  /* 0x0000001b191d7211 */ /* 0x000fe400030f0eff */
[----:B------:R-:W-:Y:S01]  /*9cc30*/  IADD3 R14, P6, R14, R26, RZ ;  /* 0x0000001a0e0e7210 */ /* 0x000fe20007fde0ff */
[----:B------:R-:W-:-:S03]  /*9cc40*/  IMAD R13, R2, 0x384, RZ ;  /* 0x00000384020d7824 */ /* 0x000fc600078e02ff */
[----:B------:R-:W-:Y:S01]  /*9cc50*/  LEA.HI.X.SX32 R15, R17, R27, 0x1, P6 ;  /* 0x0000001b110f7211 */ /* 0x000fe200030f0eff */
[----:B------:R-:W-:Y:S01]  /*9cc60*/  STL.64 [R1+0x1168], R28 ;  /* 0x0011681c01007387 */ /* 0x000fe20000100a00 */
[----:B------:R-:W-:Y:S02]  /*9cc70*/  F2FP.PACK_AB R5, R6, R5 ;  /* 0x000000050605723e */ /* 0x000fe400000000ff */
[----:B------:R-:W-:Y:S01]  /*9cc80*/  F2FP.PACK_AB R6, R18, R7 ;  /* 0x000000071206723e */ /* 0x000fe200000000ff */
[----:B------:R-:W4:Y:S01]  /*9cc90*/  LDL.LU R25, [R1+0x268] ;  /* 0x0002680001197983 */ /* 0x000f220000300800 */
[----:B------:R-:W-:-:S03]  /*9cca0*/  IMAD R18, R2, 0x1c2, RZ ;  /* 0x000001c202127824 */ /* 0x000fc600078e02ff */
[----:B------:R0:W-:Y:S01]  /*9ccb0*/  STL.64 [R1+0x11c8], R14 ;  /* 0x0011c80e01007387 */ /* 0x0001e20000100a00 */
[----:B------:R-:W-:Y:S02]  /*9ccc0*/  F2FP.PACK_AB R7, R12, R8 ;  /* 0x000000080c07723e */ /* 0x000fe400000000ff */
[----:B0-----:R-:W-:-:S04]  /*9ccd0*/  IADD3 R14, P6, R13, R26, RZ ;  /* 0x0000001a0d0e7210 */ /* 0x001fc80007fde0ff */
[----:B------:R-:W-:-:S05]  /*9cce0*/  LEA.HI.X.SX32 R15, R18, R27, 0x1, P6 ;  /* 0x0000001b120f7211 */ /* 0x000fca00030f0eff */
[----:B------:R0:W-:Y:S04]  /*9ccf0*/  STL.64 [R1+0x11c0], R14 ;  /* 0x0011c00e01007387 */ /* 0x0001e80000100a00 */
[----:B------:R-:W4:Y:S04]  /*9cd00*/  LDL.LU R12, [R1+0x10a4] ;  /* 0x0010a400010c7983 */ /* 0x000f280000300800 */
[----:B------:R-:W4:Y:S01]  /*9cd10*/  LDL.LU R29, [R1+0x10b0] ;  /* 0x0010b000011d7983 */ /* 0x000f220000300800 */
[----:B------:R-:W-:Y:S01]  /*9cd20*/  F2FP.PACK_AB R4, R3, R4 ;  /* 0x000000040304723e */ /* 0x000fe200000000ff */
[----:B------:R-:W-:-:S02]  /*9cd30*/  IMAD R3, R2, 0x386, RZ ;  /* 0x0000038602037824 */ /* 0x000fc400078e02ff */
[----:B------:R-:W-:-:S03]  /*9cd40*/  IMAD R17, R2, 0x1c3, RZ ;  /* 0x000001c302117824 */ /* 0x000fc600078e02ff */
[----:B0-----:R-:W-:-:S04]  /*9cd50*/  IADD3 R14, P6, R3, R26, RZ ;  /* 0x0000001a030e7210 */ /* 0x001fc80007fde0ff */
[----:B------:R-:W-:Y:S01]  /*9cd60*/  LEA.HI.X.SX32 R15, R17, R27, 0x1, P6 ;  /* 0x0000001b110f7211 */ /* 0x000fe200030f0eff */
[----:B---3--:R-:W-:-:S05]  /*9cd70*/  FMUL R18, R11, R16 ;  /* 0x000000100b127220 */ /* 0x008fca0000400000 */
[----:B------:R-:W-:Y:S01]  /*9cd80*/  STL [R1+0x1f5c], R18 ;  /* 0x001f5c1201007387 */ /* 0x000fe20000100800 */
[----:B--2---:R-:W-:-:S03]  /*9cd90*/  FMUL R16, R11, R22 ;  /* 0x000000160b107220 */ /* 0x004fc60000400000 */
[----:B------:R-:W2:Y:S01]  /*9cda0*/  LDL.LU R22, [R1+0x10b4] ;  /* 0x0010b40001167983 */ /* 0x000ea20000300800 */
[----:B----4-:R-:W-:-:S03]  /*9cdb0*/  FMUL R24, R11, R24 ;  /* 0x000000180b187220 */ /* 0x010fc60000400000 */
[----:B------:R-:W-:Y:S04]  /*9cdc0*/  STL [R1+0x1f60], R16 ;  /* 0x001f601001007387 */ /* 0x000fe80000100800 */
[----:B------:R-:W-:Y:S04]  /*9cdd0*/  STL [R1+0x1f74], R24 ;  /* 0x001f741801007387 */ /* 0x000fe80000100800 */
[----:B------:R-:W3:Y:S01]  /*9cde0*/  LDL.LU R28, [R1+0x10bc] ;  /* 0x0010bc00011c7983 */ /* 0x000ee20000300800 */
[C---:B------:R-:W-:Y:S02]  /*9cdf0*/  FMUL R21, R11.reuse, R21 ;  /* 0x000000150b157220 */ /* 0x040fe40000400000 */
[----:B------:R-:W-:-:S03]  /*9ce00*/  FMUL R19, R11, R20 ;  /* 0x000000140b137220 */ /* 0x000fc60000400000 */
[----:B------:R0:W-:Y:S01]  /*9ce10*/  STL [R1+0x1f70], R21 ;  /* 0x001f701501007387 */ /* 0x0001e20000100800 */
[----:B------:R-:W-:-:S03]  /*9ce20*/  FMUL R9, R11, R9 ;  /* 0x000000090b097220 */ /* 0x000fc60000400000 */
[----:B------:R-:W4:Y:S01]  /*9ce30*/  LDL.LU R20, [R1+0x10c4] ;  /* 0x0010c40001147983 */ /* 0x000f220000300800 */
[----:B------:R-:W-:-:S03]  /*9ce40*/  FMUL R8, R11, R10 ;  /* 0x0000000a0b087220 */ /* 0x000fc60000400000 */
[----:B------:R-:W-:Y:S01]  /*9ce50*/  STL [R1+0x1f78], R19 ;  /* 0x001f781301007387 */ /* 0x000fe20000100800 */
[----:B------:R-:W-:-:S03]  /*9ce60*/  FMUL R23, R11, R23 ;  /* 0x000000170b177220 */ /* 0x000fc60000400000 */
[----:B------:R-:W4:Y:S04]  /*9ce70*/  LDL.LU R10, [R1+0x10cc] ;  /* 0x0010cc00010a7983 */ /* 0x000f280000300800 */
[----:B------:R1:W-:Y:S04]  /*9ce80*/  STL.64 [R1+0x1f68], R8 ;  /* 0x001f680801007387 */ /* 0x0003e80000100a00 */
[----:B------:R-:W4:Y:S04]  /*9ce90*/  LDL.LU R11, [R1+0x10d4] ;  /* 0x0010d400010b7983 */ /* 0x000f280000300800 */
[----:B------:R-:W-:Y:S04]  /*9cea0*/  STL [R1+0x1f7c], R23 ;  /* 0x001f7c1701007387 */ /* 0x000fe80000100800 */
[----:B------:R-:W4:Y:S01]  /*9ceb0*/  LDL.LU R17, [R1+0x10dc] ;  /* 0x0010dc0001117983 */ /* 0x000f220000300800 */
[----:B------:R-:W-:-:S03]  /*9cec0*/  IMAD R13, R2, 0x388, RZ ;  /* 0x00000388020d7824 */ /* 0x000fc600078e02ff */
[----:B0-----:R-:W4:Y:S02]  /*9ced0*/  LDL.LU R21, [R1+0x274] ;  /* 0x0002740001157983 */ /* 0x001f240000300800 */
[----:B-1----:R-:W-:Y:S01]  /*9cee0*/  IADD3 R8, P6, R13, R26, RZ ;  /* 0x0000001a0d087210 */ /* 0x002fe20007fde0ff */
[----:B------:R-:W-:Y:S01]  /*9cef0*/  IMAD R13, R2, 0x1c4, RZ ;  /* 0x000001c4020d7824 */ /* 0x000fe200078e02ff */
[----:B------:R0:W-:Y:S04]  /*9cf00*/  STL.64 [R1+0x11b8], R14 ;  /* 0x0011b80e01007387 */ /* 0x0001e80000100a00 */
[----:B------:R-:W-:Y:S01]  /*9cf10*/  LEA.HI.X.SX32 R9, R13, R27, 0x1, P6 ;  /* 0x0000001b0d097211 */ /* 0x000fe200030f0eff */
[C---:B0-----:R-:W-:Y:S02]  /*9cf20*/  FMUL R15, R25.reuse, R12 ;  /* 0x0000000c190f7220 */ /* 0x041fe40000400000 */
[----:B------:R-:W-:-:S03]  /*9cf30*/  FMUL R29, R25, R29 ;  /* 0x0000001d191d7220 */ /* 0x000fc60000400000 */
[----:B------:R-:W-:Y:S04]  /*9cf40*/  STL [R1+0x1f80], R15 ;  /* 0x001f800f01007387 */ /* 0x000fe80000100800 */
[----:B------:R-:W-:Y:S04]  /*9cf50*/  STL.64 [R1+0x11e8], R8 ;  /* 0x0011e80801007387 */ /* 0x000fe80000100a00 */
[----:B------:R-:W4:Y:S04]  /*9cf60*/  LDL.LU R24, [R1+0x10b8] ;  /* 0x0010b80001187983 */ /* 0x000f280000300800 */
[----:B------:R0:W-:Y:S01]  /*9cf70*/  STL [R1+0x1f84], R29 ;  /* 0x001f841d01007387 */ /* 0x0001e20000100800 */
[----:B--2---:R-:W-:-:S03]  /*9cf80*/  FMUL R18, R25, R22 ;  /* 0x0000001619127220 */ /* 0x004fc60000400000 */
[----:B------:R-:W2:Y:S04]  /*9cf90*/  LDL.LU R22, [R1+0x10c0] ;  /* 0x0010c00001167983 */ /* 0x000ea80000300800 */
[----:B------:R-:W2:Y:S01]  /*9cfa0*/  LDL.LU R23, [R1+0x10c8] ;  /* 0x0010c80001177983 */ /* 0x000ea20000300800 */
[----:B---3--:R-:W-:-:S03]  /*9cfb0*/  FMUL R14, R25, R28 ;  /* 0x0000001c190e7220 */ /* 0x008fc60000400000 */
[----:B------:R-:W-:Y:S04]  /*9cfc0*/  STL [R1+0x1f88], R18 ;  /* 0x001f881201007387 */ /* 0x000fe80000100800 */
[----:B------:R-:W3:Y:S04]  /*9cfd0*/  LDL.LU R19, [R1+0x10d0] ;  /* 0x0010d00001137983 */ /* 0x000ee80000300800 */
[----:B------:R1:W-:Y:S04]  /*9cfe0*/  STL [R1+0x1f8c], R14 ;  /* 0x001f8c0e01007387 */ /* 0x0003e80000100800 */
[----:B0-----:R-:W3:Y:S01]  /*9cff0*/  LDL.LU R29, [R1+0x10d8] ;  /* 0x0010d800011d7983 */ /* 0x001ee20000300800 */
[----:B----4-:R-:W-:-:S03]  /*9d000*/  FMUL R13, R25, R20 ;  /* 0x00000014190d7220 */ /* 0x010fc60000400000 */
[----:B------:R-:W4:Y:S04]  /*9d010*/  LDL.LU R15, [R1+0x10f8] ;  /* 0x0010f800010f7983 */ /* 0x000f280000300800 */
[----:B-1----:R-:W4:Y:S01]  /*9d020*/  LDL.LU R14, [R1+0x10fc] ;  /* 0x0010fc00010e7983 */ /* 0x002f220000300800 */
[----:B------:R-:W-:-:S03]  /*9d030*/  FMUL R12, R25, R10 ;  /* 0x0000000a190c7220 */ /* 0x000fc60000400000 */
[----:B------:R-:W4:Y:S04]  /*9d040*/  LDL.LU R20, [R1+0x278] ;  /* 0x0002780001147983 */ /* 0x000f280000300800 */
[----:B------:R-:W4:Y:S01]  /*9d050*/  LDL.LU R18, [R1+0x1100] ;  /* 0x0011000001127983 */ /* 0x000f220000300800 */
[----:B------:R-:W-:-:S03]  /*9d060*/  FMUL R16, R25, R11 ;  /* 0x0000000b19107220 */ /* 0x000fc60000400000 */
[----:B------:R0:W-:Y:S04]  /*9d070*/  STL.64 [R1+0x1f90], R12 ;  /* 0x001f900c01007387 */ /* 0x0001e80000100a00 */
[----:B------:R-:W-:Y:S04]  /*9d080*/  STL [R1+0x1f98], R13 ;  /* 0x001f980d01007387 */ /* 0x000fe80000100800 */
[----:B------:R-:W-:Y:S01]  /*9d090*/  STL [R1+0x1f9c], R16 ;  /* 0x001f9c1001007387 */ /* 0x000fe20000100800 */
[----:B------:R-:W-:-:S03]  /*9d0a0*/  FMUL R28, R25, R17 ;  /* 0x00000011191c7220 */ /* 0x000fc60000400000 */
[----:B------:R-:W4:Y:S04]  /*9d0b0*/  LDL.LU R10, [R1+0x1104] ;  /* 0x00110400010a7983 */ /* 0x000f280000300800 */
[----:B------:R-:W4:Y:S04]  /*9d0c0*/  LDL.LU R9, [R1+0x1110] ;  /* 0x0011100001097983 */ /* 0x000f280000300800 */
[----:B------:R-:W4:Y:S04]  /*9d0d0*/  LDL.LU R11, [R1+0x1114] ;  /* 0x00111400010b7983 */ /* 0x000f280000300800 */
[----:B------:R-:W4:Y:S04]  /*9d0e0*/  LDL.LU R17, [R1+0x1118] ;  /* 0x0011180001117983 */ /* 0x000f280000300800 */
[----:B------:R-:W4:Y:S04]  /*9d0f0*/  LDL.LU R25, [R1+0x111c] ;  /* 0x00111c0001197983 */ /* 0x000f280000300800 */
[----:B------:R-:W-:Y:S04]  /*9d100*/  STL [R1+0x1fa0], R28 ;  /* 0x001fa01c01007387 */ /* 0x000fe80000100800 */
[----:B0-----:R-:W4:Y:S04]  /*9d110*/  LDL.LU R12, [R1+0x1134] ;  /* 0x00113400010c7983 */ /* 0x001f280000300800 */
[----:B------:R-:W4:Y:S01]  /*9d120*/  LDL.LU R8, [R1+0x1138] ;  /* 0x0011380001087983 */ /* 0x000f220000300800 */
[----:B------:R-:W-:-:S03]  /*9d130*/  IMAD R3, R2, 0x38a, RZ ;  /* 0x0000038a02037824 */ /* 0x000fc600078e02ff */
[----:B------:R0:W-:Y:S01]  /*9d140*/  STS.128 [R0+0xc80], R4 ;  /* 0x000c800400007388 */ /* 0x0001e20000000c00 */
[----:B------:R-:W-:Y:S02]  /*9d150*/  FMUL R24, R21, R24 ;  /* 0x0000001815187220 */ /* 0x000fe40000400000 */
[----:B0-----:R-:W-:Y:S01]  /*9d160*/  IMAD R5, R2, 0x1c5, RZ ;  /* 0x000001c502057824 */ /* 0x001fe200078e02ff */
[----:B------:R-:W-:-:S04]  /*9d170*/  IADD3 R6, P6, R3, R26, RZ ;  /* 0x0000001a03067210 */ /* 0x000fc80007fde0ff */
[----:B------:R-:W-:-:S05]  /*9d180*/  LEA.HI.X.SX32 R7, R5, R27, 0x1, P6 ;  /* 0x0000001b05077211 */ /* 0x000fca00030f0eff */
[----:B------:R0:W-:Y:S04]  /*9d190*/  STL.64 [R1+0x11b0], R6 ;  /* 0x0011b00601007387 */ /* 0x0001e80000100a00 */
[----:B------:R-:W-:Y:S01]  /*9d1a0*/  STL [R1+0x1fa4], R24 ;  /* 0x001fa41801007387 */ /* 0x000fe20000100800 */
[C---:B------:R-:W-:Y:S02]  /*9d1b0*/  IMAD R4, R2.reuse, 0x38c, RZ ;  /* 0x0000038c02047824 */ /* 0x040fe400078e02ff */
[----:B------:R-:W-:-:S03]  /*9d1c0*/  IMAD R13, R2, 0x1c6, RZ ;  /* 0x000001c6020d7824 */ /* 0x000fc600078e02ff */
[----:B0-----:R-:W-:-:S04]  /*9d1d0*/  IADD3 R6, P6, R4, R26, RZ ;  /* 0x0000001a04067210 */ /* 0x001fc80007fde0ff */
[----:B------:R-:W-:Y:S01]  /*9d1e0*/  LEA.HI.X.SX32 R7, R13, R27, 0x1, P6 ;  /* 0x0000001b0d077211 */ /* 0x000fe200030f0eff */
[----:B------:R-:W-:-:S05]  /*9d1f0*/  IMAD R3, R2, 0x38e, RZ ;  /* 0x0000038e02037824 */ /* 0x000fca00078e02ff */
[----:B------:R-:W-:Y:S01]  /*9d200*/  IADD3 R28, P6, R3, R26, RZ ;  /* 0x0000001a031c7210 */ /* 0x000fe20007fde0ff */
[----:B--2---:R-:W-:-:S05]  /*9d210*/  FMUL R22, R21, R22 ;  /* 0x0000001615167220 */ /* 0x004fca0000400000 */
[----:B------:R-:W-:Y:S04]  /*9d220*/  STL [R1+0x1fa8], R22 ;  /* 0x001fa81601007387 */ /* 0x000fe80000100800 */
[----:B------:R-:W2:Y:S01]  /*9d230*/  LDL.LU R5, [R1+0x1120] ;  /* 0x0011200001057983 */ /* 0x000ea20000300800 */
[C---:B------:R-:W-:Y:S02]  /*9d240*/  FMUL R23, R21.reuse, R23 ;  /* 0x0000001715177220 */ /* 0x040fe40000400000 */
[----:B---3--:R-:W-:-:S03]  /*9d250*/  FMUL R19, R21, R19 ;  /* 0x0000001315137220 */ /* 0x008fc60000400000 */
[----:B------:R-:W-:Y:S01]  /*9d260*/  STL [R1+0x1fac], R23 ;  /* 0x001fac1701007387 */ /* 0x000fe20000100800 */
[----:B------:R-:W-:-:S03]  /*9d270*/  FMUL R29, R21, R29 ;  /* 0x0000001d151d7220 */ /* 0x000fc60000400000 */
[----:B------:R-:W-:Y:S01]  /*9d280*/  STL [R1+0x1fb0], R19 ;  /* 0x001fb01301007387 */ /* 0x000fe20000100800 */
[C---:B----4-:R-:W-:Y:S02]  /*9d290*/  FMUL R15, R21.reuse, R15 ;  /* 0x0000000f150f7220 */ /* 0x050fe40000400000 */
[C---:B------:R-:W-:Y:S01]  /*9d2a0*/  FMUL R14, R21.reuse, R14 ;  /* 0x0000000e150e7220 */ /* 0x040fe20000400000 */
[----:B------:R-:W-:Y:S04]  /*9d2b0*/  STL [R1+0x1fc4], R29 ;  /* 0x001fc41d01007387 */ /* 0x000fe80000100800 */
[----:B------:R-:W-:Y:S01]  /*9d2c0*/  STL.64 [R1+0x1fb8], R14 ;  /* 0x001fb80e01007387 */ /* 0x000fe20000100a00 */
[----:B------:R-:W-:-:S03]  /*9d2d0*/  FMUL R18, R21, R18 ;  /* 0x0000001215127220 */ /* 0x000fc60000400000 */
[----:B------:R-:W-:Y:S04]  /*9d2e0*/  STL [R1+0x1fc0], R15 ;  /* 0x001fc00f01007387 */ /* 0x000fe80000100800 */
[----:B------:R-:W3:Y:S04]  /*9d2f0*/  LDL.LU R21, [R1+0xb40] ;  /* 0x000b400001157983 */ /* 0x000ee80000300800 */
[----:B------:R0:W-:Y:S04]  /*9d300*/  STL.64 [R1+0x11a8], R6 ;  /* 0x0011a80601007387 */ /* 0x0001e80000100a00 */
[----:B------:R-:W3:Y:S01]  /*9d310*/  LDL.LU R16, [R1+0x1128] ;  /* 0x0011280001107983 */ /* 0x000ee20000300800 */
[----:B0-----:R-:W-:-:S03]  /*9d320*/  FMUL R7, R20, R17 ;  /* 0x0000001114077220 */ /* 0x001fc60000400000 */
[----:B------:R-:W4:Y:S01]  /*9d330*/  LDL.LU R17, [R1+0x1130] ;  /* 0x0011300001117983 */ /* 0x000f220000300800 */
[----:B------:R-:W-:-:S03]  /*9d340*/  FMUL R6, R20, R25 ;  /* 0x0000001914067220 */ /* 0x000fc60000400000 */
[----:B------:R-:W4:Y:S04]  /*9d350*/  LDL.LU R25, [R1+0x1158] ;  /* 0x0011580001197983 */ /* 0x000f280000300800 */
[----:B------:R-:W4:Y:S01]  /*9d360*/  LDL.LU R24, [R1+0x115c] ;  /* 0x00115c0001187983 */ /* 0x000f220000300800 */
[----:B------:R-:W-:-:S03]  /*9d370*/  FMUL R3, R20, R12 ;  /* 0x0000000c14037220 */ /* 0x000fc60000400000 */
[----:B------:R-:W4:Y:S01]  /*9d380*/  LDL.LU R23, [R1+0x1164] ;  /* 0x0011640001177983 */ /* 0x000f220000300800 */
[----:B------:R-:W-:-:S03]  /*9d390*/  FMUL R4, R20, R8 ;  /* 0x0000000814047220 */ /* 0x000fc60000400000 */
[----:B------:R-:W4:Y:S04]  /*9d3a0*/  LDL.LU R13, [R1+0x1170] ;  /* 0x00117000010d7983 */ /* 0x000f280000300800 */
[----:B------:R-:W4:Y:S04]  /*9d3b0*/  LDL.LU R12, [R1+0x1174] ;  /* 0x00117400010c7983 */ /* 0x000f280000300800 */
[----:B------:R-:W4:Y:S01]  /*9d3c0*/  LDL.LU R8, [R1+0x117c] ;  /* 0x00117c0001087983 */ /* 0x000f220000300800 */
[C---:B------:R-:W-:Y:S02]  /*9d3d0*/  IMAD R15, R2.reuse, 0x1c7, RZ ;  /* 0x000001c7020f7824 */ /* 0x040fe400078e02ff */
[----:B------:R-:W-:-:S03]  /*9d3e0*/  IMAD R14, R2, 0x390, RZ ;  /* 0x00000390020e7824 */ /* 0x000fc600078e02ff */
[----:B------:R-:W-:Y:S01]  /*9d3f0*/  LEA.HI.X.SX32 R29, R15, R27, 0x1, P6 ;  /* 0x0000001b0f1d7211 */ /* 0x000fe200030f0eff */
[C---:B------:R-:W-:Y:S02]  /*9d400*/  FMUL R10, R20.reuse, R10 ;  /* 0x0000000a140a7220 */ /* 0x040fe40000400000 */
[C---:B------:R-:W-:Y:S02]  /*9d410*/  FMUL R9, R20.reuse, R9 ;  /* 0x0000000914097220 */ /* 0x040fe40000400000 */
[----:B------:R-:W-:Y:S01]  /*9d420*/  FMUL R11, R20, R11 ;  /* 0x0000000b140b7220 */ /* 0x000fe20000400000 */
[----:B------:R0:W-:Y:S01]  /*9d430*/  STL.64 [R1+0x11a0], R28 ;  /* 0x0011a01c01007387 */ /* 0x0001e20000100a00 */
[C---:B------:R-:W-:Y:S02]  /*9d440*/  IMAD R19, R2.reuse, 0x392, RZ ;  /* 0x0000039202137824 */ /* 0x040fe400078e02ff */
[----:B------:R-:W-:Y:S01]  /*9d450*/  IMAD R15, R2, 0x1c9, RZ ;  /* 0x000001c9020f7824 */ /* 0x000fe200078e02ff */
[----:B0-----:R-:W-:Y:S01]  /*9d460*/  IADD3 R28, P6, R14, R26, RZ ;  /* 0x0000001a0e1c7210 */ /* 0x001fe20007fde0ff */
[C---:B------:R-:W-:Y:S01]  /*9d470*/  IMAD R14, R2.reuse, 0x394, RZ ;  /* 0x00000394020e7824 */ /* 0x040fe200078e02ff */
[----:B------:R-:W-:Y:S01]  /*9d480*/  F2FP.PACK_AB R4, R3, R4 ;  /* 0x000000040304723e */ /* 0x000fe200000000ff */
[----:B------:R-:W-:-:S02]  /*9d490*/  IMAD R3, R2, 0x396, RZ ;  /* 0x0000039602037824 */ /* 0x000fc400078e02ff */
[----:B--2---:R-:W-:Y:S02]  /*9d4a0*/  FMUL R5, R20, R5 ;  /* 0x0000000514057220 */ /* 0x004fe40000400000 */
[----:B------:R-:W-:-:S05]  /*9d4b0*/  IMAD R20, R2, 0x1c8, RZ ;  /* 0x000001c802147824 */ /* 0x000fca00078e02ff */
[----:B------:R-:W-:-:S05]  /*9d4c0*/  LEA.HI.X.SX32 R29, R20, R27, 0x1, P6 ;  /* 0x0000001b141d7211 */ /* 0x000fca00030f0eff */
[----:B------:R0:W-:Y:S01]  /*9d4d0*/  STL.64 [R1+0x11e0], R28 ;  /* 0x0011e01c01007387 */ /* 0x0001e20000100a00 */
[----:B------:R-:W-:Y:S02]  /*9d4e0*/  F2FP.PACK_AB R5, R6, R5 ;  /* 0x000000050605723e */ /* 0x000fe400000000ff */
[----:B------:R-:W-:Y:S02]  /*9d4f0*/  F2FP.PACK_AB R6, R11, R7 ;  /* 0x000000070b06723e */ /* 0x000fe400000000ff */
[----:B------:R-:W2:Y:S04]  /*9d500*/  LDL.LU R11, [R1+0xe58] ;  /* 0x000e5800010b7983 */ /* 0x000ea80000300800 */
[----:B------:R-:W2:Y:S01]  /*9d510*/  LDL.LU R20, [R1+0x1180] ;  /* 0x0011800001147983 */ /* 0x000ea20000300800 */
[----:B0-----:R-:W-:-:S04]  /*9d520*/  IADD3 R28, P6, R19, R26, RZ ;  /* 0x0000001a131c7210 */ /* 0x001fc80007fde0ff */
[----:B------:R-:W-:Y:S02]  /*9d530*/  LEA.HI.X.SX32 R29, R15, R27, 0x1, P6 ;  /* 0x0000001b0f1d7211 */ /* 0x000fe400030f0eff */
[----:B------:R-:W-:-:S03]  /*9d540*/  IADD3 R14, P6, R14, R26, RZ ;  /* 0x0000001a0e0e7210 */ /* 0x000fc60007fde0ff */
[----:B------:R0:W-:Y:S01]  /*9d550*/  STL.64 [R1+0x1228], R28 ;  /* 0x0012281c01007387 */ /* 0x0001e20000100a00 */
[----:B------:R-:W-:Y:S01]  /*9d560*/  F2FP.PACK_AB R7, R10, R9 ;  /* 0x000000090a07723e */ /* 0x000fe200000000ff */
[C---:B------:R-:W-:Y:S02]  /*9d570*/  IMAD R10, R2.reuse, 0x1cb, RZ ;  /* 0x000001cb020a7824 */ /* 0x040fe400078e02ff */
[----:B0-----:R-:W-:Y:S01]  /*9d580*/  IMAD R28, R2, 0x1ca, RZ ;  /* 0x000001ca021c7824 */ /* 0x001fe200078e02ff */
[----:B------:R-:W2:Y:S04]  /*9d590*/  LDL.LU R29, [R1+0x1fc4] ;  /* 0x001fc400011d7983 */ /* 0x000ea80000300800 */
[----:B------:R-:W-:-:S05]  /*9d5a0*/  LEA.HI.X.SX32 R15, R28, R27, 0x1, P6 ;  /* 0x0000001b1c0f7211 */ /* 0x000fca00030f0eff */
[----:B------:R0:W-:Y:S01]  /*9d5b0*/  STL.64 [R1+0x1220], R14 ;  /* 0x0012200e01007387 */ /* 0x0001e20000100a00 */
[C---:B---3--:R-:W-:Y:S02]  /*9d5c0*/  FMUL R28, R21.reuse, R16 ;  /* 0x00000010151c7220 */ /* 0x048fe40000400000 */
[----:B----4-:R-:W-:Y:S02]  /*9d5d0*/  FMUL R16, R21, R17 ;  /* 0x0000001115107220 */ /* 0x010fe40000400000 */
[----:B------:R-:W3:Y:S01]  /*9d5e0*/  LDL.LU R17, [R1+0xe54] ;  /* 0x000e540001117983 */ /* 0x000ee20000300800 */
[----:B0-----:R-:W-:Y:S01]  /*9d5f0*/  IADD3 R14, P6, R3, R26, RZ ;  /* 0x0000001a030e7210 */ /* 0x001fe20007fde0ff */
[----:B------:R-:W-:Y:S02]  /*9d600*/  FMUL R22, R21, R25 ;  /* 0x0000001915167220 */ /* 0x000fe40000400000 */
[----:B------:R-:W3:Y:S01]  /*9d610*/  LDL.LU R25, [R1+0x1184] ;  /* 0x0011840001197983 */ /* 0x000ee20000300800 */
[----:B------:R-:W-:-:S05]  /*9d620*/  LEA.HI.X.SX32 R15, R10, R27, 0x1, P6 ;  /* 0x0000001b0a0f7211 */ /* 0x000fca00030f0eff */
[----:B------:R0:W-:Y:S04]  /*9d630*/  STL.64 [R1+0x1218], R14 ;  /* 0x0012180e01007387 */ /* 0x0001e80000100a00 */
[----:B0-----:R-:W4:Y:S01]  /*9d640*/  LDL.LU R15, [R1+0x1fc0] ;  /* 0x001fc000010f7983 */ /* 0x001f220000300800 */
[C---:B------:R-:W-:Y:S02]  /*9d650*/  FMUL R24, R21.reuse, R24 ;  /* 0x0000001815187220 */ /* 0x040fe40000400000 */
[C---:B------:R-:W-:Y:S02]  /*9d660*/  FMUL R23, R21.reuse, R23 ;  /* 0x0000001715177220 */ /* 0x040fe40000400000 */
[C---:B------:R-:W-:Y:S02]  /*9d670*/  FMUL R13, R21.reuse, R13 ;  /* 0x0000000d150d7220 */ /* 0x040fe40000400000 */
[----:B------:R-:W-:-:S02]  /*9d680*/  FMUL R19, R21, R12 ;  /* 0x0000000c15137220 */ /* 0x000fc40000400000 */
[----:B------:R-:W-:Y:S02]  /*9d690*/  FMUL R3, R21, R8 ;  /* 0x0000000815037220 */ /* 0x000fe40000400000 */
[----:B------:R-:W2:Y:S04]  /*9d6a0*/  LDL.LU R21, [R1+0xe50] ;  /* 0x000e500001157983 */ /* 0x000ea80000300800 */
[----:B------:R-:W2:Y:S01]  /*9d6b0*/  LDL.LU R10, [R1+0x118c] ;  /* 0x00118c00010a7983 */ /* 0x000ea20000300800 */
[C---:B------:R-:W-:Y:S02]  /*9d6c0*/  IMAD R9, R2.reuse, 0x398, RZ ;  /* 0x0000039802097824 */ /* 0x040fe400078e02ff */
[----:B------:R-:W-:-:S03]  /*9d6d0*/  IMAD R8, R2, 0x39a, RZ ;  /* 0x0000039a02087824 */ /* 0x000fc600078e02ff */
[----:B------:R-:W-:Y:S01]  /*9d6e0*/  IADD3 R14, P6, R9, R26, RZ ;  /* 0x0000001a090e7210 */ /* 0x000fe20007fde0ff */
[C---:B------:R-:W-:Y:S01]  /*9d6f0*/  IMAD R9, R2.reuse, 0x1cc, RZ ;  /* 0x000001cc02097824 */ /* 0x040fe200078e02ff */
[----:B------:R0:W-:Y:S04]  /*9d700*/  STS.128 [R0+0xd00], R4 ;  /* 0x000d000400007388 */ /* 0x0001e80000000c00 */
[----:B------:R1:W-:Y:S01]  /*9d710*/  STL [R1+0x1230], R14 ;  /* 0x0012300e01007387 */ /* 0x0003e20000100800 */
[C---:B0-----:R-:W-:Y:S01]  /*9d720*/  IMAD R5, R2.reuse, 0x1cd, RZ ;  /* 0x000001cd02057824 */ /* 0x041fe200078e02ff */
[----:B------:R-:W-:Y:S01]  /*9d730*/  MOV R6, R14 ;  /* 0x0000000e00067202 */ /* 0x000fe20000000f00 */
[C---:B------:R-:W-:Y:S02]  /*9d740*/  IMAD R4, R2.reuse, 0x39c, RZ ;  /* 0x0000039c02047824 */ /* 0x040fe400078e02ff */
[----:B------:R-:W-:-:S02]  /*9d750*/  IMAD R6, R2, 0x39e, RZ ;  /* 0x0000039e02067824 */ /* 0x000fc400078e02ff */
[----:B------:R-:W-:Y:S01]  /*9d760*/  IMAD R12, R2, 0x1cf, RZ ;  /* 0x000001cf020c7824 */ /* 0x000fe200078e02ff */
[----:B----4-:R-:W-:Y:S02]  /*9d770*/  MOV R7, R15 ;  /* 0x0000000f00077202 */ /* 0x010fe40000000f00 */
[----:B------:R-:W-:Y:S01]  /*9d780*/  LEA.HI.X.SX32 R7, R9, R27, 0x1, P6 ;  /* 0x0000001b09077211 */ /* 0x000fe200030f0eff */
[----:B-1----:R-:W4:Y:S01]  /*9d790*/  LDL.LU.64 R14, [R1+0x1fb8] ;  /* 0x001fb800010e7983 */ /* 0x002f220000300a00 */
[----:B------:R-:W-:-:S04]  /*9d7a0*/  IADD3 R8, P6, R8, R26, RZ ;  /* 0x0000001a08087210 */ /* 0x000fc80007fde0ff */
[----:B------:R-:W-:Y:S01]  /*9d7b0*/  LEA.HI.X.SX32 R9, R5, R27, 0x1, P6 ;  /* 0x0000001b05097211 */ /* 0x000fe200030f0eff */
[----:B------:R-:W-:Y:S01]  /*9d7c0*/  STL [R1+0x1234], R7 ;  /* 0x0012340701007387 */ /* 0x000fe20000100800 */
[----:B------:R-:W-:-:S03]  /*9d7d0*/  IMAD R5, R2, 0x1ce, RZ ;  /* 0x000001ce02057824 */ /* 0x000fc600078e02ff */
[----:B------:R0:W-:Y:S02]  /*9d7e0*/  STL.64 [R1+0x1210], R8 ;  /* 0x0012100801007387 */ /* 0x0001e40000100a00 */
[----:B0-----:R-:W-:Y:S01]  /*9d7f0*/  IADD3 R8, P6, R4, R26, RZ ;  /* 0x0000001a04087210 */ /* 0x001fe20007fde0ff */
[----:B--2---:R-:W-:Y:S02]  /*9d800*/  FFMA R4, R20, 0.69314718246459960938, R11 ;  /* 0x3f31721814047823 */ /* 0x004fe4000000000b */
[----:B------:R-:W2:Y:S01]  /*9d810*/  LDL.LU R11, [R1+0xe4c] ;  /* 0x000e4c00010b7983 */ /* 0x000ea20000300800 */
[----:B------:R-:W-:-:S03]  /*9d820*/  LEA.HI.X.SX32 R9, R5, R27, 0x1, P6 ;  /* 0x0000001b05097211 */ /* 0x000fc600030f0eff */
[----:B------:R0:W-:Y:S01]  /*9d830*/  STL [R1+0x270], R4 ;  /* 0x0002700401007387 */ /* 0x0001e20000100800 */
[----:B------:R-:W-:-:S03]  /*9d840*/  IMAD R7, R2, 0x3a0, RZ ;  /* 0x000003a002077824 */ /* 0x000fc600078e02ff */
[----:B------:R-:W2:Y:S04]  /*9d850*/  LDL.LU R20, [R1+0x1188] ;  /* 0x0011880001147983 */ /* 0x000ea80000300800 */
[----:B------:R1:W-:Y:S01]  /*9d860*/  STL.64 [R1+0x1208], R8 ;  /* 0x0012080801007387 */ /* 0x0003e20000100a00 */
[----:B------:R-:W-:Y:S02]  /*9d870*/  F2FP.PACK_AB R5, R23, R13 ;  /* 0x0000000d1705723e */ /* 0x000fe400000000ff */
[----:B0-----:R-:W-:Y:S02]  /*9d880*/  F2FP.PACK_AB R4, R19, R3 ;  /* 0x000000031304723e */ /* 0x001fe400000000ff */
[----:B------:R-:W4:Y:S01]  /*9d890*/  LDL.LU R19, [R1+0x1fb0] ;  /* 0x001fb00001137983 */ /* 0x000f220000300800 */
[----:B-1----:R-:W-:-:S03]  /*9d8a0*/  IADD3 R8, P6, R6, R26, RZ ;  /* 0x0000001a06087210 */ /* 0x002fc60007fde0ff */
[----:B------:R-:W4:Y:S01]  /*9d8b0*/  LDL.LU R23, [R1+0x1fac] ;  /* 0x001fac0001177983 */ /* 0x000f220000300800 */
[----:B------:R-:W-:Y:S02]  /*9d8c0*/  LEA.HI.X.SX32 R9, R12, R27, 0x1, P6 ;  /* 0x0000001b0c097211 */ /* 0x000fe400030f0eff */
[----:B------:R-:W-:Y:S01]  /*9d8d0*/  IADD3 R6, P6, R7, R26, RZ ;  /* 0x0000001a07067210 */ /* 0x000fe20007fde0ff */
[----:B---3--:R-:W-:Y:S02]  /*9d8e0*/  FFMA R7, R25, 0.69314718246459960938, R17 ;  /* 0x3f31721819077823 */ /* 0x008fe40000000011 */
[C---:B------:R-:W-:Y:S01]  /*9d8f0*/  IMAD R12, R2.reuse, 0x1d0, RZ ;  /* 0x000001d0020c7824 */ /* 0x040fe200078e02ff */
[----:B------:R-:W3:Y:S01]  /*9d900*/  LDL.LU R17, [R1+0xe48] ;  /* 0x000e480001117983 */ /* 0x000ee20000300800 */
[----:B------:R-:W-:-:S03]  /*9d910*/  IMAD R3, R2, 0x3a2, RZ ;  /* 0x000003a202037824 */ /* 0x000fc600078e02ff */
[----:B------:R0:W-:Y:S04]  /*9d920*/  STL.64 [R1+0x11d8], R8 ;  /* 0x0011d80801007387 */ /* 0x0001e80000100a00 */
[----:B------:R1:W-:Y:S04]  /*9d930*/  STL [R1+0x274], R7 ;  /* 0x0002740701007387 */ /* 0x0003e80000100800 */
[----:B------:R-:W3:Y:S01]  /*9d940*/  LDL.LU R25, [R1+0x1288] ;  /* 0x0012880001197983 */ /* 0x000ee20000300800 */
[----:B0-----:R-:W-:Y:S01]  /*9d950*/  IMAD R9, R2, 0x1d1, RZ ;  /* 0x000001d102097824 */ /* 0x001fe200078e02ff */
[----:B-1----:R-:W-:-:S02]  /*9d960*/  LEA.HI.X.SX32 R7, R12, R27, 0x1, P6 ;  /* 0x0000001b0c077211 */ /* 0x002fc400030f0eff */
[----:B------:R-:W-:-:S03]  /*9d970*/  IADD3 R12, P6, R3, R26, RZ ;  /* 0x0000001a030c7210 */ /* 0x000fc60007fde0ff */
[----:B------:R0:W-:Y:S01]  /*9d980*/  STL.64 [R1+0x1200], R6 ;  /* 0x0012000601007387 */ /* 0x0001e20000100a00 */
[----:B------:R-:W-:Y:S01]  /*9d990*/  LEA.HI.X.SX32 R13, R9, R27, 0x1, P6 ;  /* 0x0000001b090d7211 */ /* 0x000fe200030f0eff */
[----:B------:R-:W-:Y:S01]  /*9d9a0*/  IMAD R8, R2, 0x3a4, RZ ;  /* 0x000003a402087824 */ /* 0x000fe200078e02ff */
[----:B0-----:R-:W-:Y:S02]  /*9d9b0*/  F2FP.PACK_AB R6, R22, R24 ;  /* 0x000000181606723e */ /* 0x001fe400000000ff */
[----:B------:R-:W3:Y:S01]  /*9d9c0*/  LDL.LU R22, [R1+0x1fa8] ;  /* 0x001fa80001167983 */ /* 0x000ee20000300800 */
[----:B------:R-:W-:-:S03]  /*9d9d0*/  F2FP.PACK_AB R7, R28, R16 ;  /* 0x000000101c07723e */ /* 0x000fc600000000ff */
[----:B------:R-:W3:Y:S04]  /*9d9e0*/  LDL.LU R24, [R1+0x1fa4] ;  /* 0x001fa40001187983 */ /* 0x000ee80000300800 */
[----:B------:R-:W3:Y:S04]  /*9d9f0*/  LDL.LU R28, [R1+0x1fa0] ;  /* 0x001fa000011c7983 */ /* 0x000ee80000300800 */
[----:B------:R-:W3:Y:S04]  /*9da00*/  LDL.LU R16, [R1+0x1f9c] ;  /* 0x001f9c0001107983 */ /* 0x000ee80000300800 */
[----:B------:R0:W-:Y:S01]  /*9da10*/  STL.64 [R1+0x11f8], R12 ;  /* 0x0011f80c01007387 */ /* 0x0001e20000100a00 */
[----:B------:R-:W-:-:S02]  /*9da20*/  FFMA R9, R10, 0.69314718246459960938, R21 ;  /* 0x3f3172180a097823 */ /* 0x000fc40000000015 */
[----:B0-----:R-:W-:Y:S01]  /*9da30*/  IMAD R13, R2, 0x1d2, RZ ;  /* 0x000001d2020d7824 */ /* 0x001fe200078e02ff */
[----:B------:R-:W-:Y:S02]  /*9da40*/  IADD3 R12, P6, R8, R26, RZ ;  /* 0x0000001a080c7210 */ /* 0x000fe40007fde0ff */
[----:B------:R-:W3:Y:S02]  /*9da50*/  LDL.LU R8, [R1+0xe44] ;  /* 0x000e440001087983 */ /* 0x000ee40000300800 */
[----:B------:R-:W-:Y:S02]  /*9da60*/  LEA.HI.X.SX32 R13, R13, R27, 0x1, P6 ;  /* 0x0000001b0d0d7211 */ /* 0x000fe400030f0eff */
[----:B------:R0:W-:Y:S04]  /*9da70*/  STL [R1+0x278], R9 ;  /* 0x0002780901007387 */ /* 0x0001e80000100800 */
[----:B0-----:R-:W3:Y:S04]  /*9da80*/  LDL.LU R9, [R1+0x128c] ;  /* 0x00128c0001097983 */ /* 0x001ee80000300800 */
[----:B------:R0:W-:Y:S04]  /*9da90*/  STL.64 [R1+0x11f0], R12 ;  /* 0x0011f00c01007387 */ /* 0x0001e80000100a00 */
[----:B0-----:R-:W3:Y:S01]  /*9daa0*/  LDL.LU R13, [R1+0x1f98] ;  /* 0x001f9800010d7983 */ /* 0x001ee20000300800 */
[----:B------:R-:W-:-:S02]  /*9dab0*/  IMAD R3, R2, 0x3a6, RZ ;  /* 0x000003a602037824 */ /* 0x000fc400078e02ff */
[C---:B------:R-:W-:Y:S01]  /*9dac0*/  IMAD R21, R2.reuse, 0x1d3, RZ ;  /* 0x000001d302157824 */ /* 0x040fe200078e02ff */
[----:B------:R0:W-:Y:S02]  /*9dad0*/  STS.128 [R0+0xd80], R4 ;  /* 0x000d800400007388 */ /* 0x0001e40000000c00 */
[----:B------:R-:W-:Y:S01]  /*9dae0*/  IADD3 R12, P6, R3, R26, RZ ;  /* 0x0000001a030c7210 */ /* 0x000fe20007fde0ff */
[----:B------:R-:W-:-:S04]  /*9daf0*/  IMAD R10, R2, 0x3a8, RZ ;  /* 0x000003a8020a7824 */ /* 0x000fc800078e02ff */
[----:B------:R1:W-:Y:S01]  /*9db00*/  STL [R1+0x11d0], R12 ;  /* 0x0011d00c01007387 */ /* 0x0003e20000100800 */
[----:B0-----:R-:W-:Y:S02]  /*9db10*/  IMAD.MOV.U32 R6, RZ, RZ, R12 ;  /* 0x000000ffff067224 */ /* 0x001fe400078e000c */
[C---:B------:R-:W-:Y:S02]  /*9db20*/  IMAD R4, R2.reuse, 0x3aa, RZ ;  /* 0x000003aa02047824 */ /* 0x040fe400078e02ff */
[----:B------:R-:W-:Y:S02]  /*9db30*/  IMAD R5, R2, 0x1d5, RZ ;  /* 0x000001d502057824 */ /* 0x000fe400078e02ff */
[----:B--2---:R-:W-:Y:S02]  /*9db40*/  FFMA R3, R20, 0.69314718246459960938, R11 ;  /* 0x3f31721814037823 */ /* 0x004fe4000000000b */
[----:B------:R-:W-:Y:S01]  /*9db50*/  IMAD R20, R2, 0x1d4, RZ ;  /* 0x000001d402147824 */ /* 0x000fe200078e02ff */
[----:B---3--:R-:W-:-:S02]  /*9db60*/  MOV R7, R13 ;  /* 0x0000000d00077202 */ /* 0x008fc40000000f00 */
[----:B------:R-:W-:Y:S01]  /*9db70*/  LEA.HI.X.SX32 R7, R21, R27, 0x1, P6 ;  /* 0x0000001b15077211 */ /* 0x000fe200030f0eff */
[----:B-1----:R-:W2:Y:S01]  /*9db80*/  LDL.LU.64 R12, [R1+0x1f90] ;  /* 0x001f9000010c7983 */ /* 0x002ea20000300a00 */
[----:B------:R-:W-:-:S03]  /*9db90*/  IADD3 R6, P6, R10, R26, RZ ;  /* 0x0000001a0a067210 */ /* 0x000fc60007fde0ff */
[----:B------:R0:W-:Y:S04]  /*9dba0*/  STL [R1+0x11d4], R7 ;  /* 0x0011d40701007387 */ /* 0x0001e80000100800 */
[----:B------:R-:W3:Y:S04]  /*9dbb0*/  LDL.LU R10, [R1+0xe40] ;  /* 0x000e4000010a7983 */ /* 0x000ee80000300800 */
[----:B------:R1:W-:Y:S04]  /*9dbc0*/  STL [R1+0x27c], R3 ;  /* 0x00027c0301007387 */ /* 0x0003e80000100800 */
[----:B------:R-:W3:Y:S01]  /*9dbd0*/  LDL.LU R11, [R1+0x1294] ;  /* 0x00129400010b7983 */ /* 0x000ee20000300800 */
[----:B0-----:R-:W-:-:S05]  /*9dbe0*/  LEA.HI.X.SX32 R7, R20, R27, 0x1, P6 ;  /* 0x0000001b14077211 */ /* 0x001fca00030f0eff */
[----:B------:R0:W-:Y:S01]  /*9dbf0*/  STL.64 [R1+0x1198], R6 ;  /* 0x0011980601007387 */ /* 0x0001e20000100a00 */
[----:B-1----:R-:W-:Y:S01]  /*9dc00*/  IMAD R3, R2, 0x3ac, RZ ;  /* 0x000003ac02037824 */ /* 0x002fe200078e02ff */
[----:B0-----:R-:W-:-:S04]  /*9dc10*/  IADD3 R6, P6, R4, R26, RZ ;  /* 0x0000001a04067210 */ /* 0x001fc80007fde0ff */
[----:B------:R-:W-:Y:S02]  /*9dc20*/  LEA.HI.X.SX32 R7, R5, R27, 0x1, P6 ;  /* 0x0000001b05077211 */ /* 0x000fe400030f0eff */
[----:B------:R-:W-:Y:S01]  /*9dc30*/  IADD3 R20, P6, R3, R26, RZ ;  /* 0x0000001a03147210 */ /* 0x000fe20007fde0ff */
[----:B------:R-:W-:Y:S02]  /*9dc40*/  FFMA R3, R25, 0.69314718246459960938, R17 ;  /* 0x3f31721819037823 */ /* 0x000fe40000000011 */
[----:B------:R-:W2:Y:S04]  /*9dc50*/  LDL.LU R17, [R1+0xe38] ;  /* 0x000e380001117983 */ /* 0x000ea80000300800 */
[----:B------:R0:W-:Y:S04]  /*9dc60*/  STL.64 [R1+0x1190], R6 ;  /* 0x0011900601007387 */ /* 0x0001e80000100a00 */
[----:B------:R-:W-:Y:S04]  /*9dc70*/  STL [R1+0x260], R3 ;  /* 0x0002600301007387 */ /* 0x000fe80000100800 */
[----:B------:R-:W2:Y:S01]  /*9dc80*/  LDL.LU R25, [R1+0x1298] ;  /* 0x0012980001197983 */ /* 0x000ea20000300800 */
[----:B------:R-:W-:-:S02]  /*9dc90*/  IMAD R5, R2, 0x1d6, RZ ;  /* 0x000001d602057824 */ /* 0x000fc400078e02ff */
[----:B------:R-:W-:-:S03]  /*9dca0*/  IMAD R4, R2, 0x3ae, RZ ;  /* 0x000003ae02047824 */ /* 0x000fc600078e02ff */
[----:B------:R-:W-:Y:S01]  /*9dcb0*/  LEA.HI.X.SX32 R21, R5, R27, 0x1, P6 ;  /* 0x0000001b05157211 */ /* 0x000fe200030f0eff */
[----:B0-----:R-:W-:-:S04]  /*9dcc0*/  IMAD R7, R2, 0x1d7, RZ ;  /* 0x000001d702077824 */ /* 0x001fc800078e02ff */
[----:B------:R0:W-:Y:S01]  /*9dcd0*/  STL.64 [R1+0x1188], R20 ;  /* 0x0011881401007387 */ /* 0x0001e20000100a00 */
[----:B------:R-:W-:Y:S01]  /*9dce0*/  IMAD R6, R2, 0x3b0, RZ ;  /* 0x000003b002067824 */ /* 0x000fe200078e02ff */
[----:B----4-:R-:W-:Y:S02]  /*9dcf0*/  F2FP.PACK_AB R5, R29, R15 ;  /* 0x0000000f1d05723e */ /* 0x010fe400000000ff */
[----:B0-----:R-:W-:Y:S02]  /*9dd00*/  IADD3 R20, P6, R4, R26, RZ ;  /* 0x0000001a04147210 */ /* 0x001fe40007fde0ff */
[----:B------:R-:W-:Y:S02]  /*9dd10*/  F2FP.PACK_AB R4, R14, R18 ;  /* 0x000000120e04723e */ /* 0x000fe400000000ff */
[----:B------:R-:W-:Y:S01]  /*9dd20*/  LEA.HI.X.SX32 R21, R7, R27, 0x1, P6 ;  /* 0x0000001b07157211 */ /* 0x000fe200030f0eff */
[----:B------:R-:W4:Y:S01]  /*9dd30*/  LDL.LU R14, [R1+0x1f8c] ;  /* 0x001f8c00010e7983 */ /* 0x000f220000300800 */
[----:B------:R-:W-:-:S03]  /*9dd40*/  IMAD R7, R2, 0x1d8, RZ ;  /* 0x000001d802077824 */ /* 0x000fc600078e02ff */
[----:B------:R-:W4:Y:S04]  /*9dd50*/  LDL.LU R18, [R1+0x1f88] ;  /* 0x001f880001127983 */ /* 0x000f280000300800 */
[----:B------:R-:W4:Y:S04]  /*9dd60*/  LDL.LU R29, [R1+0x1f84] ;  /* 0x001f8400011d7983 */ /* 0x000f280000300800 */
[----:B------:R-:W4:Y:S04]  /*9dd70*/  LDL.LU R15, [R1+0x1f80] ;  /* 0x001f8000010f7983 */ /* 0x000f280000300800 */
[----:B------:R0:W-:Y:S01]  /*9dd80*/  STL.64 [R1+0x1160], R20 ;  /* 0x0011601401007387 */ /* 0x0001e20000100a00 */
[----:B------:R-:W-:Y:S01]  /*9dd90*/  IMAD R3, R2, 0x3b2, RZ ;  /* 0x000003b202037824 */ /* 0x000fe200078e02ff */
[----:B0-----:R-:W-:Y:S01]  /*9dda0*/  IADD3 R20, P6, R6, R26, RZ ;  /* 0x0000001a06147210 */ /* 0x001fe20007fde0ff */
[----:B------:R-:W-:-:S03]  /*9ddb0*/  FFMA R6, R9, 0.69314718246459960938, R8 ;  /* 0x3f31721809067823 */ /* 0x000fc60000000008 */
[----:B------:R-:W-:Y:S01]  /*9ddc0*/  LEA.HI.X.SX32 R21, R7, R27, 0x1, P6 ;  /* 0x0000001b07157211 */ /* 0x000fe200030f0eff */
[C---:B------:R-:W-:Y:S01]  /*9ddd0*/  IMAD R9, R2.reuse, 0x1d9, RZ ;  /* 0x000001d902097824 */ /* 0x040fe200078e02ff */
[----:B------:R0:W-:Y:S01]  /*9dde0*/  STL [R1+0x264], R6 ;  /* 0x0002640601007387 */ /* 0x0001e20000100800 */
[----:B------:R-:W-:-:S03]  /*9ddf0*/  IMAD R8, R2, 0x3b4, RZ ;  /* 0x000003b402087824 */ /* 0x000fc600078e02ff */
[----:B------:R1:W-:Y:S01]  /*9de00*/  STL.64 [R1+0x1180], R20 ;  /* 0x0011801401007387 */ /* 0x0003e20000100a00 */
[----:B------:R-:W-:Y:S02]  /*9de10*/  F2FP.PACK_AB R7, R24, R22 ;  /* 0x000000161807723e */ /* 0x000fe400000000ff */
[----:B0-----:R-:W-:Y:S02]  /*9de20*/  F2FP.PACK_AB R6, R23, R19 ;  /* 0x000000131706723e */ /* 0x001fe400000000ff */
[----:B------:R-:W4:Y:S01]  /*9de30*/  LDL.LU R23, [R1+0x1f7c] ;  /* 0x001f7c0001177983 */ /* 0x000f220000300800 */
[----:B-1----:R-:W-:-:S03]  /*9de40*/  IADD3 R20, P6, R3, R26, RZ ;  /* 0x0000001a03147210 */ /* 0x002fc60007fde0ff */
[----:B------:R-:W4:Y:S01]  /*9de50*/  LDL.LU R19, [R1+0x1f78] ;  /* 0x001f780001137983 */ /* 0x000f220000300800 */
[-C--:B------:R-:W-:Y:S01]  /*9de60*/  LEA.HI.X.SX32 R21, R9, R27.reuse, 0x1, P6 ;  /* 0x0000001b09157211 */ /* 0x080fe200030f0eff */
[----:B------:R-:W-:Y:S01]  /*9de70*/  IMAD R9, R2, 0x1da, RZ ;  /* 0x000001da02097824 */ /* 0x000fe200078e02ff */
[----:B------:R-:W-:Y:S01]  /*9de80*/  IADD3 R8, P6, R8, R26, RZ ;  /* 0x0000001a08087210 */ /* 0x000fe20007fde0ff */
[----:B------:R-:W4:Y:S03]  /*9de90*/  LDL.LU R24, [R1+0x1f74] ;  /* 0x001f740001187983 */ /* 0x000f260000300800 */
[----:B------:R-:W-:Y:S01]  /*9dea0*/  LEA.HI.X.SX32 R9, R9, R27, 0x1, P6 ;  /* 0x0000001b09097211 */ /* 0x000fe200030f0eff */
[----:B------:R0:W-:Y:S04]  /*9deb0*/  STL.64 [R1+0x1178], R20 ;  /* 0x0011781401007387 */ /* 0x0001e80000100a00 */
[----:B------:R1:W-:Y:S04]  /*9dec0*/  STS.128 [R0+0xe00], R4 ;  /* 0x000e000400007388 */ /* 0x0003e80000000c00 */
[----:B0-----:R-:W4:Y:S04]  /*9ded0*/  LDL.LU R21, [R1+0x1f70] ;  /* 0x001f700001157983 */ /* 0x001f280000300800 */
[----:B------:R-:W4:Y:S04]  /*9dee0*/  LDL.LU R20, [R1+0xe2c] ;  /* 0x000e2c0001147983 */ /* 0x000f280000300800 */
[----:B------:R-:W4:Y:S01]  /*9def0*/  LDL.LU R22, [R1+0x12a0] ;  /* 0x0012a00001167983 */ /* 0x000f220000300800 */
[----:B------:R-:W-:-:S02]  /*9df00*/  IMAD R3, R2, 0x3b6, RZ ;  /* 0x000003b602037824 */ /* 0x000fc400078e02ff */
[----:B---3--:R-:W-:-:S05]  /*9df10*/  FFMA R10, R11, 0.69314718246459960938, R10 ;  /* 0x3f3172180b0a7823 */ /* 0x008fca000000000a */
[----:B------:R-:W-:Y:S04]  /*9df20*/  STL [R1+0x268], R10 ;  /* 0x0002680a01007387 */ /* 0x000fe80000100800 */
[----:B------:R0:W-:Y:S04]  /*9df30*/  STL.64 [R1+0x1170], R8 ;  /* 0x0011700801007387 */ /* 0x0001e80000100a00 */
[----:B-1----:R-:W3:Y:S04]  /*9df40*/  LDL.LU R6, [R1+0xe30] ;  /* 0x000e300001067983 */ /* 0x002ee80000300800 */
[----:B------:R-:W3:Y:S01]  /*9df50*/  LDL.LU R7, [R1+0x129c] ;  /* 0x00129c0001077983 */ /* 0x000ee20000300800 */
[----:B------:R-:W-:Y:S01]  /*9df60*/  IMAD R11, R2, 0x1db, RZ ;  /* 0x000001db020b7824 */ /* 0x000fe200078e02ff */
[----:B0-----:R-:W-:-:S04]  /*9df70*/  IADD3 R8, P6, R3, R26, RZ ;  /* 0x0000001a03087210 */ /* 0x001fc80007fde0ff */
[----:B------:R-:W-:-:S05]  /*9df80*/  LEA.HI.X.SX32 R9, R11, R27, 0x1, P6 ;  /* 0x0000001b0b097211 */ /* 0x000fca00030f0eff */
[----:B------:R0:W-:Y:S01]  /*9df90*/  STL.64 [R1+0x1158], R8 ;  /* 0x0011580801007387 */ /* 0x0001e20000100a00 */
[----:B--2---:R-:W-:-:S03]  /*9dfa0*/  FFMA R3, R25, 0.69314718246459960938, R17 ;  /* 0x3f31721819037823 */ /* 0x004fc60000000011 */
[----:B0-----:R-:W2:Y:S04]  /*9dfb0*/  LDL.LU.64 R8, [R1+0x1f68] ;  /* 0x001f680001087983 */ /* 0x001ea80000300a00 */
[----:B------:R-:W2:Y:S04]  /*9dfc0*/  LDL.LU R17, [R1+0xe28] ;  /* 0x000e280001117983 */ /* 0x000ea80000300800 */
[----:B------:R0:W-:Y:S04]  /*9dfd0*/  STL [R1+0x26c], R3 ;  /* 0x00026c0301007387 */ /* 0x0001e80000100800 */
[----:B------:R-:W2:Y:S01]  /*9dfe0*/  LDL.LU R25, [R1+0x12a8] ;  /* 0x0012a80001197983 */ /* 0x000ea20000300800 */
[----:B------:R-:W-:-:S02]  /*9dff0*/  IMAD R10, R2, 0x3b8, RZ ;  /* 0x000003b8020a7824 */ /* 0x000fc400078e02ff */
[----:B------:R-:W-:-:S03]  /*9e000*/  IMAD R11, R2, 0x1dc, RZ ;  /* 0x000001dc020b7824 */ /* 0x000fc600078e02ff */
[----:B------:R-:W-:Y:S01]  /*9e010*/  IADD3 R10, P6, R10, R26, RZ ;  /* 0x0000001a0a0a7210 */ /* 0x000fe20007fde0ff */
[----:B------:R-:W-:-:S03]  /*9e020*/  IMAD R4, R2, 0x3ba, RZ ;  /* 0x000003ba02047824 */ /* 0x000fc600078e02ff */
[----:B------:R-:W-:Y:S01]  /*9e030*/  LEA.HI.X.SX32 R11, R11, R27, 0x1, P6 ;  /* 0x0000001b0b0b7211 */ /* 0x000fe200030f0eff */
[----:B------:R-:W-:-:S04]  /*9e040*/  IMAD R5, R2, 0x1dd, RZ ;  /* 0x000001dd02057824 */ /* 0x000fc800078e02ff */
[----:B------:R1:W-:Y:S01]  /*9e050*/  STL.64 [R1+0x1138], R10 ;  /* 0x0011380a01007387 */ /* 0x0003e20000100a00 */
[----:B0-----:R-:W-:Y:S01]  /*9e060*/  IMAD R3, R2, 0x3bc, RZ ;  /* 0x000003bc02037824 */ /* 0x001fe200078e02ff */
[----:B-1----:R-:W-:-:S04]  /*9e070*/  IADD3 R10, P6, R4, R26, RZ ;  /* 0x0000001a040a7210 */ /* 0x002fc80007fde0ff */
[----:B------:R-:W-:Y:S01]  /*9e080*/  LEA.HI.X.SX32 R11, R5, R27, 0x1, P6 ;  /* 0x0000001b050b7211 */ /* 0x000fe200030f0eff */
[----:B------:R-:W-:-:S04]  /*9e090*/  IMAD R5, R2, 0x1de, RZ ;  /* 0x000001de02057824 */ /* 0x000fc800078e02ff */
[----:B------:R0:W-:Y:S01]  /*9e0a0*/  STL.64 [R1+0x1130], R10 ;  /* 0x0011300a01007387 */ /* 0x0001e20000100a00 */
[----:B------:R-:W-:Y:S01]  /*9e0b0*/  IMAD R4, R2, 0x3be, RZ ;  /* 0x000003be02047824 */ /* 0x000fe200078e02ff */
[----:B0-----:R-:W-:-:S04]  /*9e0c0*/  IADD3 R10, P6, R3, R26, RZ ;  /* 0x0000001a030a7210 */ /* 0x001fc80007fde0ff */
[----:B------:R-:W-:Y:S02]  /*9e0d0*/  LEA.HI.X.SX32 R11, R5, R27, 0x1, P6 ;  /* 0x0000001b050b7211 */ /* 0x000fe400030f0eff */
[----:B------:R-:W-:Y:S01]  /*9e0e0*/  F2FP.PACK_AB R5, R13, R12 ;  /* 0x0000000c0d05723e */ /* 0x000fe200000000ff */
[----:B---3--:R-:W-:Y:S02]  /*9e0f0*/  FFMA R3, R7, 0.69314718246459960938, R6 ;  /* 0x3f31721807037823 */ /* 0x008fe40000000006 */
[----:B------:R-:W-:-:S03]  /*9e100*/  IMAD R7, R2, 0x1df, RZ ;  /* 0x000001df02077824 */ /* 0x000fc600078e02ff */
[----:B------:R-:W-:Y:S01]  /*9e110*/  STL [R1+0x250], R3 ;  /* 0x0002500301007387 */ /* 0x000fe20000100800 */
[----:B------:R-:W-:-:S03]  /*9e120*/  IMAD R6, R2, 0x3c0, RZ ;  /* 0x000003c002067824 */ /* 0x000fc600078e02ff */
[----:B------:R0:W-:Y:S02]  /*9e130*/  STL.64 [R1+0x1128], R10 ;  /* 0x0011280a01007387 */ /* 0x0001e40000100a00 */
[----:B0-----:R-:W-:-:S04]  /*9e140*/  IADD3 R10, P6, R4, R26, RZ ;  /* 0x0000001a040a7210 */ /* 0x001fc80007fde0ff */
[-C--:B------:R-:W-:Y:S01]  /*9e150*/  LEA.HI.X.SX32 R11, R7, R27.reuse, 0x1, P6 ;  /* 0x0000001b070b7211 */ /* 0x080fe200030f0eff */
[----:B------:R-:W-:Y:S01]  /*9e160*/  IMAD R7, R2, 0x1e0, RZ ;  /* 0x000001e002077824 */ /* 0x000fe200078e02ff */
[----:B------:R-:W-:Y:S01]  /*9e170*/  IADD3 R12, P6, R6, R26, RZ ;  /* 0x0000001a060c7210 */ /* 0x000fe20007fde0ff */
[----:B----4-:R-:W-:Y:S01]  /*9e180*/  FFMA R6, R22, 0.69314718246459960938, R20 ;  /* 0x3f31721816067823 */ /* 0x010fe20000000014 */
[----:B------:R-:W-:Y:S02]  /*9e190*/  F2FP.PACK_AB R4, R16, R28 ;  /* 0x0000001c1004723e */ /* 0x000fe400000000ff */
[----:B------:R-:W3:Y:S01]  /*9e1a0*/  LDL.LU R16, [R1+0x1f60] ;  /* 0x001f600001107983 */ /* 0x000ee20000300800 */
[----:B------:R-:W-:Y:S01]  /*9e1b0*/  LEA.HI.X.SX32 R13, R7, R27, 0x1, P6 ;  /* 0x0000001b070d7211 */ /* 0x000fe200030f0eff */
[C---:B------:R-:W-:Y:S02]  /*9e1c0*/  IMAD R3, R2.reuse, 0x3c2, RZ ;  /* 0x000003c202037824 */ /* 0x040fe400078e02ff */
[----:B------:R-:W4:Y:S04]  /*9e1d0*/  LDL.LU R28, [R1+0x12a4] ;  /* 0x0012a400011c7983 */ /* 0x000f280000300800 */
[----:B------:R-:W3:Y:S04]  /*9e1e0*/  LDL.LU R20, [R1+0xc00] ;  /* 0x000c000001147983 */ /* 0x000ee80000300800 */
[----:B------:R0:W-:Y:S04]  /*9e1f0*/  STL.64 [R1+0x1100], R10 ;  /* 0x0011000a01007387 */ /* 0x0001e80000100a00 */
[----:B------:R1:W-:Y:S04]  /*9e200*/  STL [R1+0x254], R6 ;  /* 0x0002540601007387 */ /* 0x0003e80000100800 */
[----:B------:R-:W3:Y:S01]  /*9e210*/  LDL.LU R22, [R1+0x12ac] ;  /* 0x0012ac0001167983 */ /* 0x000ee20000300800 */
[----:B0-----:R-:W-:-:S03]  /*9e220*/  IMAD R11, R2, 0x1e1, RZ ;  /* 0x000001e1020b7824 */ /* 0x001fc600078e02ff */
[----:B------:R0:W-:Y:S01]  /*9e230*/  STL.64 [R1+0x1120], R12 ;  /* 0x0011200c01007387 */ /* 0x0001e20000100a00 */
[----:B------:R-:W-:Y:S01]  /*9e240*/  IMAD R10, R2, 0x3c4, RZ ;  /* 0x000003c4020a7824 */ /* 0x000fe200078e02ff */
[----:B-1----:R-:W-:Y:S02]  /*9e250*/  F2FP.PACK_AB R6, R18, R14 ;  /* 0x0000000e1206723e */ /* 0x002fe400000000ff */
[----:B------:R-:W3:Y:S01]  /*9e260*/  LDL.LU R18, [R1+0x1f5c] ;  /* 0x001f5c0001127983 */ /* 0x000ee20000300800 */
[----:B------:R-:W-:Y:S02]  /*9e270*/  F2FP.PACK_AB R7, R15, R29 ;  /* 0x0000001d0f07723e */ /* 0x000fe400000000ff */
[----:B0-----:R-:W-:Y:S01]  /*9e280*/  IADD3 R12, P6, R3, R26, RZ ;  /* 0x0000001a030c7210 */ /* 0x001fe20007fde0ff */
[----:B------:R-:W3:Y:S03]  /*9e290*/  LDL.LU R14, [R1+0x1f58] ;  /* 0x001f5800010e7983 */ /* 0x000ee60000300800 */
[----:B------:R-:W-:Y:S01]  /*9e2a0*/  LEA.HI.X.SX32 R13, R11, R27, 0x1, P6 ;  /* 0x0000001b0b0d7211 */ /* 0x000fe200030f0eff */
[----:B------:R-:W3:Y:S01]  /*9e2b0*/  LDL.LU R15, [R1+0x1f54] ;  /* 0x001f5400010f7983 */ /* 0x000ee20000300800 */
[----:B------:R-:W-:-:S03]  /*9e2c0*/  IMAD R29, R2, 0x1e2, RZ ;  /* 0x000001e2021d7824 */ /* 0x000fc600078e02ff */
[----:B------:R0:W-:Y:S01]  /*9e2d0*/  STL.64 [R1+0x1118], R12 ;  /* 0x0011180c01007387 */ /* 0x0001e20000100a00 */
[----:B--2---:R-:W-:Y:S01]  /*9e2e0*/  FFMA R11, R25, 0.69314718246459960938, R17 ;  /* 0x3f317218190b7823 */ /* 0x004fe20000000011 */
[----:B0-----:R-:W-:Y:S02]  /*9e2f0*/  IADD3 R12, P6, R10, R26, RZ ;  /* 0x0000001a0a0c7210 */ /* 0x001fe40007fde0ff */
[----:B------:R-:W2:Y:S02]  /*9e300*/  LDL.LU R10, [R1+0xbf4] ;  /* 0x000bf400010a7983 */ /* 0x000ea40000300800 */
[----:B------:R-:W-:Y:S02]  /*9e310*/  LEA.HI.X.SX32 R13, R29, R27, 0x1, P6 ;  /* 0x0000001b1d0d7211 */ /* 0x000fe400030f0eff */
[----:B------:R0:W-:Y:S04]  /*9e320*/  STL [R1+0x258], R11 ;  /* 0x0002580b01007387 */ /* 0x0001e80000100800 */
[----:B0-----:R-:W2:Y:S04]  /*9e330*/  LDL.LU R11, [R1+0x12b0] ;  /* 0x0012b000010b7983 */ /* 0x001ea80000300800 */
[----:B------:R0:W-:Y:S04]  /*9e340*/  STL.64 [R1+0x1110], R12 ;  /* 0x0011100c01007387 */ /* 0x0001e80000100a00 */
[----:B0-----:R-:W2:Y:S01]  /*9e350*/  LDL.LU R13, [R1+0x1f50] ;  /* 0x001f5000010d7983 */ /* 0x001ea20000300800 */
[----:B------:R-:W-:-:S05]  /*9e360*/  IMAD R3, R2, 0x3c6, RZ ;  /* 0x000003c602037824 */ /* 0x000fca00078e02ff */
[----:B------:R-:W-:Y:S02]  /*9e370*/  IADD3 R12, P6, R3, R26, RZ ;  /* 0x0000001a030c7210 */ /* 0x000fe40007fde0ff */
[----:B------:R-:W4:Y:S01]  /*9e380*/  LDL.LU R3, [R1+0xc08] ;  /* 0x000c080001037983 */ /* 0x000f220000300800 */
[----:B------:R-:W-:-:S03]  /*9e390*/  IMAD R25, R2, 0x1e3, RZ ;  /* 0x000001e302197824 */ /* 0x000fc600078e02ff */
[----:B------:R0:W-:Y:S01]  /*9e3a0*/  STS.128 [R0+0xe80], R4 ;  /* 0x000e800400007388 */ /* 0x0001e20000000c00 */
[----:B------:R-:W-:-:S03]  /*9e3b0*/  IMAD R17, R2, 0x3c8, RZ ;  /* 0x000003c802117824 */ /* 0x000fc600078e02ff */
[----:B------:R1:W-:Y:S01]  /*9e3c0*/  STL [R1+0x10f8], R12 ;  /* 0x0010f80c01007387 */ /* 0x0003e20000100800 */
[----:B0-----:R-:W-:Y:S01]  /*9e3d0*/  MOV R6, R12 ;  /* 0x0000000c00067202 */ /* 0x001fe20000000f00 */
[C---:B------:R-:W-:Y:S02]  /*9e3e0*/  IMAD R29, R2.reuse, 0x1e4, RZ ;  /* 0x000001e4021d7824 */ /* 0x040fe400078e02ff */
[C---:B------:R-:W-:Y:S02]  /*9e3f0*/  IMAD R4, R2.reuse, 0x3ca, RZ ;  /* 0x000003ca02047824 */ /* 0x040fe400078e02ff */
[----:B------:R-:W-:Y:S02]  /*9e400*/  IMAD R5, R2, 0x1e5, RZ ;  /* 0x000001e502057824 */ /* 0x000fe400078e02ff */
[----:B--2---:R-:W-:Y:S01]  /*9e410*/  IMAD.MOV.U32 R7, RZ, RZ, R13 ;  /* 0x000000ffff077224 */ /* 0x004fe200078e000d */
[----:B------:R-:W-:Y:S01]  /*9e420*/  LEA.HI.X.SX32 R7, R25, R27, 0x1, P6 ;  /* 0x0000001b19077211 */ /* 0x000fe200030f0eff */
[----:B-1----:R-:W2:Y:S01]  /*9e430*/  LDL.LU.64 R12, [R1+0x1f48] ;  /* 0x001f4800010c7983 */ /* 0x002ea20000300a00 */
[----:B------:R-:W-:-:S03]  /*9e440*/  IADD3 R6, P6, R17, R26, RZ ;  /* 0x0000001a11067210 */ /* 0x000fc60007fde0ff */
[----:B------:R4:W-:Y:S04]  /*9e450*/  STL [R1+0x10fc], R7 ;  /* 0x0010fc0701007387 */ /* 0x0009e80000100800 */
[----:B------:R-:W2:Y:S04]  /*9e460*/  LDL.LU R17, [R1+0xbf0] ;  /* 0x000bf00001117983 */ /* 0x000ea80000300800 */
[----:B------:R-:W2:Y:S01]  /*9e470*/  LDL.LU R25, [R1+0x12c0] ;  /* 0x0012c00001197983 */ /* 0x000ea20000300800 */
[----:B----4-:R-:W-:-:S05]  /*9e480*/  FFMA R7, R28, 0.69314718246459960938, R3 ;  /* 0x3f3172181c077823 */ /* 0x010fca0000000003 */
[----:B------:R0:W-:Y:S01]  /*9e490*/  STL [R1+0x25c], R7 ;  /* 0x00025c0701007387 */ /* 0x0001e20000100800 */
[----:B------:R-:W-:Y:S01]  /*9e4a0*/  IMAD R3, R2, 0x3cc, RZ ;  /* 0x000003cc02037824 */ /* 0x000fe200078e02ff */
[----:B0-----:R-:W-:-:S05]  /*9e4b0*/  LEA.HI.X.SX32 R7, R29, R27, 0x1, P6 ;  /* 0x0000001b1d077211 */ /* 0x001fca00030f0eff */
[----:B------:R0:W-:Y:S02]  /*9e4c0*/  STL.64 [R1+0x10d8], R6 ;  /* 0x0010d80601007387 */ /* 0x0001e40000100a00 */
[----:B0-----:R-:W-:-:S04]  /*9e4d0*/  IADD3 R6, P6, R4, R26, RZ ;  /* 0x0000001a04067210 */ /* 0x001fc80007fde0ff */
[-C--:B------:R-:W-:Y:S01]  /*9e4e0*/  LEA.HI.X.SX32 R7, R5, R27.reuse, 0x1, P6 ;  /* 0x0000001b05077211 */ /* 0x080fe200030f0eff */
[----:B------:R-:W-:Y:S01]  /*9e4f0*/  IMAD R5, R2, 0x1e6, RZ ;  /* 0x000001e602057824 */ /* 0x000fe200078e02ff */
[----:B------:R-:W-:Y:S01]  /*9e500*/  IADD3 R28, P6, R3, R26, RZ ;  /* 0x0000001a031c7210 */ /* 0x000fe20007fde0ff */
[----:B---3--:R-:W-:Y:S02]  /*9e510*/  FFMA R3, R22, 0.69314718246459960938, R20 ;  /* 0x3f31721816037823 */ /* 0x008fe40000000014 */
[C---:B------:R-:W-:Y:S01]  /*9e520*/  IMAD R4, R2.reuse, 0x3ce, RZ ;  /* 0x000003ce02047824 */ /* 0x040fe200078e02ff */
[----:B------:R-:W-:Y:S01]  /*9e530*/  LEA.HI.X.SX32 R29, R5, R27, 0x1, P6 ;  /* 0x0000001b051d7211 */ /* 0x000fe200030f0eff */
[----:B------:R-:W3:Y:S04]  /*9e540*/  LDL.LU R20, [R1+0xb68] ;  /* 0x000b680001147983 */ /* 0x000ee80000300800 */
[----:B------:R0:W-:Y:S04]  /*9e550*/  STL.64 [R1+0x10d0], R6 ;  /* 0x0010d00601007387 */ /* 0x0001e80000100a00 */
[----:B------:R-:W-:Y:S04]  /*9e560*/  STL [R1+0x240], R3 ;  /* 0x0002400301007387 */ /* 0x000fe80000100800 */
[----:B------:R-:W3:Y:S01]  /*9e570*/  LDL.LU R22, [R1+0x12c4] ;  /* 0x0012c40001167983 */ /* 0x000ee20000300800 */
[----:B0-----:R-:W-:-:S03]  /*9e580*/  IMAD R7, R2, 0x1e7, RZ ;  /* 0x000001e702077824 */ /* 0x001fc600078e02ff */
[----:B------:R0:W-:Y:S01]  /*9e590*/  STL.64 [R1+0x10c8], R28 ;  /* 0x0010c81c01007387 */ /* 0x0001e20000100a00 */
[----:B------:R-:W-:Y:S01]  /*9e5a0*/  IMAD R6, R2, 0x3d0, RZ ;  /* 0x000003d002067824 */ /* 0x000fe200078e02ff */
[----:B------:R-:W-:Y:S02]  /*9e5b0*/  F2FP.PACK_AB R5, R19, R9 ;  /* 0x000000091305723e */ /* 0x000fe400000000ff */
        /* <DEDUP_REMOVED lines=14> */
[----:B------:R0:W-:Y:S04]  /*9e6a0*/  STL [R1+0x244], R6 ;  /* 0x0002440601007387 */ /* 0x0001e80000100800 */
[----:B------:R1:W-:Y:S01]  /*9e6b0*/  STL.64 [R1+0x10c0], R28 ;  /* 0x0010c01c01007387 */ /* 0x0003e20000100a00 */
[----:B------:R-:W-:Y:S01]  /*9e6c0*/  IMAD R10, R2, 0x3d4, RZ ;  /* 0x000003d4020a7824 */ /* 0x000fe200078e02ff */
[----:B------:R-:W-:Y:S02]  /*9e6d0*/  F2FP.PACK_AB R7, R18, R16 ;  /* 0x000000101207723e */ /* 0x000fe400000000ff */
[----:B0-----:R-:W-:-:S02]  /*9e6e0*/  F2FP.PACK_AB R6, R24, R21 ;  /* 0x000000151806723e */ /* 0x001fc400000000ff */
[----:B------:R-:W4:Y:S01]  /*9e6f0*/  LDL.LU R24, [R1+0x1f34] ;  /* 0x001f340001187983 */ /* 0x000f220000300800 */
[----:B-1----:R-:W-:-:S03]  /*9e700*/  IADD3 R28, P6, R3, R26, RZ ;  /* 0x0000001a031c7210 */ /* 0x002fc60007fde0ff */
[----:B------:R-:W4:Y:S01]  /*9e710*/  LDL.LU R21, [R1+0x1f30] ;  /* 0x001f300001157983 */ /* 0x000f220000300800 */
[----:B------:R-:W-:-:S03]  /*9e720*/  LEA.HI.X.SX32 R29, R11, R27, 0x1, P6 ;  /* 0x0000001b0b1d7211 */ /* 0x000fc600030f0eff */
[----:B------:R-:W4:Y:S04]  /*9e730*/  LDL.LU R18, [R1+0x1f2c] ;  /* 0x001f2c0001127983 */ /* 0x000f280000300800 */
[----:B------:R-:W4:Y:S04]  /*9e740*/  LDL.LU R16, [R1+0x1f28] ;  /* 0x001f280001107983 */ /* 0x000f280000300800 */
[----:B------:R0:W-:Y:S02]  /*9e750*/  STL.64 [R1+0x10b8], R28 ;  /* 0x0010b81c01007387 */ /* 0x0001e40000100a00 */
[----:B0-----:R-:W-:Y:S01]  /*9e760*/  IMAD R29, R2, 0x1ea, RZ ;  /* 0x000001ea021d7824 */ /* 0x001fe200078e02ff */
[----:B------:R-:W-:-:S04]  /*9e770*/  IADD3 R28, P6, R10, R26, RZ ;  /* 0x0000001a0a1c7210 */ /* 0x000fc80007fde0ff */
[----:B------:R-:W-:Y:S01]  /*9e780*/  LEA.HI.X.SX32 R29, R29, R27, 0x1, P6 ;  /* 0x0000001b1d1d7211 */ /* 0x000fe200030f0eff */
[----:B------:R0:W-:Y:S01]  /*9e790*/  STS.128 [R0+0xf00], R4 ;  /* 0x000f000400007388 */ /* 0x0001e20000000c00 */
[C---:B------:R-:W-:Y:S02]  /*9e7a0*/  IMAD R3, R2.reuse, 0x3d6, RZ ;  /* 0x000003d602037824 */ /* 0x040fe400078e02ff */
[----:B------:R-:W-:Y:S02]  /*9e7b0*/  IMAD R11, R2, 0x1eb, RZ ;  /* 0x000001eb020b7824 */ /* 0x000fe400078e02ff */
[----:B--2---:R-:W-:Y:S02]  /*9e7c0*/  FFMA R10, R25, 0.69314718246459960938, R17 ;  /* 0x3f317218190a7823 */ /* 0x004fe40000000011 */
[----:B------:R-:W2:Y:S04]  /*9e7d0*/  LDL.LU R17, [R1+0xb60] ;  /* 0x000b600001117983 */ /* 0x000ea80000300800 */
[----:B------:R-:W-:Y:S04]  /*9e7e0*/  STL [R1+0x248], R10 ;  /* 0x0002480a01007387 */ /* 0x000fe80000100800 */
[----:B------:R-:W2:Y:S04]  /*9e7f0*/  LDL.LU R25, [R1+0x12cc] ;  /* 0x0012cc0001197983 */ /* 0x000ea80000300800 */
[----:B------:R1:W-:Y:S04]  /*9e800*/  STL.64 [R1+0x10b0], R28 ;  /* 0x0010b01c01007387 */ /* 0x0003e80000100a00 */
[----:B0-----:R-:W2:Y:S04]  /*9e810*/  LDL.LU R6, [R1+0xb64] ;  /* 0x000b640001067983 */ /* 0x001ea80000300800 */
[----:B------:R-:W2:Y:S01]  /*9e820*/  LDL.LU R7, [R1+0x12c8] ;  /* 0x0012c80001077983 */ /* 0x000ea20000300800 */
[----:B-1----:R-:W-:-:S04]  /*9e830*/  IADD3 R28, P6, R3, R26, RZ ;  /* 0x0000001a031c7210 */ /* 0x002fc80007fde0ff */
[----:B------:R-:W-:-:S05]  /*9e840*/  LEA.HI.X.SX32 R29, R11, R27, 0x1, P6 ;  /* 0x0000001b0b1d7211 */ /* 0x000fca00030f0eff */
[----:B------:R0:W-:Y:S04]  /*9e850*/  STL.64 [R1+0x1098], R28 ;  /* 0x0010981c01007387 */ /* 0x0001e80000100a00 */
[----:B0-----:R-:W4:Y:S01]  /*9e860*/  LDL.LU.64 R28, [R1+0x1f20] ;  /* 0x001f2000011c7983 */ /* 0x001f220000300a00 */
[C---:B------:R-:W-:Y:S02]  /*9e870*/  IMAD R10, R2.reuse, 0x3d8, RZ ;  /* 0x000003d8020a7824 */ /* 0x040fe400078e02ff */
[----:B------:R-:W-:-:S03]  /*9e880*/  IMAD R11, R2, 0x1ec, RZ ;  /* 0x000001ec020b7824 */ /* 0x000fc600078e02ff */
[----:B------:R-:W-:Y:S01]  /*9e890*/  IADD3 R10, P6, R10, R26, RZ ;  /* 0x0000001a0a0a7210 */ /* 0x000fe20007fde0ff */
[----:B------:R-:W-:Y:S02]  /*9e8a0*/  IMAD R4, R2, 0x3da, RZ ;  /* 0x000003da02047824 */ /* 0x000fe400078e02ff */
[----:B---3--:R-:W-:Y:S01]  /*9e8b0*/  FFMA R3, R22, 0.69314718246459960938, R20 ;  /* 0x3f31721816037823 */ /* 0x008fe20000000014 */
[----:B------:R-:W-:Y:S01]  /*9e8c0*/  LEA.HI.X.SX32 R11, R11, R27, 0x1, P6 ;  /* 0x0000001b0b0b7211 */ /* 0x000fe200030f0eff */
[----:B------:R-:W3:Y:S01]  /*9e8d0*/  LDL.LU R20, [R1+0xb5c] ;  /* 0x000b5c0001147983 */ /* 0x000ee20000300800 */
[----:B------:R-:W-:-:S03]  /*9e8e0*/  IMAD R5, R2, 0x1ed, RZ ;  /* 0x000001ed02057824 */ /* 0x000fc600078e02ff */
[----:B------:R0:W-:Y:S04]  /*9e8f0*/  STL [R1+0x24c], R3 ;  /* 0x00024c0301007387 */ /* 0x0001e80000100800 */
[----:B------:R-:W3:Y:S04]  /*9e900*/  LDL.LU R22, [R1+0x12d8] ;  /* 0x0012d80001167983 */ /* 0x000ee80000300800 */
        /* <DEDUP_REMOVED lines=10> */
[----:B--2---:R-:W-:Y:S02]  /*9e9b0*/  FFMA R3, R7, 0.69314718246459960938, R6 ;  /* 0x3f31721807037823 */ /* 0x004fe40000000006 */
[----:B------:R-:W-:-:S03]  /*9e9c0*/  IMAD R7, R2, 0x1ef, RZ ;  /* 0x000001ef02077824 */ /* 0x000fc600078e02ff */
[----:B------:R-:W-:Y:S01]  /*9e9d0*/  STL [R1+0x230], R3 ;  /* 0x0002300301007387 */ /* 0x000fe20000100800 */
[----:B------:R-:W-:-:S03]  /*9e9e0*/  IMAD R6, R2, 0x3e0, RZ ;  /* 0x000003e002067824 */ /* 0x000fc600078e02ff */
[----:B------:R0:W-:Y:S02]  /*9e9f0*/  STL.64 [R1+0x1068], R10 ;  /* 0x0010680a01007387 */ /* 0x0001e40000100a00 */
[----:B0-----:R-:W-:Y:S02]  /*9ea00*/  IADD3 R10, P6, R4, R26, RZ ;  /* 0x0000001a040a7210 */ /* 0x001fe40007fde0ff */
[----:B------:R-:W-:Y:S02]  /*9ea10*/  F2FP.PACK_AB R4, R15, R14 ;  /* 0x0000000e0f04723e */ /* 0x000fe400000000ff */
[-C--:B------:R-:W-:Y:S01]  /*9ea20*/  LEA.HI.X.SX32 R11, R7, R27.reuse, 0x1, P6 ;  /* 0x0000001b070b7211 */ /* 0x080fe200030f0eff */
[----:B------:R-:W2:Y:S01]  /*9ea30*/  LDL.LU R14, [R1+0xb58] ;  /* 0x000b5800010e7983 */ /* 0x000ea20000300800 */
[----:B------:R-:W-:Y:S01]  /*9ea40*/  IADD3 R12, P6, R6, R26, RZ ;  /* 0x0000001a060c7210 */ /* 0x000fe20007fde0ff */
[----:B------:R-:W-:Y:S02]  /*9ea50*/  FFMA R6, R25, 0.69314718246459960938, R17 ;  /* 0x3f31721819067823 */ /* 0x000fe40000000011 */
[----:B------:R-:W2:Y:S01]  /*9ea60*/  LDL.LU R15, [R1+0x12d4] ;  /* 0x0012d400010f7983 */ /* 0x000ea20000300800 */
[----:B----4-:R-:W-:-:S03]  /*9ea70*/  LEA.HI.X.SX32 R13, R28, R27, 0x1, P6 ;  /* 0x0000001b1c0d7211 */ /* 0x010fc600030f0eff */
[----:B------:R-:W4:Y:S04]  /*9ea80*/  LDL.LU R17, [R1+0x180] ;  /* 0x0001800001117983 */ /* 0x000f280000300800 */
[----:B------:R-:W-:Y:S04]  /*9ea90*/  STL.64 [R1+0x1040], R10 ;  /* 0x0010400a01007387 */ /* 0x000fe80000100a00 */
[----:B------:R0:W-:Y:S04]  /*9eaa0*/  STL [R1+0x234], R6 ;  /* 0x0002340601007387 */ /* 0x0001e80000100800 */
[----:B------:R-:W4:Y:S04]  /*9eab0*/  LDL.LU R25, [R1+0xb54] ;  /* 0x000b540001197983 */ /* 0x000f280000300800 */
[----:B------:R-:W4:Y:S01]  /*9eac0*/  LDL.LU R28, [R1+0x12d0] ;  /* 0x0012d000011c7983 */ /* 0x000f220000300800 */
[----:B0-----:R-:W-:-:S03]  /*9ead0*/  F2FP.PACK_AB R6, R23, R8 ;  /* 0x000000081706723e */ /* 0x001fc600000000ff */
[----:B------:R0:W-:Y:S04]  /*9eae0*/  STL.64 [R1+0x1060], R12 ;  /* 0x0010600c01007387 */ /* 0x0001e80000100a00 */
[----:B------:R-:W4:Y:S01]  /*9eaf0*/  LDL.LU R23, [R1+0x1f18] ;  /* 0x001f180001177983 */ /* 0x000f220000300800 */
[C---:B------:R-:W-:Y:S02]  /*9eb00*/  IMAD R3, R2.reuse, 0x3e2, RZ ;  /* 0x000003e202037824 */ /* 0x040fe400078e02ff */
[C---:B------:R-:W-:Y:S01]  /*9eb10*/  IMAD R11, R2.reuse, 0x1f1, RZ ;  /* 0x000001f1020b7824 */ /* 0x040fe200078e02ff */
[----:B------:R-:W4:Y:S02]  /*9eb20*/  LDL.LU R8, [R1+0x1f14] ;  /* 0x001f140001087983 */ /* 0x000f240000300800 */
[----:B0-----:R-:W-:Y:S01]  /*9eb30*/  IADD3 R12, P6, R3, R26, RZ ;  /* 0x0000001a030c7210 */ /* 0x001fe20007fde0ff */
[----:B------:R-:W-:-:S03]  /*9eb40*/  IMAD R10, R2, 0x3e4, RZ ;  /* 0x000003e4020a7824 */ /* 0x000fc600078e02ff */
[----:B------:R-:W-:Y:S02]  /*9eb50*/  LEA.HI.X.SX32 R13, R11, R27, 0x1, P6 ;  /* 0x0000001b0b0d7211 */ /* 0x000fe400030f0eff */
[----:B------:R-:W-:Y:S02]  /*9eb60*/  F2FP.PACK_AB R7, R9, R19 ;  /* 0x000000130907723e */ /* 0x000fe400000000ff */
[----:B------:R-:W4:Y:S04]  /*9eb70*/  LDL.LU R9, [R1+0x1f10] ;  /* 0x001f100001097983 */ /* 0x000f280000300800 */
[----:B------:R0:W-:Y:S04]  /*9eb80*/  STL.64 [R1+0x1058], R12 ;  /* 0x0010580c01007387 */ /* 0x0001e80000100a00 */
[----:B------:R-:W4:Y:S01]  /*9eb90*/  LDL.LU R19, [R1+0xb50] ;  /* 0x000b500001137983 */ /* 0x000f220000300800 */
[----:B------:R-:W-:Y:S01]  /*9eba0*/  IMAD R3, R2, 0x3e6, RZ ;  /* 0x000003e602037824 */ /* 0x000fe200078e02ff */
[----:B0-----:R-:W-:Y:S01]  /*9ebb0*/  IADD3 R12, P6, R10, R26, RZ ;  /* 0x0000001a0a0c7210 */ /* 0x001fe20007fde0ff */
[----:B---3--:R-:W-:-:S02]  /*9ebc0*/  FFMA R10, R22, 0.69314718246459960938, R20 ;  /* 0x3f317218160a7823 */ /* 0x008fc40000000014 */
[----:B------:R-:W3:Y:S01]  /*9ebd0*/  LDL.LU R20, [R1+0x12b8] ;  /* 0x0012b80001147983 */ /* 0x000ee20000300800 */
[----:B------:R-:W-:-:S03]  /*9ebe0*/  IMAD R11, R2, 0x1f3, RZ ;  /* 0x000001f3020b7824 */ /* 0x000fc600078e02ff */
[----:B------:R0:W-:Y:S04]  /*9ebf0*/  STL [R1+0x238], R10 ;  /* 0x0002380a01007387 */ /* 0x0001e80000100800 */
[----:B------:R-:W3:Y:S01]  /*9ec00*/  LDL.LU R22, [R1+0xb4c] ;  /* 0x000b4c0001167983 */ /* 0x000ee20000300800 */
[----:B0-----:R-:W-:-:S03]  /*9ec10*/  IMAD R10, R2, 0x3e8, RZ ;  /* 0x000003e8020a7824 */ /* 0x001fc600078e02ff */
[----:B------:R0:W-:Y:S04]  /*9ec20*/  STS.128 [R0+0xf80], R4 ;  /* 0x000f800400007388 */ /* 0x0001e80000000c00 */
[----:B------:R-:W-:Y:S01]  /*9ec30*/  BAR.SYNC.DEFER_BLOCKING 0x0 ;  /* 0x0000000000007b1d */ /* 0x000fe20000010000 */
[C---:B0-----:R-:W-:Y:S02]  /*9ec40*/  IMAD R0, R2.reuse, 0x3ea, RZ ;  /* 0x000003ea02007824 */ /* 0x041fe400078e02ff */
[----:B------:R-:W-:Y:S02]  /*9ec50*/  IMAD R4, R2, 0x1f5, RZ ;  /* 0x000001f502047824 */ /* 0x000fe400078e02ff */
[----:B--2---:R-:W-:Y:S01]  /*9ec60*/  FFMA R5, R15, 0.69314718246459960938, R14 ;  /* 0x3f3172180f057823 */ /* 0x004fe2000000000e */
[----:B----4-:R-:W-:-:S02]  /*9ec70*/  LEA.HI.X.SX32 R13, R23, R27, 0x1, P6 ;  /* 0x0000001b170d7211 */ /* 0x010fc400030f0eff */
[----:B------:R-:W2:Y:S04]  /*9ec80*/  LDL.LU R23, [R1+0x12b4] ;  /* 0x0012b40001177983 */ /* 0x000ea80000300800 */
[----:B------:R0:W-:Y:S02]  /*9ec90*/  STL.64 [R1+0x1050], R12 ;  /* 0x0010500c01007387 */ /* 0x0001e40000100a00 */
[----:B0-----:R-:W-:-:S04]  /*9eca0*/  IADD3 R12, P6, R3, R26, RZ ;  /* 0x0000001a030c7210 */ /* 0x001fc80007fde0ff */
[----:B------:R-:W-:Y:S02]  /*9ecb0*/  LEA.HI.X.SX32 R13, R11, R27, 0x1, P6 ;  /* 0x0000001b0b0d7211 */ /* 0x000fe400030f0eff */
[----:B------:R-:W-:-:S04]  /*9ecc0*/  IADD3 R6, P6, R10, R26, RZ ;  /* 0x0000001a0a067210 */ /* 0x000fc80007fde0ff */
[----:B------:R-:W-:Y:S01]  /*9ecd0*/  LEA.HI.X.SX32 R7, R16, R27, 0x1, P6 ;  /* 0x0000001b10077211 */ /* 0x000fe200030f0eff */
[----:B------:R-:W-:Y:S04]  /*9ece0*/  STL.64 [R1+0xe58], R12 ;  /* 0x000e580c01007387 */ /* 0x000fe80000100a00 */
[----:B------:R-:W-:Y:S04]  /*9ecf0*/  STL [R1+0x23c], R5 ;  /* 0x00023c0501007387 */ /* 0x000fe80000100800 */
[----:B------:R0:W-:Y:S01]  /*9ed00*/  STL.64 [R1+0xe50], R6 ;  /* 0x000e500601007387 */ /* 0x0001e20000100a00 */
[----:B------:R-:W-:Y:S01]  /*9ed10*/  IMAD R3, R2, 0x3ec, RZ ;  /* 0x000003ec02037824 */ /* 0x000fe200078e02ff */
[----:B0-----:R-:W-:-:S04]  /*9ed20*/  IADD3 R6, P6, R0, R26, RZ ;  /* 0x0000001a00067210 */ /* 0x001fc80007fde0ff */
[----:B------:R-:W-:-:S05]  /*9ed30*/  LEA.HI.X.SX32 R7, R4, R27, 0x1, P6 ;  /* 0x0000001b04077211 */ /* 0x000fca00030f0eff */
[----:B------:R0:W-:Y:S02]  /*9ed40*/  STL.64 [R1+0xe48], R6 ;  /* 0x000e480601007387 */ /* 0x0001e40000100a00 */
[----:B0-----:R-:W-:Y:S01]  /*9ed50*/  IADD3 R6, P6, R3, R26, RZ ;  /* 0x0000001a03067210 */ /* 0x001fe20007fde0ff */
[----:B------:R-:W-:Y:S02]  /*9ed60*/  FFMA R3, R28, 0.69314718246459960938, R25 ;  /* 0x3f3172181c037823 */ /* 0x000fe40000000019 */
[----:B------:R-:W4:Y:S04]  /*9ed70*/  LDL.LU R25, [R1+0xb48] ;  /* 0x000b480001197983 */ /* 0x000f280000300800 */
[----:B------:R-:W4:Y:S01]  /*9ed80*/  LDL.LU R28, [R1+0x12bc] ;  /* 0x0012bc00011c7983 */ /* 0x000f220000300800 */
[----:B------:R-:W-:Y:S01]  /*9ed90*/  LEA.HI.X.SX32 R7, R18, R27, 0x1, P6 ;  /* 0x0000001b12077211 */ /* 0x000fe200030f0eff */
[----:B------:R-:W-:-:S02]  /*9eda0*/  IMAD R5, R2, 0x3ee, RZ ;  /* 0x000003ee02057824 */ /* 0x000fc400078e02ff */
[----:B------:R-:W-:Y:S01]  /*9edb0*/  STL [R1+0x220], R3 ;  /* 0x0002200301007387 */ /* 0x000fe20000100800 */
[----:B------:R-:W-:-:S03]  /*9edc0*/  IMAD R4, R2, 0x1f7, RZ ;  /* 0x000001f702047824 */ /* 0x000fc600078e02ff */
[----:B------:R0:W-:Y:S01]  /*9edd0*/  STL.64 [R1+0xe40], R6 ;  /* 0x000e400601007387 */ /* 0x0001e20000100a00 */
[----:B------:R-:W-:Y:S02]  /*9ede0*/  PRMT R0, R17, 0x7632, R0 ;  /* 0x0000763211007816 */ /* 0x000fe40000000000 */
[----:B0-----:R-:W-:-:S04]  /*9edf0*/  IADD3 R6, P6, R5, R26, RZ ;  /* 0x0000001a05067210 */ /* 0x001fc80007fde0ff */
[----:B------:R-:W-:Y:S01]  /*9ee00*/  LEA.HI.X.SX32 R7, R4, R27, 0x1, P6 ;  /* 0x0000001b04077211 */ /* 0x000fe200030f0eff */
[----:B------:R-:W-:-:S04]  /*9ee10*/  IMAD R3, R2, 0x3f0, RZ ;  /* 0x000003f002037824 */ /* 0x000fc800078e02ff */
[----:B------:R0:W-:Y:S04]  /*9ee20*/  STL.64 [R1+0xe28], R6 ;  /* 0x000e280601007387 */ /* 0x0001e80000100a00 */
[----:B------:R-:W-:Y:S04]  /*9ee30*/  STG.E.U16 [R26.64], R17 ;  /* 0x000000111a007986 */ /* 0x000fe8000c101506 */
[----:B0-----:R-:W0:Y:S04]  /*9ee40*/  S2R R7, SR_TID.X ;  /* 0x0000000000077919 */ /* 0x001e280000002100 */
[----:B------:R1:W-:Y:S01]  /*9ee50*/  STG.E.U16 [R8.64], R0 ;  /* 0x0000000008007986 */ /* 0x0003e2000c101506 */
[----:B------:R-:W-:Y:S01]  /*9ee60*/  IMAD R5, R2, 0x1f9, RZ ;  /* 0x000001f902057824 */ /* 0x000fe200078e02ff */
[----:B-1----:R-:W-:Y:S01]  /*9ee70*/  IADD3 R8, P6, R3, R26, RZ ;  /* 0x0000001a03087210 */ /* 0x002fe20007fde0ff */
[----:B---3--:R-:W-:-:S02]  /*9ee80*/  FFMA R3, R20, 0.69314718246459960938, R19 ;  /* 0x3f31721814037823 */ /* 0x008fc40000000013 */
[C---:B------:R-:W-:Y:S01]  /*9ee90*/  IMAD R0, R2.reuse, 0x3f2, RZ ;  /* 0x000003f202007824 */ /* 0x040fe200078e02ff */
[----:B------:R-:W-:Y:S02]  /*9eea0*/  LEA.HI.X.SX32 R9, R21, R27, 0x1, P6 ;  /* 0x0000001b15097211 */ /* 0x000fe400030f0eff */
[----:B------:R-:W-:Y:S01]  /*9eeb0*/  STL [R1+0x224], R3 ;  /* 0x0002240301007387 */ /* 0x000fe20000100800 */
[----:B------:R-:W-:-:S03]  /*9eec0*/  IMAD R4, R2, 0x3f4, RZ ;  /* 0x000003f402047824 */ /* 0x000fc600078e02ff */
[----:B------:R1:W-:Y:S04]  /*9eed0*/  STL.64 [R1+0xbf0], R8 ;  /* 0x000bf00801007387 */ /* 0x0003e80000100a00 */
[----:B0-----:R0:W-:Y:S01]  /*9eee0*/  STL [R1+0x1a70], R7 ;  /* 0x001a700701007387 */ /* 0x0011e20000100800 */
[----:B-1----:R-:W-:-:S04]  /*9eef0*/  IADD3 R8, P6, R0, R26, RZ ;  /* 0x0000001a00087210 */ /* 0x002fc80007fde0ff */
[-C--:B------:R-:W-:Y:S02]  /*9ef00*/  LEA.HI.X.SX32 R9, R5, R27.reuse, 0x1, P6 ;  /* 0x0000001b05097211 */ /* 0x080fe400030f0eff */
[----:B------:R-:W-:Y:S02]  /*9ef10*/  IADD3 R6, P6, R4, R26, RZ ;  /* 0x0000001a04067210 */ /* 0x000fe40007fde0ff */
[----:B------:R-:W-:Y:S02]  /*9ef20*/  SHF.L.U32 R0, R7, 0x4, RZ ;  /* 0x0000000407007819 */ /* 0x000fe400000006ff */
[----:B0-----:R-:W-:Y:S01]  /*9ef30*/  LEA.HI.X.SX32 R7, R24, R27, 0x1, P6 ;  /* 0x0000001b18077211 */ /* 0x001fe200030f0eff */
[C---:B------:R-:W-:Y:S02]  /*9ef40*/  IMAD R5, R2.reuse, 0x1fb, RZ ;  /* 0x000001fb02057824 */ /* 0x040fe400078e02ff */
[----:B------:R-:W-:Y:S01]  /*9ef50*/  IMAD R4, R2, 0x3f8, RZ ;  /* 0x000003f802047824 */ /* 0x000fe200078e02ff */
[----:B------:R-:W-:Y:S01]  /*9ef60*/  LOP3.LUT R0, R0, 0x70, RZ, 0xc0, !PT ;  /* 0x0000007000007812 */ /* 0x000fe200078ec0ff */
[----:B--2---:R-:W-:-:S02]  /*9ef70*/  FFMA R3, R23, 0.69314718246459960938, R22 ;  /* 0x3f31721817037823 */ /* 0x004fc40000000016 */
[----:B------:R-:W0:Y:S04]  /*9ef80*/  S2R R23, SR_TID.X ;  /* 0x0000000000177919 */ /* 0x000e280000002100 */
[----:B------:R1:W-:Y:S04]  /*9ef90*/  STL [R1+0x228], R3 ;  /* 0x0002280301007387 */ /* 0x0003e80000100800 */
[----:B------:R-:W-:Y:S01]  /*9efa0*/  STL.64 [R1+0xb68], R8 ;  /* 0x000b680801007387 */ /* 0x000fe20000100a00 */
[----:B-1----:R-:W-:-:S03]  /*9efb0*/  IMAD R3, R2, 0x3f6, RZ ;  /* 0x000003f602037824 */ /* 0x002fc600078e02ff */
[----:B------:R1:W-:Y:S02]  /*9efc0*/  STL.64 [R1+0xb58], R6 ;  /* 0x000b580601007387 */ /* 0x0003e40000100a00 */
[----:B-1----:R-:W-:-:S04]  /*9efd0*/  IADD3 R6, P6, R3, R26, RZ ;  /* 0x0000001a03067210 */ /* 0x002fc80007fde0ff */
[----:B------:R-:W-:Y:S02]  /*9efe0*/  LEA.HI.X.SX32 R7, R5, R27, 0x1, P6 ;  /* 0x0000001b05077211 */ /* 0x000fe400030f0eff */
[----:B0-----:R-:W-:Y:S01]  /*9eff0*/  LOP3.LUT R8, R23, 0xe0, RZ, 0xc0, !PT ;  /* 0x000000e017087812 */ /* 0x001fe200078ec0ff */
[----:B------:R-:W2:Y:S04]  /*9f000*/  LDL.LU R5, [R1+0x1290] ;  /* 0x0012900001057983 */ /* 0x000ea80000300800 */
[----:B------:R0:W-:Y:S01]  /*9f010*/  STL.64 [R1+0xb50], R6 ;  /* 0x000b500601007387 */ /* 0x0001e20000100a00 */
[----:B------:R-:W-:Y:S02]  /*9f020*/  LEA R0, R8, R0, 0x2 ;  /* 0x0000000008007211 */ /* 0x000fe400078e10ff */
[----:B0-----:R-:W-:-:S04]  /*9f030*/  IADD3 R6, P6, R4, R26, RZ ;  /* 0x0000001a04067210 */ /* 0x001fc80007fde0ff */
[----:B------:R-:W-:Y:S01]  /*9f040*/  LEA.HI.X.SX32 R7, R29, R27, 0x1, P6 ;  /* 0x0000001b1d077211 */ /* 0x000fe200030f0eff */
[----:B----4-:R-:W-:-:S05]  /*9f050*/  FFMA R8, R28, 0.69314718246459960938, R25 ;  /* 0x3f3172181c087823 */ /* 0x010fca0000000019 */
[----:B------:R-:W-:Y:S04]  /*9f060*/  STL [R1+0x22c], R8 ;  /* 0x00022c0801007387 */ /* 0x000fe80000100800 */
[----:B------:R0:W-:Y:S04]  /*9f070*/  STL.64 [R1+0xb60], R6 ;  /* 0x000b600601007387 */ /* 0x0001e80000100a00 */
[----:B0-----:R-:W3:Y:S04]  /*9f080*/  LDL.LU R7, [R1+0xb0] ;  /* 0x0000b00001077983 */ /* 0x001ee80000300800 */
[----:B------:R-:W4:Y:S04]  /*9f090*/  LDL.LU.64 R8, [R1+0x978] ;  /* 0x0009780001087983 */ /* 0x000f280000300a00 */
[----:B----4-:R0:W-:Y:S04]  /*9f0a0*/  STL.64 [R1+0x1ee8], R8 ;  /* 0x001ee80801007387 */ /* 0x0101e80000100a00 */
[----:B0-----:R-:W4:Y:S04]  /*9f0b0*/  LDL.LU.64 R8, [R1+0x988] ;  /* 0x0009880001087983 */ /* 0x001f280000300a00 */
[----:B----4-:R0:W-:Y:S04]  /*9f0c0*/  STL.64 [R1+0x1ef0], R8 ;  /* 0x001ef00801007387 */ /* 0x0101e80000100a00 */
[----:B0-----:R-:W4:Y:S04]  /*9f0d0*/  LDL.LU.64 R8, [R1+0x990] ;  /* 0x0009900001087983 */ /* 0x001f280000300a00 */
[----:B----4-:R0:W-:Y:S04]  /*9f0e0*/  STL.64 [R1+0x1ef8], R8 ;  /* 0x001ef80801007387 */ /* 0x0101e80000100a00 */
[----:B0-----:R-:W4:Y:S04]  /*9f0f0*/  LDL.LU.64 R8, [R1+0x998] ;  /* 0x0009980001087983 */ /* 0x001f280000300a00 */
[----:B----4-:R-:W-:Y:S04]  /*9f100*/  STL.64 [R1+0x1f00], R8 ;  /* 0x001f000801007387 */ /* 0x010fe80000100a00 */
[----:B------:R-:W3:Y:S04]  /*9f110*/  LDL.LU R6, [R1+0x50] ;  /* 0x0000500001067983 */ /* 0x000ee80000300800 */
[----:B---3--:R0:W-:Y:S04]  /*9f120*/  STL.64 [R1+0x1f08], R6 ;  /* 0x001f080601007387 */ /* 0x0081e80000100a00 */
[----:B0-----:R-:W3:Y:S04]  /*9f130*/  LDL.LU.64 R6, [R1+0x3a8] ;  /* 0x0003a80001067983 */ /* 0x001ee80000300a00 */
[----:B------:R-:W4:Y:S04]  /*9f140*/  LDL.LU.64 R10, [R1+0x970] ;  /* 0x00097000010a7983 */ /* 0x000f280000300a00 */
[----:B------:R-:W2:Y:S04]  /*9f150*/  LDL.LU.64 R12, [R1+0x968] ;  /* 0x00096800010c7983 */ /* 0x000ea80000300a00 */
[----:B------:R-:W2:Y:S04]  /*9f160*/  LDL.LU R18, [R1+0x170] ;  /* 0x0001700001127983 */ /* 0x000ea80000300800 */
[----:B------:R-:W2:Y:S04]  /*9f170*/  LDL.LU.64 R14, [R1+0x960] ;  /* 0x00096000010e7983 */ /* 0x000ea80000300a00 */
        /* <DEDUP_REMOVED lines=8> */
[----:B------:R-:W2:Y:S01]  /*9f200*/  LDL.LU R9, [R1+0xb44] ;  /* 0x000b440001097983 */ /* 0x000ea20000300800 */
[----:B------:R-:W-:-:S02]  /*9f210*/  IMAD R3, R2, 0x3fa, RZ ;  /* 0x000003fa02037824 */ /* 0x000fc400078e02ff */
[----:B------:R-:W-:-:S03]  /*9f220*/  IMAD R4, R2, 0x1fd, RZ ;  /* 0x000001fd02047824 */ /* 0x000fc600078e02ff */
[----:B---3--:R-:W-:Y:S01]  /*9f230*/  IADD3 R8, P6, R3, R6, RZ ;  /* 0x0000000603087210 */ /* 0x008fe20007fde0ff */
[----:B------:R-:W-:Y:S02]  /*9f240*/  IMAD R3, R2, 0x3fc, RZ ;  /* 0x000003fc02037824 */ /* 0x000fe400078e02ff */
[----:B--2---:R-:W-:Y:S01]  /*9f250*/  FFMA R5, R5, 0.69314718246459960938, R9 ;  /* 0x3f31721805057823 */ /* 0x004fe20000000009 */
[----:B------:R-:W-:-:S04]  /*9f260*/  LEA.HI.X.SX32 R9, R4, R7, 0x1, P6 ;  /* 0x0000000704097211 */ /* 0x000fc800030f0eff */
[----:B------:R0:W-:Y:S04]  /*9f270*/  STL [R1+0x1a88], R5 ;  /* 0x001a880501007387 */ /* 0x0001e80000100800 */
[----:B0-----:R-:W2:Y:S04]  /*9f280*/  LDL.LU.64 R4, [R1+0x980] ;  /* 0x0009800001047983 */ /* 0x001ea80000300a00 */
[----:B------:R0:W-:Y:S02]  /*9f290*/  STL.64 [R1+0xb48], R8 ;  /* 0x000b480801007387 */ /* 0x0001e40000100a00 */
[C---:B0-----:R-:W-:Y:S01]  /*9f2a0*/  IMAD R9, R2.reuse, 0x1fe, RZ ;  /* 0x000001fe02097824 */ /* 0x041fe200078e02ff */
[----:B------:R-:W-:Y:S01]  /*9f2b0*/  IADD3 R8, P6, R3, R6, RZ ;  /* 0x0000000603087210 */ /* 0x000fe20007fde0ff */
[----:B------:R-:W-:-:S03]  /*9f2c0*/  IMAD R3, R2, 0x3fe, RZ ;  /* 0x000003fe02037824 */ /* 0x000fc600078e02ff */
[----:B------:R-:W-:-:S05]  /*9f2d0*/  LEA.HI.X.SX32 R9, R9, R7, 0x1, P6 ;  /* 0x0000000709097211 */ /* 0x000fca00030f0eff */
[----:B------:R0:W-:Y:S02]  /*9f2e0*/  STL.64 [R1+0xb40], R8 ;  /* 0x000b400801007387 */ /* 0x0001e40000100a00 */
[----:B0-----:R-:W-:Y:S02]  /*9f2f0*/  IADD3 R8, P6, R3, R6, RZ ;  /* 0x0000000603087210 */ /* 0x001fe40007fde0ff */
[----:B------:R-:W0:Y:S01]  /*9f300*/  S2R R3, SR_TID.X ;  /* 0x0000000000037919 */ /* 0x000e220000002100 */
[----:B------:R-:W-:-:S05]  /*9f310*/  IMAD R2, R2, 0x1ff, RZ ;  /* 0x000001ff02027824 */ /* 0x000fca00078e02ff */
[----:B------:R-:W-:Y:S02]  /*9f320*/  LEA.HI.X.SX32 R9, R2, R7, 0x1, P6 ;  /* 0x0000000702097211 */ /* 0x000fe400030f0eff */
[----:B0-----:R-:W-:-:S04]  /*9f330*/  LOP3.LUT R3, R3, 0x18, RZ, 0xc0, !PT ;  /* 0x0000001803037812 */ /* 0x001fc800078ec0ff */
[----:B------:R-:W-:-:S05]  /*9f340*/  LEA.HI R3, R3, R0, RZ, 0x1f ;  /* 0x0000000003037211 */ /* 0x000fca00078ff8ff */
[----:B------:R0:W-:Y:S04]  /*9f350*/  STL [R1+0x1508], R3 ;  /* 0x0015080301007387 */ /* 0x0001e80000100800 */
[----:B0-----:R-:W3:Y:S04]  /*9f360*/  LDL.LU R3, [R1+0x110] ;  /* 0x0001100001037983 */ /* 0x001ee80000300800 */
[----:B------:R-:W2:Y:S04]  /*9f370*/  LDL.LU.64 R6, [R1+0x1f08] ;  /* 0x001f080001067983 */ /* 0x000ea80000300a00 */
[----:B------:R0:W-:Y:S04]  /*9f380*/  STL.64 [R1+0x3a8], R8 ;  /* 0x0003a80801007387 */ /* 0x0001e80000100a00 */
[----:B0-----:R-:W3:Y:S04]  /*9f390*/  LDL.LU.64 R8, [R1+0x1f00] ;  /* 0x001f000001087983 */ /* 0x001ee80000300a00 */
[----:B---3--:R0:W-:Y:S04]  /*9f3a0*/  STG.E.U16 [R8.64], R3 ;  /* 0x0000000308007986 */ /* 0x0081e8000c101506 */
[----:B0-----:R-:W3:Y:S01]  /*9f3b0*/  LDL.LU.64 R8, [R1+0x1ef8] ;  /* 0x001ef80001087983 */ /* 0x001ee20000300a00 */
[----:B------:R-:W-:-:S05]  /*9f3c0*/  PRMT R2, R3, 0x7632, R2 ;  /* 0x0000763203027816 */ /* 0x000fca0000000002 */
[----:B---3--:R0:W-:Y:S04]  /*9f3d0*/  STG.E.U16 [R8.64], R2 ;  /* 0x0000000208007986 */ /* 0x0081e8000c101506 */
[----:B0-----:R-:W3:Y:S01]  /*9f3e0*/  LDL.LU.64 R8, [R1+0x1ef0] ;  /* 0x001ef00001087983 */ /* 0x001ee20000300a00 */
[----:B--2---:R-:W-:Y:S02]  /*9f3f0*/  PRMT R0, R7, 0x7632, R0 ;  /* 0x0000763207007816 */ /* 0x004fe40000000000 */
[----:B------:R-:W-:Y:S01]  /*9f400*/  PRMT R2, R6, 0x7632, R2 ;  /* 0x0000763206027816 */ /* 0x000fe20000000002 */
[----:B---3--:R0:W-:Y:S04]  /*9f410*/  STG.E.U16 [R8.64], R7 ;  /* 0x0000000708007986 */ /* 0x0081e8000c101506 */
[----:B0-----:R-:W2:Y:S04]  /*9f420*/  LDL.LU.64 R8, [R1+0x1ee8] ;  /* 0x001ee80001087983 */ /* 0x001ea80000300a00 */
[----:B------:R0:W-:Y:S02]  /*9f430*/  STG.E.U16 [R4.64], R0 ;  /* 0x0000000004007986 */ /* 0x0001e4000c101506 */
[----:B0-----:R-:W-:-:S02]  /*9f440*/  PRMT R0, R18, 0x7632, R0 ;  /* 0x0000763212007816 */ /* 0x001fc40000000000 */
[----:B--2---:R-:W-:Y:S04]  /*9f450*/  STG.E.U16 [R8.64], R6 ;  /* 0x0000000608007986 */ /* 0x004fe8000c101506 */
[----:B----4-:R0:W-:Y:S04]  /*9f460*/  STG.E.U16 [R10.64], R2 ;  /* 0x000000020a007986 */ /* 0x0101e8000c101506 */
[----:B------:R-:W-:Y:S04]  /*9f470*/  STG.E.U16 [R12.64], R18 ;  /* 0x000000120c007986 */ /* 0x000fe8000c101506 */
[----:B------:R1:W-:Y:S01]  /*9f480*/  STG.E.U16 [R14.64], R0 ;  /* 0x000000000e007986 */ /* 0x0003e2000c101506 */
[----:B0-----:R-:W-:-:S03]  /*9f490*/  PRMT R2, R19, 0x7632, R2 ;  /* 0x0000763213027816 */ /* 0x001fc60000000002 */
[----:B------:R-:W-:Y:S04]  /*9f4a0*/  STG.E.U16 [R16.64], R19 ;  /* 0x0000001310007986 */ /* 0x000fe8000c101506 */
[----:B------:R-:W-:Y:S01]  /*9f4b0*/  STG.E.U16 [R20.64], R2 ;  /* 0x0000000214007986 */ /* 0x000fe2000c101506 */
[----:B-1----:R-:W-:-:S03]  /*9f4c0*/  PRMT R0, R28, 0x7632, R0 ;  /* 0x000076321c007816 */ /* 0x002fc60000000000 */
[----:B------:R-:W-:Y:S04]  /*9f4d0*/  STG.E.U16 [R22.64], R28 ;  /* 0x0000001c16007986 */ /* 0x000fe8000c101506 */
[----:B------:R-:W-:Y:S04]  /*9f4e0*/  STG.E.U16 [R24.64], R0 ;  /* 0x0000000018007986 */ /* 0x000fe8000c101506 */
[----:B------:R0:W-:Y:S04]  /*9f4f0*/  STG.E.U16 [R26.64], R29 ;  /* 0x0000001d1a007986 */ /* 0x0001e8000c101506 */
[----:B0-----:R-:W2:Y:S04]  /*9f500*/  LDL.LU.64 R26, [R1+0x930] ;  /* 0x00093000011a7983 */ /* 0x001ea80000300a00 */
[----:B------:R-:W3:Y:S04]  /*9f510*/  LDL.LU R3, [R1+0x150] ;  /* 0x0001500001037983 */ /* 0x000ee80000300800 */
[----:B---3--:R0:W-:Y:S04]  /*9f520*/  STL [R1+0x1e90], R3 ;  /* 0x001e900301007387 */ /* 0x0081e80000100800 */
[----:B0-----:R-:W3:Y:S04]  /*9f530*/  LDL.LU R3, [R1+0x30] ;  /* 0x0000300001037983 */ /* 0x001ee80000300800 */
[----:B---3--:R0:W-:Y:S04]  /*9f540*/  STL [R1+0x1ea8], R3 ;  /* 0x001ea80301007387 */ /* 0x0081e80000100800 */
[----:B0-----:R-:W3:Y:S04]  /*9f550*/  LDL.LU R3, [R1+0x90] ;  /* 0x0000900001037983 */ /* 0x001ee80000300800 */
[----:B---3--:R0:W-:Y:S04]  /*9f560*/  STL [R1+0x1ec0], R3 ;  /* 0x001ec00301007387 */ /* 0x0081e80000100800 */
[----:B0-----:R-:W3:Y:S04]  /*9f570*/  LDL.LU R3, [R1+0xf0] ;  /* 0x0000f00001037983 */ /* 0x001ee80000300800 */
[----:B---3--:R0:W-:Y:S04]  /*9f580*/  STL [R1+0x1ed8], R3 ;  /* 0x001ed80301007387 */ /* 0x0081e80000100800 */
[----:B0-----:R-:W3:Y:S04]  /*9f590*/  LDL.LU R3, [R1+0x160] ;  /* 0x0001600001037983 */ /* 0x001ee80000300800 */
[----:B------:R-:W4:Y:S04]  /*9f5a0*/  LDL.LU R7, [R1+0xe0] ;  /* 0x0000e00001077983 */ /* 0x000f280000300800 */
[----:B------:R-:W2:Y:S04]  /*9f5b0*/  LDL.LU.64 R4, [R1+0x8d0] ;  /* 0x0008d00001047983 */ /* 0x000ea80000300a00 */
        /* <DEDUP_REMOVED lines=19> */
[----:B0-----:R-:W2:Y:S01]  /*9f6f0*/  LDL.LU.64 R4, [R1+0x920] ;  /* 0x0009200001047983 */ /* 0x001ea20000300a00 */
[----:B------:R-:W-:-:S03]  /*9f700*/  PRMT R2, R29, 0x7632, R2 ;  /* 0x000076321d027816 */ /* 0x000fc60000000002 */
[----:B--2---:R0:W-:Y:S04]  /*9f710*/  STL.64 [R1+0x1ee0], R4 ;  /* 0x001ee00401007387 */ /* 0x0041e80000100a00 */
[----:B0-----:R-:W3:Y:S04]  /*9f720*/  LDL.LU.64 R4, [R1+0x928] ;  /* 0x0009280001047983 */ /* 0x001ee80000300a00 */
        /* <DEDUP_REMOVED lines=11> */
[----:B------:R-:W2:Y:S04]  /*9f7e0*/  LDL.LU R29, [R1+0x70] ;  /* 0x00007000011d7983 */ /* 0x000ea80000300800 */
[----:B------:R0:W-:Y:S04]  /*9f7f0*/  STG.E.U16 [R26.64], R2 ;  /* 0x000000021a007986 */ /* 0x0001e8000c101506 */
[----:B------:R-:W2:Y:S04]  /*9f800*/  LDL.LU.64 R24, [R1+0x890] ;  /* 0x0008900001187983 */ /* 0x000ea80000300a00 */
[----:B0-----:R-:W2:Y:S04]  /*9f810*/  LDL.LU.64 R26, [R1+0x888] ;  /* 0x00088800011a7983 */ /* 0x001ea80000300a00 */
[----:B---3--:R0:W-:Y:S04]  /*9f820*/  STG.E.U16 [R4.64], R3 ;  /* 0x0000000304007986 */ /* 0x0081e8000c101506 */
[----:B0-----:R-:W3:Y:S01]  /*9f830*/  LDL.LU.64 R4, [R1+0x1ee0] ;  /* 0x001ee00001047983 */ /* 0x001ee20000300a00 */
[----:B------:R-:W-:-:S03]  /*9f840*/  PRMT R0, R3, 0x7632, R0 ;  /* 0x0000763203007816 */ /* 0x000fc60000000000 */
[----:B------:R-:W2:Y:S04]  /*9f850*/  LDL.LU R3, [R1+0x1ed8] ;  /* 0x001ed80001037983 */ /* 0x000ea80000300800 */
[----:B---3--:R0:W-:Y:S04]  /*9f860*/  STG.E.U16 [R4.64], R0 ;  /* 0x0000000004007986 */ /* 0x0081e8000c101506 */
[----:B0-----:R-:W3:Y:S01]  /*9f870*/  LDL.LU.64 R4, [R1+0x1ed0] ;  /* 0x001ed00001047983 */ /* 0x001ee20000300a00 */
[----:B--2---:R-:W-:-:S03]  /*9f880*/  PRMT R2, R3, 0x7632, R2 ;  /* 0x0000763203027816 */ /* 0x004fc60000000002 */
[----:B---3--:R0:W-:Y:S04]  /*9f890*/  STG.E.U16 [R4.64], R3 ;  /* 0x0000000304007986 */ /* 0x0081e8000c101506 */
[----:B0-----:R-:W2:Y:S04]  /*9f8a0*/  LDL.LU.64 R4, [R1+0x1ec8] ;  /* 0x001ec80001047983 */ /* 0x001ea80000300a00 */
[----:B------:R-:W3:Y:S04]  /*9f8b0*/  LDL.LU R3, [R1+0x1ec0] ;  /* 0x001ec00001037983 */ /* 0x000ee80000300800 */
[----:B--2---:R0:W-:Y:S04]  /*9f8c0*/  STG.E.U16 [R4.64], R2 ;  /* 0x0000000204007986 */ /* 0x0041e8000c101506 */
[----:B0-----:R-:W2:Y:S01]  /*9f8d0*/  LDL.LU.64 R4, [R1+0x1eb8] ;  /* 0x001eb80001047983 */ /* 0x001ea20000300a00 */
[----:B---3--:R-:W-:-:S03]  /*9f8e0*/  PRMT R0, R3, 0x7632, R0 ;  /* 0x0000763203007816 */ /* 0x008fc60000000000 */
[----:B--2---:R0:W-:Y:S04]  /*9f8f0*/  STG.E.U16 [R4.64], R3 ;  /* 0x0000000304007986 */ /* 0x0041e8000c101506 */
        /* <DEDUP_REMOVED lines=13> */
[----:B--2---:R0:W-:Y:S04]  /*9f9d0*/  STG.E.U16 [R4.64], R0 ;  /* 0x0000000004007986 */ /* 0x0041e8000c101506 */
[----:B0-----:R-:W2:Y:S01]  /*9f9e0*/  LDL.LU.64 R4, [R1+0x1e78] ;  /* 0x001e780001047983 */ /* 0x001ea20000300a00 */
[----:B----4-:R-:W-:-:S03]  /*9f9f0*/  PRMT R2, R7, 0x7632, R2 ;  /* 0x0000763207027816 */ /* 0x010fc60000000002 */
[----:B--2---:R0:W-:Y:S04]  /*9fa00*/  STG.E.U16 [R4.64], R7 ;  /* 0x0000000704007986 */ /* 0x0041e8000c101506 */
[----:B0-----:R-:W2:Y:S01]  /*9fa10*/  LDL.LU.64 R4, [R1+0x1e70] ;  /* 0x001e700001047983 */ /* 0x001ea20000300a00 */
[----:B------:R-:W-:-:S03]  /*9fa20*/  PRMT R0, R6, 0x7632, R0 ;  /* 0x0000763206007816 */ /* 0x000fc60000000000 */
[----:B--2---:R0:W-:Y:S04]  /*9fa30*/  STG.E.U16 [R4.64], R2 ;  /* 0x0000000204007986 */ /* 0x0041e8000c101506 */
[----:B------:R-:W-:Y:S04]  /*9fa40*/  STG.E.U16 [R8.64], R6 ;  /* 0x0000000608007986 */ /* 0x000fe8000c101506 */
[----:B------:R1:W-:Y:S01]  /*9fa50*/  STG.E.U16 [R10.64], R0 ;  /* 0x000000000a007986 */ /* 0x0003e2000c101506 */
[----:B0-----:R-:W-:-:S03]  /*9fa60*/  PRMT R2, R18, 0x7632, R2 ;  /* 0x0000763212027816 */ /* 0x001fc60000000002 */
[----:B------:R-:W-:Y:S04]  /*9fa70*/  STG.E.U16 [R12.64], R18 ;  /* 0x000000120c007986 */ /* 0x000fe8000c101506 */
[----:B------:R0:W-:Y:S01]  /*9fa80*/  STG.E.U16 [R14.64], R2 ;  /* 0x000000020e007986 */ /* 0x0001e2000c101506 */
[----:B-1----:R-:W-:-:S03]  /*9fa90*/  PRMT R0, R19, 0x7632, R0 ;  /* 0x0000763213007816 */ /* 0x002fc60000000000 */
[----:B------:R-:W-:Y:S04]  /*9faa0*/  STG.E.U16 [R16.64], R19 ;  /* 0x0000001310007986 */ /* 0x000fe8000c101506 */
[----:B------:R-:W-:Y:S01]  /*9fab0*/  STG.E.U16 [R20.64], R0 ;  /* 0x0000000014007986 */ /* 0x000fe2000c101506 */
[----:B0-----:R-:W-:-:S03]  /*9fac0*/  PRMT R2, R28, 0x7632, R2 ;  /* 0x000076321c027816 */ /* 0x001fc60000000002 */
[----:B------:R-:W-:Y:S04]  /*9fad0*/  STG.E.U16 [R22.64], R28 ;  /* 0x0000001c16007986 */ /* 0x000fe8000c101506 */
[----:B------:R-:W-:Y:S04]  /*9fae0*/  STG.E.U16 [R24.64], R2 ;  /* 0x0000000218007986 */ /* 0x000fe8000c101506 */
[----:B------:R0:W-:Y:S04]  /*9faf0*/  STG.E.U16 [R26.64], R29 ;  /* 0x0000001d1a007986 */ /* 0x0001e8000c101506 */
[----:B0-----:R-:W2:Y:S04]  /*9fb00*/  LDL.LU.64 R26, [R1+0x880] ;  /* 0x00088000011a7983 */ /* 0x001ea80000300a00 */
[----:B------:R-:W3:Y:S04]  /*9fb10*/  LDL.LU R3, [R1] ;  /* 0x0000000001037983 */ /* 0x000ee80000300800 */
        /* <DEDUP_REMOVED lines=39> */
[----:B------:R-:W2:Y:S04]  /*9fd90*/  LDL.LU R19, [R1+0x1c0] ;  /* 0x0001c00001137983 */ /* 0x000ea80000300800 */
[----:B------:R-:W2:Y:S04]  /*9fda0*/  LDL.LU R28, [R1+0x1d0] ;  /* 0x0001d000011c7983 */ /* 0x000ea80000300800 */
[----:B------:R-:W2:Y:S04]  /*9fdb0*/  LDL.LU.64 R16, [R1+0x7f8] ;  /* 0x0007f80001107983 */ /* 0x000ea80000300a00 */
[----:B------:R-:W2:Y:S04]  /*9fdc0*/  LDL.LU.64 R20, [R1+0x7f0] ;  /* 0x0007f00001147983 */ /* 0x000ea80000300a00 */
[----:B------:R-:W2:Y:S04]  /*9fdd0*/  LDL.LU.64 R22, [R1+0x7e8] ;  /* 0x0007e80001167983 */ /* 0x000ea80000300a00 */
[----:B------:R0:W-:Y:S04]  /*9fde0*/  STG.E.U16 [R26.64], R0 ;  /* 0x000000001a007986 */ /* 0x0001e8000c101506 */
[----:B------:R-:W2:Y:S04]  /*9fdf0*/  LDL.LU.64 R24, [R1+0x7e0] ;  /* 0x0007e00001187983 */ /* 0x000ea80000300a00 */
[----:B0-----:R-:W2:Y:S04]  /*9fe00*/  LDL.LU.64 R26, [R1+0x7d8] ;  /* 0x0007d800011a7983 */ /* 0x001ea80000300a00 */
[----:B------:R-:W2:Y:S04]  /*9fe10*/  LDL.LU R29, [R1+0x1e0] ;  /* 0x0001e000011d7983 */ /* 0x000ea80000300800 */
        /* <DEDUP_REMOVED lines=272> */
[----:B0-----:R-:W3:Y:S01]  /*a0f20*/  LDL.LU.64 R4, [R1+0x668] ;  /* 0x0006680001047983 */ /* 0x001ee20000300a00 */
[----:B------:R-:W2:Y:S02]  /*a0f30*/  LDL.LU.64 R8, [R1+0x608] ;  /* 0x0006080001087983 */ /* 0x000ea40000300a00 */
[----:B------:R-:W2:Y:S02]  /*a0f40*/  LDL.LU R6, [R1+0x1b4] ;  /* 0x0001b40001067983 */ /* 0x000ea40000300800 */
[----:B------:R-:W2:Y:S01]  /*a0f50*/  LDL.LU.64 R10, [R1+0x600] ;  /* 0x00060000010a7983 */ /* 0x000ea20000300a00 */
[----:B------:R-:W2:Y:S01]  /*a0f60*/  LDL.LU.64 R12, [R1+0x5f8] ;  /* 0x0005f800010c7983 */ /* 0x000ea20000300a00 */
[----:B------:R-:W2:Y:S02]  /*a0f70*/  LDL.LU R18, [R1+0x1c4] ;  /* 0x0001c40001127983 */ /* 0x000ea40000300800 */
[----:B------:R-:W2:Y:S02]  /*a0f80*/  LDL.LU.64 R14, [R1+0x5f0] ;  /* 0x0005f000010e7983 */ /* 0x000ea40000300a00 */
[----:B------:R-:W2:Y:S01]  /*a0f90*/  LDL.LU.64 R16, [R1+0x5e8] ;  /* 0x0005e80001107983 */ /* 0x000ea20000300a00 */
[----:B------:R-:W2:Y:S01]  /*a0fa0*/  LDL.LU R19, [R1+0x1d4] ;  /* 0x0001d40001137983 */ /* 0x000ea20000300800 */
[----:B------:R-:W2:Y:S02]  /*a0fb0*/  LDL.LU.64 R20, [R1+0x5e0] ;  /* 0x0005e00001147983 */ /* 0x000ea40000300a00 */
[----:B------:R-:W2:Y:S02]  /*a0fc0*/  LDL.LU.64 R22, [R1+0x5d8] ;  /* 0x0005d80001167983 */ /* 0x000ea40000300a00 */
[----:B------:R-:W2:Y:S01]  /*a0fd0*/  LDL.LU R28, [R1+0x1e4] ;  /* 0x0001e400011c7983 */ /* 0x000ea20000300800 */
[----:B------:R-:W2:Y:S04]  /*a0fe0*/  LDL.LU R29, [R1+0x1f4] ;  /* 0x0001f400011d7983 */ /* 0x000ea80000300800 */
[----:B------:R0:W-:Y:S01]  /*a0ff0*/  STG.E.U16 [R26.64], R2 ;  /* 0x000000021a007986 */ /* 0x0001e2000c101506 */
[----:B------:R-:W2:Y:S03]  /*a1000*/  LDL.LU.64 R24, [R1+0x5d0] ;  /* 0x0005d00001187983 */ /* 0x000ea60000300a00 */
[----:B0-----:R-:W2:Y:S04]  /*a1010*/  LDL.LU.64 R26, [R1+0x5c8] ;  /* 0x0005c800011a7983 */ /* 0x001ea80000300a00 */
[----:B---3--:R0:W-:Y:S04]  /*a1020*/  STG.E.U16 [R4.64], R3 ;  /* 0x0000000304007986 */ /* 0x0081e8000c101506 */
[----:B0-----:R-:W3:Y:S01]  /*a1030*/  LDL.LU.64 R4, [R1+0x1d00] ;  /* 0x001d000001047983 */ /* 0x001ee20000300a00 */
[----:B------:R-:W-:-:S02]  /*a1040*/  PRMT R0, R3, 0x7632, R0 ;  /* 0x0000763203007816 */ /* 0x000fc40000000000 */
[----:B------:R-:W2:Y:S03]  /*a1050*/  LDL.LU R3, [R1+0x1cf8] ;  /* 0x001cf80001037983 */ /* 0x000ea60000300800 */
[----:B---3--:R0:W-:Y:S04]  /*a1060*/  STG.E.U16 [R4.64], R0 ;  /* 0x0000000004007986 */ /* 0x0081e8000c101506 */
[----:B0-----:R-:W3:Y:S01]  /*a1070*/  LDL.LU.64 R4, [R1+0x1cf0] ;  /* 0x001cf00001047983 */ /* 0x001ee20000300a00 */
[----:B--2---:R-:W-:-:S03]  /*a1080*/  PRMT R2, R3, 0x7632, R2 ;  /* 0x0000763203027816 */ /* 0x004fc60000000002 */
[----:B---3--:R0:W-:Y:S04]  /*a1090*/  STG.E.U16 [R4.64], R3 ;  /* 0x0000000304007986 */ /* 0x0081e8000c101506 */
[----:B0-----:R-:W2:Y:S01]  /*a10a0*/  LDL.LU.64 R4, [R1+0x1ce8] ;  /* 0x001ce80001047983 */ /* 0x001ea20000300a00 */
[----:B------:R-:W3:Y:S03]  /*a10b0*/  LDL.LU R3, [R1+0x1ce0] ;  /* 0x001ce00001037983 */ /* 0x000ee60000300800 */
[----:B--2---:R0:W-:Y:S04]  /*a10c0*/  STG.E.U16 [R4.64], R2 ;  /* 0x0000000204007986 */ /* 0x0041e8000c101506 */
[----:B0-----:R-:W2:Y:S01]  /*a10d0*/  LDL.LU.64 R4, [R1+0x1cd8] ;  /* 0x001cd80001047983 */ /* 0x001ea20000300a00 */
[----:B---3--:R-:W-:-:S03]  /*a10e0*/  PRMT R0, R3, 0x7632, R0 ;  /* 0x0000763203007816 */ /* 0x008fc60000000000 */
[----:B--2---:R0:W-:Y:S04]  /*a10f0*/  STG.E.U16 [R4.64], R3 ;  /* 0x0000000304007986 */ /* 0x0041e8000c101506 */
        /* <DEDUP_REMOVED lines=19> */
[----:B--2---:R0:W-:Y:S01]  /*a1230*/  STG.E.U16 [R4.64], R2 ;  /* 0x0000000204007986 */ /* 0x0041e2000c101506 */
[----:B------:R-:W-:Y:S02]  /*a1240*/  STG.E.U16 [R8.64], R6 ;  /* 0x0000000608007986 */ /* 0x000fe4000c101506 */
[----:B------:R1:W-:Y:S02]  /*a1250*/  STG.E.U16 [R10.64], R0 ;  /* 0x000000000a007986 */ /* 0x0003e4000c101506 */
[----:B------:R-:W-:Y:S01]  /*a1260*/  STG.E.U16 [R12.64], R18 ;  /* 0x000000120c007986 */ /* 0x000fe2000c101506 */
[----:B0-----:R-:W-:Y:S02]  /*a1270*/  PRMT R2, R18, 0x7632, R2 ;  /* 0x0000763212027816 */ /* 0x001fe40000000002 */
[----:B-1----:R-:W-:-:S03]  /*a1280*/  PRMT R0, R19, 0x7632, R0 ;  /* 0x0000763213007816 */ /* 0x002fc60000000000 */
[----:B------:R0:W-:Y:S01]  /*a1290*/  STG.E.U16 [R14.64], R2 ;  /* 0x000000020e007986 */ /* 0x0001e2000c101506 */
[----:B------:R-:W-:Y:S02]  /*a12a0*/  STG.E.U16 [R16.64], R19 ;  /* 0x0000001310007986 */ /* 0x000fe4000c101506 */
[----:B------:R-:W-:Y:S02]  /*a12b0*/  STG.E.U16 [R20.64], R0 ;  /* 0x0000000014007986 */ /* 0x000fe4000c101506 */
[----:B------:R-:W-:Y:S01]  /*a12c0*/  STG.E.U16 [R22.64], R28 ;  /* 0x0000001c16007986 */ /* 0x000fe2000c101506 */
[----:B0-----:R-:W-:-:S05]  /*a12d0*/  PRMT R2, R28, 0x7632, R2 ;  /* 0x000076321c027816 */ /* 0x001fca0000000002 */
[----:B------:R-:W-:Y:S01]  /*a12e0*/  STG.E.U16 [R24.64], R2 ;  /* 0x0000000218007986 */ /* 0x000fe2000c101506 */
[----:B------:R0:W-:Y:S03]  /*a12f0*/  STG.E.U16 [R26.64], R29 ;  /* 0x0000001d1a007986 */ /* 0x0001e6000c101506 */
[----:B0-----:R-:W2:Y:S01]  /*a1300*/  LDL.LU.64 R26, [R1+0x5c0] ;  /* 0x0005c000011a7983 */ /* 0x001ea20000300a00 */
[----:B------:R-:W3:Y:S03]  /*a1310*/  LDL.LU R3, [R1+0x58] ;  /* 0x0000580001037983 */ /* 0x000ee60000300800 */
[----:B---3--:R0:W-:Y:S04]  /*a1320*/  STL [R1+0x1c38], R3 ;  /* 0x001c380301007387 */ /* 0x0081e80000100800 */
[----:B0-----:R-:W3:Y:S04]  /*a1330*/  LDL.LU R3, [R1+0xb8] ;  /* 0x0000b80001037983 */ /* 0x001ee80000300800 */
[----:B---3--:R0:W-:Y:S04]  /*a1340*/  STL [R1+0x1c50], R3 ;  /* 0x001c500301007387 */ /* 0x0081e80000100800 */
[----:B0-----:R-:W3:Y:S04]  /*a1350*/  LDL.LU R3, [R1+0x118] ;  /* 0x0001180001037983 */ /* 0x001ee80000300800 */
[----:B---3--:R0:W-:Y:S04]  /*a1360*/  STL [R1+0x1c68], R3 ;  /* 0x001c680301007387 */ /* 0x0081e80000100800 */
[----:B0-----:R-:W3:Y:S04]  /*a1370*/  LDL.LU R3, [R1+0x188] ;  /* 0x0001880001037983 */ /* 0x001ee80000300800 */
[----:B---3--:R0:W-:Y:S04]  /*a1380*/  STL [R1+0x1c80], R3 ;  /* 0x001c800301007387 */ /* 0x0081e80000100800 */
[----:B0-----:R-:W3:Y:S01]  /*a1390*/  LDL.LU R3, [R1+0x204] ;  /* 0x0002040001037983 */ /* 0x001ee20000300800 */
[----:B------:R-:W4:Y:S02]  /*a13a0*/  LDL.LU R7, [R1+0x178] ;  /* 0x0001780001077983 */ /* 0x000f240000300800 */
[----:B------:R-:W2:Y:S02]  /*a13b0*/  LDL.LU.64 R4, [R1+0x560] ;  /* 0x0005600001047983 */ /* 0x000ea40000300a00 */
        /* <DEDUP_REMOVED lines=29> */
[----:B------:R-:W2:Y:S01]  /*a1590*/  LDL.LU R19, [R1+0x48] ;  /* 0x0000480001137983 */ /* 0x000ea20000300800 */
[----:B------:R-:W2:Y:S01]  /*a15a0*/  LDL.LU R28, [R1+0x168] ;  /* 0x00016800011c7983 */ /* 0x000ea20000300800 */
[----:B------:R-:W2:Y:S02]  /*a15b0*/  LDL.LU.64 R16, [R1+0x538] ;  /* 0x0005380001107983 */ /* 0x000ea40000300a00 */
[----:B------:R-:W2:Y:S02]  /*a15c0*/  LDL.LU.64 R20, [R1+0x530] ;  /* 0x0005300001147983 */ /* 0x000ea40000300a00 */
[----:B------:R-:W2:Y:S01]  /*a15d0*/  LDL.LU.64 R22, [R1+0x528] ;  /* 0x0005280001167983 */ /* 0x000ea20000300a00 */
[----:B------:R0:W-:Y:S04]  /*a15e0*/  STG.E.U16 [R26.64], R0 ;  /* 0x000000001a007986 */ /* 0x0001e8000c101506 */
[----:B------:R-:W2:Y:S04]  /*a15f0*/  LDL.LU.64 R24, [R1+0x520] ;  /* 0x0005200001187983 */ /* 0x000ea80000300a00 */
[----:B0-----:R-:W2:Y:S01]  /*a1600*/  LDL.LU.64 R26, [R1+0x518] ;  /* 0x00051800011a7983 */ /* 0x001ea20000300a00 */
[----:B------:R-:W2:Y:S03]  /*a1610*/  LDL.LU R29, [R1+0xf8] ;  /* 0x0000f800011d7983 */ /* 0x000ea60000300800 */
        /* <DEDUP_REMOVED lines=233> */
[----:B------:R1:W-:Y:S02]  /*a24b0*/  STG.E.U16 [R20.64], R2 ;  /* 0x0000000214007986 */ /* 0x0003e4000c101506 */
[----:B------:R-:W-:Y:S01]  /*a24c0*/  STG.E.U16 [R22.64], R28 ;  /* 0x0000001c16007986 */ /* 0x000fe2000c101506 */
[----:B0-----:R-:W-:Y:S02]  /*a24d0*/  PRMT R0, R28, 0x7632, R0 ;  /* 0x000076321c007816 */ /* 0x001fe40000000000 */
[----:B-1----:R-:W-:-:S03]  /*a24e0*/  PRMT R2, R29, 0x7632, R2 ;  /* 0x000076321d027816 */ /* 0x002fc60000000002 */
[----:B------:R-:W-:Y:S01]  /*a24f0*/  STG.E.U16 [R24.64], R0 ;  /* 0x0000000018007986 */ /* 0x000fe2000c101506 */
[----:B------:R0:W-:Y:S03]  /*a2500*/  STG.E.U16 [R26.64], R29 ;  /* 0x0000001d1a007986 */ /* 0x0001e6000c101506 */
[----:B0-----:R-:W2:Y:S01]  /*a2510*/  LDL.LU.64 R28, [R1+0x3b0] ;  /* 0x0003b000011c7983 */ /* 0x001ea20000300a00 */
[----:B------:R-:W3:Y:S03]  /*a2520*/  LDL.LU R25, [R1+0x11c] ;  /* 0x00011c0001197983 */ /* 0x000ee60000300800 */
[----:B---3--:R0:W-:Y:S04]  /*a2530*/  STL [R1+0x1b18], R25 ;  /* 0x001b181901007387 */ /* 0x0081e80000100800 */
[----:B0-----:R-:W3:Y:S04]  /*a2540*/  LDL.LU.64 R24, [R1+0x398] ;  /* 0x0003980001187983 */ /* 0x001ee80000300a00 */
[----:B---3--:R0:W-:Y:S04]  /*a2550*/  STL [R1+0x1b1c], R25 ;  /* 0x001b1c1901007387 */ /* 0x0081e80000100800 */
[----:B0-----:R-:W3:Y:S01]  /*a2560*/  LDL.LU R25, [R1+0x18c] ;  /* 0x00018c0001197983 */ /* 0x001ee20000300800 */
[----:B------:R-:W4:Y:S03]  /*a2570*/  LDL.LU R3, [R1+0x17c] ;  /* 0x00017c0001037983 */ /* 0x000f260000300800 */
[----:B----4-:R0:W-:Y:S04]  /*a2580*/  STL [R1+0x1ae0], R3 ;  /* 0x001ae00301007387 */ /* 0x0101e80000100800 */
[----:B0-----:R-:W4:Y:S04]  /*a2590*/  LDL.LU R3, [R1+0x5c] ;  /* 0x00005c0001037983 */ /* 0x001f280000300800 */
[----:B----4-:R0:W-:Y:S04]  /*a25a0*/  STL [R1+0x1af8], R3 ;  /* 0x001af80301007387 */ /* 0x0101e80000100800 */
[----:B0-----:R-:W4:Y:S01]  /*a25b0*/  LDL.LU R3, [R1+0xbc] ;  /* 0x0000bc0001037983 */ /* 0x001f220000300800 */
[----:B------:R-:W2:Y:S02]  /*a25c0*/  LDL.LU R7, [R1+0x10c] ;  /* 0x00010c0001077983 */ /* 0x000ea40000300800 */
        /* <DEDUP_REMOVED lines=21> */
[----:B------:R-:W4:Y:S02]  /*a2720*/  LDL.LU.64 R8, [R1+0x340] ;  /* 0x0003400001087983 */ /* 0x000f240000300a00 */
[----:B------:R-:W4:Y:S02]  /*a2730*/  LDL.LU R6, [R1+0xac] ;  /* 0x0000ac0001067983 */ /* 0x000f240000300800 */
[----:B------:R-:W4:Y:S01]  /*a2740*/  LDL.LU.64 R10, [R1+0x338] ;  /* 0x00033800010a7983 */ /* 0x000f220000300a00 */
[----:B------:R-:W4:Y:S01]  /*a2750*/  LDL.LU.64 R12, [R1+0x330] ;  /* 0x00033000010c7983 */ /* 0x000f220000300a00 */
[----:B------:R-:W4:Y:S02]  /*a2760*/  LDL.LU R18, [R1+0x4c] ;  /* 0x00004c0001127983 */ /* 0x000f240000300800 */
[----:B------:R-:W4:Y:S02]  /*a2770*/  LDL.LU.64 R14, [R1+0x328] ;  /* 0x00032800010e7983 */ /* 0x000f240000300a00 */
[----:B------:R-:W4:Y:S01]  /*a2780*/  LDL.LU.64 R16, [R1+0x320] ;  /* 0x0003200001107983 */ /* 0x000f220000300a00 */
[----:B------:R-:W4:Y:S01]  /*a2790*/  LDL.LU R19, [R1+0x16c] ;  /* 0x00016c0001137983 */ /* 0x000f220000300800 */
[----:B------:R-:W4:Y:S02]  /*a27a0*/  LDL.LU.64 R20, [R1+0x318] ;  /* 0x0003180001147983 */ /* 0x000f240000300a00 */
[----:B------:R-:W4:Y:S02]  /*a27b0*/  LDL.LU.64 R22, [R1+0x310] ;  /* 0x0003100001167983 */ /* 0x000f240000300a00 */
[----:B------:R-:W4:Y:S01]  /*a27c0*/  LDL.LU R27, [R1+0xfc] ;  /* 0x0000fc00011b7983 */ /* 0x000f220000300800 */
[----:B------:R-:W4:Y:S04]  /*a27d0*/  LDL.LU R26, [R1+0x9c] ;  /* 0x00009c00011a7983 */ /* 0x000f280000300800 */
[----:B------:R0:W-:Y:S01]  /*a27e0*/  STG.E.U16 [R28.64], R2 ;  /* 0x000000021c007986 */ /* 0x0001e2000c101506 */
[----:B---3--:R-:W-:-:S03]  /*a27f0*/  PRMT R0, R25, 0x7632, R0 ;  /* 0x0000763219007816 */ /* 0x008fc60000000000 */
[----:B0-----:R-:W3:Y:S04]  /*a2800*/  LDL.LU.64 R28, [R1+0x308] ;  /* 0x00030800011c7983 */ /* 0x001ee80000300a00 */
[----:B--2---:R0:W-:Y:S04]  /*a2810*/  STG.E.U16 [R4.64], R25 ;  /* 0x0000001904007986 */ /* 0x0041e8000c101506 */
[----:B0-----:R-:W2:Y:S01]  /*a2820*/  LDL.LU.64 R4, [R1+0x1b20] ;  /* 0x001b200001047983 */ /* 0x001ea20000300a00 */
[----:B------:R-:W2:Y:S03]  /*a2830*/  LDL.LU R25, [R1+0x1b1c] ;  /* 0x001b1c0001197983 */ /* 0x000ea60000300800 */
[----:B--2---:R0:W-:Y:S04]  /*a2840*/  STG.E.U16 [R24.64], R0 ;  /* 0x0000000018007986 */ /* 0x0041e8000c101506 */
[----:B0-----:R-:W2:Y:S04]  /*a2850*/  LDL.LU R25, [R1+0x1b18] ;  /* 0x001b180001197983 */ /* 0x001ea80000300800 */
[----:B--2---:R0:W-:Y:S04]  /*a2860*/  STG.E.U16 [R4.64], R25 ;  /* 0x0000001904007986 */ /* 0x0041e8000c101506 */
[----:B0-----:R-:W2:Y:S01]  /*a2870*/  LDL.LU.64 R4, [R1+0x1b10] ;  /* 0x001b100001047983 */ /* 0x001ea20000300a00 */
[----:B------:R-:W-:-:S02]  /*a2880*/  PRMT R2, R25, 0x7632, R2 ;  /* 0x0000763219027816 */ /* 0x000fc40000000002 */
[----:B------:R-:W3:Y:S03]  /*a2890*/  LDL.LU.64 R24, [R1+0x300] ;  /* 0x0003000001187983 */ /* 0x000ee60000300a00 */
[----:B--2---:R0:W-:Y:S04]  /*a28a0*/  STG.E.U16 [R4.64], R2 ;  /* 0x0000000204007986 */ /* 0x0041e8000c101506 */
[----:B0-----:R-:W2:Y:S01]  /*a28b0*/  LDL.LU.64 R4, [R1+0x1b08] ;  /* 0x001b080001047983 */ /* 0x001ea20000300a00 */
[----:B----4-:R-:W-:-:S03]  /*a28c0*/  PRMT R0, R3, 0x7632, R0 ;  /* 0x0000763203007816 */ /* 0x010fc60000000000 */
[----:B--2---:R0:W-:Y:S04]  /*a28d0*/  STG.E.U16 [R4.64], R3 ;  /* 0x0000000304007986 */ /* 0x0041e8000c101506 */
[----:B0-----:R-:W2:Y:S01]  /*a28e0*/  LDL.LU.64 R4, [R1+0x1b00] ;  /* 0x001b000001047983 */ /* 0x001ea20000300a00 */
[----:B------:R-:W4:Y:S03]  /*a28f0*/  LDL.LU R3, [R1+0x1af8] ;  /* 0x001af80001037983 */ /* 0x000f260000300800 */
        /* <DEDUP_REMOVED lines=10> */
[----:B0-----:R-:W2:Y:S04]  /*a29a0*/  LDL.LU.64 R4, [R1+0x1ad0] ;  /* 0x001ad00001047983 */ /* 0x001ea80000300a00 */
[----:B--2---:R0:W-:Y:S04]  /*a29b0*/  STG.E.U16 [R4.64], R0 ;  /* 0x0000000004007986 */ /* 0x0041e8000c101506 */
[----:B0-----:R-:W2:Y:S01]  /*a29c0*/  LDL.LU.64 R4, [R1+0x1ac8] ;  /* 0x001ac80001047983 */ /* 0x001ea20000300a00 */
[----:B------:R-:W-:-:S03]  /*a29d0*/  PRMT R2, R7, 0x7632, R2 ;  /* 0x0000763207027816 */ /* 0x000fc60000000002 */
        /* <DEDUP_REMOVED lines=14> */
[----:B---3--:R0:W-:Y:S04]  /*a2ac0*/  STG.E.U16 [R28.64], R2 ;  /* 0x000000021c007986 */ /* 0x0081e8000c101506 */
[----:B0-----:R-:W2:Y:S01]  /*a2ad0*/  LDL.LU.64 R28, [R1+0x2f8] ;  /* 0x0002f800011c7983 */ /* 0x001ea20000300a00 */
[----:B------:R-:W3:Y:S03]  /*a2ae0*/  LDL.LU R8, [R1+0x8c] ;  /* 0x00008c0001087983 */ /* 0x000ee60000300800 */
[----:B---3--:R0:W-:Y:S01]  /*a2af0*/  STL [R1+0x1ab0], R8 ;  /* 0x001ab00801007387 */ /* 0x0081e20000100800 */
[----:B------:R-:W3:Y:S03]  /*a2b00*/  LDL.LU R13, [R1+0x14c] ;  /* 0x00014c00010d7983 */ /* 0x000ee60000300800 */
[----:B0-----:R-:W4:Y:S01]  /*a2b10*/  LDL.LU R8, [R1+0x3c] ;  /* 0x00003c0001087983 */ /* 0x001f220000300800 */
[----:B------:R-:W2:Y:S02]  /*a2b20*/  LDL.LU R3, [R1+0x15c] ;  /* 0x00015c0001037983 */ /* 0x000ea40000300800 */
        /* <DEDUP_REMOVED lines=15> */
[----:B0-----:R-:W4:Y:S01]  /*a2c20*/  LDL.LU.64 R6, [R1+0x2f0] ;  /* 0x0002f00001067983 */ /* 0x001f220000300a00 */
[----:B------:R-:W2:Y:S02]  /*a2c30*/  LDL.LU R12, [R1+0x2c] ;  /* 0x00002c00010c7983 */ /* 0x000ea40000300800 */
[----:B------:R-:W2:Y:S02]  /*a2c40*/  LDL.LU.64 R10, [R1+0x2a0] ;  /* 0x0002a000010a7983 */ /* 0x000ea40000300a00 */
[----:B--2---:R0:W-:Y:S04]  /*a2c50*/  STL.64 [R1+0x1a58], R10 ;  /* 0x001a580a01007387 */ /* 0x0041e80000100a00 */
[----:B0-----:R-:W2:Y:S01]  /*a2c60*/  LDL.LU.64 R10, [R1+0x2a8] ;  /* 0x0002a800010a7983 */ /* 0x001ea20000300a00 */
[----:B------:R-:W-:-:S03]  /*a2c70*/  PRMT R0, R26, 0x7632, R0 ;  /* 0x000076321a007816 */ /* 0x000fc60000000000 */
[----:B------:R-:W-:Y:S04]  /*a2c80*/  STG.E.U16 [R24.64], R26 ;  /* 0x0000001a18007986 */ /* 0x000fe8000c101506 */
[----:B------:R-:W-:Y:S01]  /*a2c90*/  STG.E.U16 [R28.64], R0 ;  /* 0x000000001c007986 */ /* 0x000fe2000c101506 */
[----:B----4-:R-:W-:Y:S03]  /*a2ca0*/  STG.E.U16 [R6.64], R8 ;  /* 0x0000000806007986 */ /* 0x010fe6000c101506 */
[----:B--2---:R0:W-:Y:S04]  /*a2cb0*/  STL.64 [R1+0x1a68], R10 ;  /* 0x001a680a01007387 */ /* 0x0041e80000100a00 */
[----:B0-----:R-:W2:Y:S01]  /*a2cc0*/  LDL.LU.64 R10, [R1+0x2b0] ;  /* 0x0002b000010a7983 */ /* 0x001ea20000300a00 */
[----:B------:R-:W4:Y:S02]  /*a2cd0*/  LDL.LU.64 R14, [R1+0x298] ;  /* 0x00029800010e7983 */ /* 0x000f240000300a00 */
[----:B------:R-:W2:Y:S02]  /*a2ce0*/  LDL.LU.64 R16, [R1+0x290] ;  /* 0x0002900001107983 */ /* 0x000ea40000300a00 */
[----:B------:R-:W2:Y:S01]  /*a2cf0*/  LDL.LU R4, [R1+0xdc] ;  /* 0x0000dc0001047983 */ /* 0x000ea20000300800 */
[----:B------:R-:W2:Y:S01]  /*a2d00*/  LDL.LU R26, [R1+0x7c] ;  /* 0x00007c00011a7983 */ /* 0x000ea20000300800 */
[----:B------:R-:W2:Y:S02]  /*a2d10*/  LDL.LU.64 R18, [R1+0x288] ;  /* 0x0002880001127983 */ /* 0x000ea40000300a00 */
[----:B------:R-:W2:Y:S02]  /*a2d20*/  LDL.LU.64 R20, [R1+0x280] ;  /* 0x0002800001147983 */ /* 0x000ea40000300a00 */
[----:B------:R-:W2:Y:S01]  /*a2d30*/  LDL.LU.64 R22, [R1+0x218] ;  /* 0x0002180001167983 */ /* 0x000ea20000300a00 */
[----:B------:R-:W2:Y:S01]  /*a2d40*/  LDL.LU.64 R24, [R1+0x198] ;  /* 0x0001980001187983 */ /* 0x000ea20000300a00 */
[----:B------:R-:W2:Y:S02]  /*a2d50*/  LDL.LU R27, [R1+0x1c] ;  /* 0x00001c00011b7983 */ /* 0x000ea40000300800 */
[----:B------:R-:W2:Y:S02]  /*a2d60*/  LDL.LU.64 R28, [R1+0x190] ;  /* 0x00019000011c7983 */ /* 0x000ea40000300a00 */
[----:B------:R-:W2:Y:S01]  /*a2d70*/  LDL.LU R9, [R1+0x13c] ;  /* 0x00013c0001097983 */ /* 0x000ea20000300800 */
[----:B------:R-:W2:Y:S01]  /*a2d80*/  LDL.LU.64 R6, [R1+0x1ab8] ;  /* 0x001ab80001067983 */ /* 0x000ea20000300a00 */
[----:B------:R-:W-:-:S02]  /*a2d90*/  PRMT R2, R8, 0x7632, R2 ;  /* 0x0000763208027816 */ /* 0x000fc40000000002 */
[----:B------:R-:W3:Y:S03]  /*a2da0*/  LDL.LU R8, [R1+0x1ab0] ;  /* 0x001ab00001087983 */ /* 0x000ee60000300800 */
[----:B--2---:R0:W-:Y:S04]  /*a2db0*/  STG.E.U16 [R6.64], R2 ;  /* 0x0000000206007986 */ /* 0x0041e8000c101506 */
[----:B0-----:R-:W2:Y:S01]  /*a2dc0*/  LDL.LU.64 R6, [R1+0x1aa8] ;  /* 0x001aa80001067983 */ /* 0x001ea20000300a00 */
[----:B------:R-:W-:-:S03]  /*a2dd0*/  PRMT R0, R3, 0x7632, R0 ;  /* 0x0000763203007816 */ /* 0x000fc60000000000 */
[----:B--2---:R0:W-:Y:S04]  /*a2de0*/  STG.E.U16 [R6.64], R3 ;  /* 0x0000000306007986 */ /* 0x0041e8000c101506 */
[----:B0-----:R-:W2:Y:S04]  /*a2df0*/  LDL.LU.64 R6, [R1+0x1aa0] ;  /* 0x001aa00001067983 */ /* 0x001ea80000300a00 */
[----:B--2---:R0:W-:Y:S04]  /*a2e00*/  STG.E.U16 [R6.64], R0 ;  /* 0x0000000006007986 */ /* 0x0041e8000c101506 */
[----:B0-----:R-:W2:Y:S01]  /*a2e10*/  LDL.LU.64 R6, [R1+0x1a98] ;  /* 0x001a980001067983 */ /* 0x001ea20000300a00 */
[----:B------:R-:W3:Y:S01]  /*a2e20*/  LDL.LU R3, [R1+0x6c] ;  /* 0x00006c0001037983 */ /* 0x000ee20000300800 */
[----:B------:R-:W-:-:S02]  /*a2e30*/  PRMT R2, R5, 0x7632, R2 ;  /* 0x0000763205027816 */ /* 0x000fc40000000002 */
        /* <DEDUP_REMOVED lines=8> */
[----:B------:R-:W3:Y:S01]  /*a2ec0*/  LDL.LU R8, [R1+0xc] ;  /* 0x00000c0001087983 */ /* 0x000ee20000300800 */
[----:B------:R-:W-:Y:S02]  /*a2ed0*/  PRMT R2, R12, 0x7632, R2 ;  /* 0x000076320c027816 */ /* 0x000fe40000000002 */
[----:B--2---:R0:W-:Y:S01]  /*a2ee0*/  STG.E.U16 [R6.64], R0 ;  /* 0x0000000006007986 */ /* 0x0041e2000c101506 */
[----:B------:R1:W-:Y:S03]  /*a2ef0*/  STG.E.U16 [R10.64], R12 ;  /* 0x0000000c0a007986 */ /* 0x0003e6000c101506 */
[----:B0-----:R-:W2:Y:S01]  /*a2f00*/  LDL.LU R7, [R1+0x1a70] ;  /* 0x001a700001077983 */ /* 0x001ea20000300800 */
[----:B------:R-:W2:Y:S02]  /*a2f10*/  LDL.LU R6, [R1+0x12c] ;  /* 0x00012c0001067983 */ /* 0x000ea40000300800 */
[----:B-1----:R-:W2:Y:S02]  /*a2f20*/  LDL.LU.64 R10, [R1+0x1a68] ;  /* 0x001a6800010a7983 */ /* 0x002ea40000300a00 */
[----:B------:R-:W3:Y:S01]  /*a2f30*/  LDL.LU R12, [R1+0x1a60] ;  /* 0x001a6000010c7983 */ /* 0x000ee20000300800 */
[----:B------:R-:W-:Y:S01]  /*a2f40*/  PRMT R0, R13, 0x7632, R0 ;  /* 0x000076320d007816 */ /* 0x000fe20000000000 */
[----:B--2---:R0:W-:Y:S04]  /*a2f50*/  STG.E.U16 [R10.64], R2 ;  /* 0x000000020a007986 */ /* 0x0041e8000c101506 */
[----:B0-----:R-:W2:Y:S01]  /*a2f60*/  LDL.LU.64 R10, [R1+0x1a58] ;  /* 0x001a5800010a7983 */ /* 0x001ea20000300a00 */
[----:B------:R-:W-:-:S03]  /*a2f70*/  PRMT R2, R4, 0x7632, R2 ;  /* 0x0000763204027816 */ /* 0x000fc60000000002 */
[----:B--2---:R0:W-:Y:S01]  /*a2f80*/  STG.E.U16 [R10.64], R13 ;  /* 0x0000000d0a007986 */ /* 0x0041e2000c101506 */
[----:B----4-:R1:W-:Y:S02]  /*a2f90*/  STG.E.U16 [R14.64], R0 ;  /* 0x000000000e007986 */ /* 0x0103e4000c101506 */
[----:B------:R2:W-:Y:S02]  /*a2fa0*/  STG.E.U16 [R16.64], R4 ;  /* 0x0000000410007986 */ /* 0x0005e4000c101506 */
[----:B------:R4:W-:Y:S01]  /*a2fb0*/  STG.E.U16 [R18.64], R2 ;  /* 0x0000000212007986 */ /* 0x0009e2000c101506 */
[----:B------:R2:W-:Y:S04]  /*a2fc0*/  STG.E.U16 [R20.64], R26 ;  /* 0x0000001a14007986 */ /* 0x0005e8000c101506 */
[----:B0-----:R-:W3:Y:S01]  /*a2fd0*/  LDL.LU.64 R10, [R1+0x1a50] ;  /* 0x001a5000010a7983 */ /* 0x001ee20000300a00 */
[----:B------:R-:W3:Y:S02]  /*a2fe0*/  LDL.LU R13, [R1+0x1a48] ;  /* 0x001a4800010d7983 */ /* 0x000ee40000300800 */
[----:B-1----:R-:W3:Y:S01]  /*a2ff0*/  LDL.LU.64 R14, [R1+0x1a40] ;  /* 0x001a4000010e7983 */ /* 0x002ee20000300a00 */
[----:B------:R-:W-:Y:S01]  /*a3000*/  PRMT R0, R26, 0x7632, R0 ;  /* 0x000076321a007816 */ /* 0x000fe20000000000 */
[----:B--2---:R-:W2:Y:S01]  /*a3010*/  LDL.LU.64 R16, [R1+0x1a38] ;  /* 0x001a380001107983 */ /* 0x004ea20000300a00 */
[----:B------:R-:W2:Y:S02]  /*a3020*/  LDL.LU R4, [R1+0x1ac] ;  /* 0x0001ac0001047983 */ /* 0x000ea40000300800 */
[----:B----4-:R-:W4:Y:S01]  /*a3030*/  LDL.LU.64 R18, [R1+0x1a30] ;  /* 0x001a300001127983 */ /* 0x010f220000300a00 */
[----:B------:R-:W-:Y:S01]  /*a3040*/  PRMT R2, R27, 0x7632, R2 ;  /* 0x000076321b027816 */ /* 0x000fe20000000002 */
[----:B------:R-:W2:Y:S01]  /*a3050*/  LDL.LU.64 R20, [R1+0x1a28] ;  /* 0x001a280001147983 */ /* 0x000ea20000300a00 */
[----:B------:R-:W2:Y:S03]  /*a3060*/  LDL.LU R26, [R1+0x1a20] ;  /* 0x001a2000011a7983 */ /* 0x000ea60000300800 */
[----:B------:R0:W-:Y:S01]  /*a3070*/  STG.E.U16 [R22.64], R0 ;  /* 0x0000000016007986 */ /* 0x0001e2000c101506 */
[----:B------:R1:W-:Y:S02]  /*a3080*/  STG.E.U16 [R24.64], R27 ;  /* 0x0000001b18007986 */ /* 0x0003e4000c101506 */
[----:B------:R1:W-:Y:S01]  /*a3090*/  STG.E.U16 [R28.64], R2 ;  /* 0x000000021c007986 */ /* 0x0003e2000c101506 */
[----:B0-----:R-:W2:Y:S01]  /*a30a0*/  LDL.LU.64 R22, [R1+0x1a18] ;  /* 0x001a180001167983 */ /* 0x001ea20000300a00 */
[----:B-1----:R-:W2:Y:S02]  /*a30b0*/  LDL.LU.64 R24, [R1+0x1a10] ;  /* 0x001a100001187983 */ /* 0x002ea40000300a00 */
[----:B------:R-:W2:Y:S02]  /*a30c0*/  LDL.LU R27, [R1+0x1a08] ;  /* 0x001a0800011b7983 */ /* 0x000ea40000300800 */
[----:B------:R-:W2:Y:S01]  /*a30d0*/  LDL.LU.64 R28, [R1+0x1a00] ;  /* 0x001a0000011c7983 */ /* 0x000ea20000300a00 */
[----:B------:R-:W-:Y:S01]  /*a30e0*/  PRMT R0, R9, 0x7632, R0 ;  /* 0x0000763209007816 */ /* 0x000fe20000000000 */
[----:B--2---:R0:W-:Y:S04]  /*a30f0*/  STG.E.U16 [R28.64], R9 ;  /* 0x000000091c007986 */ /* 0x0041e8000c101506 */
[----:B0-----:R-:W2:Y:S01]  /*a3100*/  LDL.LU R29, [R1+0xcc] ;  /* 0x0000cc00011d7983 */ /* 0x001ea20000300800 */
[----:B------:R0:W-:Y:S02]  /*a3110*/  STG.E.U16 [R26.64], R0 ;  /* 0x000000001a007986 */ /* 0x0001e4000c101506 */
[----:B------:R-:W3:Y:S01]  /*a3120*/  LDL.LU R9, [R1+0x1bc] ;  /* 0x0001bc0001097983 */ /* 0x000ee20000300800 */
[----:B0-----:R-:W-:-:S02]  /*a3130*/  PRMT R0, R3, 0x7632, R0 ;  /* 0x0000763203007816 */ /* 0x001fc40000000000 */
[----:B--2---:R-:W-:Y:S01]  /*a3140*/  PRMT R2, R29, 0x7632, R2 ;  /* 0x000076321d027816 */ /* 0x004fe20000000002 */
[----:B------:R-:W-:Y:S04]  /*a3150*/  STG.E.U16 [R24.64], R29 ;  /* 0x0000001d18007986 */ /* 0x000fe8000c101506 */
[----:B------:R0:W-:Y:S01]  /*a3160*/  STG.E.U16 [R22.64], R2 ;  /* 0x0000000216007986 */ /* 0x0001e2000c101506 */
[----:B------:R1:W-:Y:S03]  /*a3170*/  STG.E.U16 [R20.64], R3 ;  /* 0x0000000314007986 */ /* 0x0003e6000c101506 */
[----:B0-----:R-:W2:Y:S01]  /*a3180*/  LDL.LU.64 R22, [R1+0x9a0] ;  /* 0x0009a00001167983 */ /* 0x001ea20000300a00 */
[----:B-1----:R-:W2:Y:S01]  /*a3190*/  LDL.LU.64 R20, [R1+0x9a8] ;  /* 0x0009a80001147983 */ /* 0x002ea20000300a00 */
[----:B---3--:R-:W-:Y:S01]  /*a31a0*/  PRMT R2, R8, 0x7632, R2 ;  /* 0x0000763208027816 */ /* 0x008fe20000000002 */
[----:B----4-:R-:W-:Y:S01]  /*a31b0*/  STG.E.U16 [R18.64], R0 ;  /* 0x0000000012007986 */ /* 0x010fe2000c101506 */
[----:B------:R-:W-:Y:S03]  /*a31c0*/  STG.E.U16 [R16.64], R8 ;  /* 0x0000000810007986 */ /* 0x000fe6000c101506 */
[----:B------:R0:W-:Y:S01]  /*a31d0*/  STG.E.U16 [R14.64], R2 ;  /* 0x000000020e007986 */ /* 0x0001e2000c101506 */
[C---:B------:R-:W-:Y:S01]  /*a31e0*/  LOP3.LUT R3, R7.reuse, 0xff, RZ, 0xc0, !PT ;  /* 0x000000ff07037812 */ /* 0x040fe200078ec0ff */
[----:B------:R-:W3:Y:S04]  /*a31f0*/  LDL.LU.64 R26, [R1+0x9b8] ;  /* 0x0009b800011a7983 */ /* 0x000ee80000300a00 */
[----:B0-----:R-:W0:Y:S01]  /*a3200*/  S2R R15, SR_TID.X ;  /* 0x00000000000f7919 */ /* 0x001e220000002100 */
[----:B------:R-:W-:Y:S01]  /*a3210*/  IMAD.SHL.U32 R8, R7, 0x4000, RZ ;  /* 0x0000400007087824 */ /* 0x000fe200078e00ff */
[----:B------:R-:W-:Y:S01]  /*a3220*/  PRMT R0, R6, 0x7632, R0 ;  /* 0x0000763206007816 */ /* 0x000fe20000000000 */
[----:B------:R1:W-:Y:S01]  /*a3230*/  STG.E.U16 [R12.64], R6 ;  /* 0x000000060c007986 */ /* 0x0003e2000c101506 */
[----:B------:R-:W4:Y:S02]  /*a3240*/  LDL.LU R24, [R1+0x1cc] ;  /* 0x0001cc0001187983 */ /* 0x000f240000300800 */
[----:B------:R-:W-:-:S04]  /*a3250*/  LOP3.LUT R8, R8, 0x18000, RZ, 0xc0, !PT ;  /* 0x0001800008087812 */ /* 0x000fc800078ec0ff */
[----:B------:R-:W-:Y:S01]  /*a3260*/  LEA R8, R3, R8, 0x4 ;  /* 0x0000000803087211 */ /* 0x000fe200078e20ff */
[----:B------:R0:W-:Y:S04]  /*a3270*/  STG.E.U16 [R10.64], R0 ;  /* 0x000000000a007986 */ /* 0x0001e8000c101506 */
[----:B------:R-:W0:Y:S04]  /*a3280*/  LDS.128 R16, [R8] ;  /* 0x0000000008107984 */ /* 0x000e280000000c00 */
[----:B-1----:R-:W3:Y:S01]  /*a3290*/  LDL.LU.64 R6, [R1+0x9b0] ;  /* 0x0009b00001067983 */ /* 0x002ee20000300a00 */
[C---:B0-----:R-:W-:Y:S01]  /*a32a0*/  IMAD.SHL.U32 R3, R15.reuse, 0x4000, RZ ;  /* 0x000040000f037824 */ /* 0x041fe200078e00ff */
[----:B------:R-:W-:-:S04]  /*a32b0*/  LOP3.LUT R29, R15, 0xff, RZ, 0xc0, !PT ;  /* 0x000000ff0f1d7812 */ /* 0x000fc800078ec0ff */
[----:B------:R-:W-:Y:S02]  /*a32c0*/  LOP3.LUT R3, R3, 0x18000, RZ, 0xc0, !PT ;  /* 0x0001800003037812 */ /* 0x000fe400078ec0ff */
[----:B------:R-:W-:Y:S02]  /*a32d0*/  PRMT R0, R4, 0x7632, R0 ;  /* 0x0000763204007816 */ /* 0x000fe40000000000 */
[----:B------:R-:W-:-:S04]  /*a32e0*/  LEA R3, R29, R3, 0x4 ;  /* 0x000000031d037211 */ /* 0x000fc800078e20ff */
[----:B------:R-:W-:Y:S01]  /*a32f0*/  LOP3.LUT R3, R3, 0x20, RZ, 0x3c, !PT ;  /* 0x0000002003037812 */ /* 0x000fe200078e3cff */
[----:B------:R-:W-:Y:S01]  /*a3300*/  STL [R1+0x194], R17 ;  /* 0x0001941101007387 */ /* 0x000fe20000100800 */
[----:B------:R0:W-:Y:S03]  /*a3310*/  STL.64 [R1+0x198], R18 ;  /* 0x0001981201007387 */ /* 0x0001e60000100a00 */
[----:B0-----:R-:W4:Y:S04]  /*a3320*/  LDL.LU R19, [R1+0x1dc] ;  /* 0x0001dc0001137983 */ /* 0x001f280000300800 */
[----:B--2---:R-:W-:Y:S01]  /*a3330*/  STG.E.U16 [R20.64], R4 ;  /* 0x0000000414007986 */ /* 0x004fe2000c101506 */
[----:B------:R-:W-:Y:S02]  /*a3340*/  STG.E.U16 [R22.64], R0 ;  /* 0x0000000016007986 */ /* 0x000fe4000c101506 */
[----:B------:R-:W0:Y:S02]  /*a3350*/  LDS.128 R20, [R3] ;  /* 0x0000000003147984 */ /* 0x000e240000000c00 */
[----:B0-----:R-:W-:Y:S02]  /*a3360*/  STL [R1+0x114], R21 ;  /* 0x0001141501007387 */ /* 0x001fe40000100800 */
[----:B------:R0:W-:Y:S02]  /*a3370*/  STL.64 [R1+0x118], R22 ;  /* 0x0001181601007387 */ /* 0x0001e40000100a00 */
[----:B------:R-:W2:Y:S02]  /*a3380*/  LDL.LU.64 R10, [R1+0x9d8] ;  /* 0x0009d800010a7983 */ /* 0x000ea40000300a00 */
[----:B0-----:R-:W-:-:S05]  /*a3390*/  IMAD.SHL.U32 R22, R15, 0x4000, RZ ;  /* 0x000040000f167824 */ /* 0x001fca00078e00ff */
[----:B------:R-:W-:-:S04]  /*a33a0*/  LOP3.LUT R22, R22, 0x18000, RZ, 0xc0, !PT ;  /* 0x0001800016167812 */ /* 0x000fc800078ec0ff */
[----:B------:R-:W-:-:S04]  /*a33b0*/  LEA R22, R29, R22, 0x4 ;  /* 0x000000161d167211 */ /* 0x000fc800078e20ff */
[----:B------:R-:W-:Y:S02]  /*a33c0*/  LOP3.LUT R22, R22, 0x40, RZ, 0x3c, !PT ;  /* 0x0000004016167812 */ /* 0x000fe400078e3cff */
[----:B------:R-:W-:Y:S01]  /*a33d0*/  PRMT R0, R9, 0x7632, R0 ;  /* 0x0000763209007816 */ /* 0x000fe20000000000 */
[----:B---3--:R-:W-:Y:S01]  /*a33e0*/  STG.E.U16 [R26.64], R9 ;  /* 0x000000091a007986 */ /* 0x008fe2000c101506 */
[----:B------:R-:W-:Y:S02]  /*a33f0*/  MOV R13, R20 ;  /* 0x00000014000d7202 */ /* 0x000fe40000000f00 */
[----:B------:R-:W-:Y:S01]  /*a3400*/  MOV R12, R16 ;  /* 0x00000010000c7202 */ /* 0x000fe20000000f00 */
[----:B------:R-:W-:Y:S04]  /*a3410*/  STG.E.U16 [R6.64], R0 ;  /* 0x0000000006007986 */ /* 0x000fe8000c101506 */
[----:B--2---:R-:W-:Y:S01]  /*a3420*/  STL.64 [R1+0x19f8], R10 ;  /* 0x0019f80a01007387 */ /* 0x004fe20000100a00 */
[----:B------:R-:W-:Y:S02]  /*a3430*/  STL [R1+0x19f0], R8 ;  /* 0x0019f00801007387 */ /* 0x000fe40000100800 */
[----:B------:R-:W0:Y:S04]  /*a3440*/  LDS.128 R8, [R22] ;  /* 0x0000000016087984 */ /* 0x000e280000000c00 */
[----:B------:R-:W2:Y:S01]  /*a3450*/  LDL.LU.64 R20, [R1+0x9d0] ;  /* 0x0009d00001147983 */ /* 0x000ea20000300a00 */
[----:B------:R-:W3:Y:S01]  /*a3460*/  LDL.LU R25, [R1+0x1ec] ;  /* 0x0001ec0001197983 */ /* 0x000ee20000300800 */
[----:B------:R-:W2:Y:S02]  /*a3470*/  LDL.LU R28, [R1+0x1fc] ;  /* 0x0001fc00011c7983 */ /* 0x000ea40000300800 */
[----:B------:R-:W2:Y:S02]  /*a3480*/  LDL.LU.64 R16, [R1+0x9f0] ;  /* 0x0009f00001107983 */ /* 0x000ea40000300a00 */
[----:B------:R-:W2:Y:S01]  /*a3490*/  LDL.LU R4, [R1+0x20c] ;  /* 0x00020c0001047983 */ /* 0x000ea20000300800 */
[----:B0-----:R0:W-:Y:S01]  /*a34a0*/  STL [R1+0x94], R9 ;  /* 0x0000940901007387 */ /* 0x0011e20000100800 */
[----:B------:R1:W-:Y:S01]  /*a34b0*/  STL.64 [R1+0x98], R10 ;  /* 0x0000980a01007387 */ /* 0x0003e20000100a00 */
[----:B0-----:R-:W-:-:S02]  /*a34c0*/  MOV R9, R8 ;  /* 0x0000000800097202 */ /* 0x001fc40000000f00 */
[----:B-1----:R-:W2:Y:S01]  /*a34d0*/  LDL.LU.64 R10, [R1+0x19f8] ;  /* 0x0019f800010a7983 */ /* 0x002ea20000300a00 */
[----:B------:R-:W2:Y:S02]  /*a34e0*/  LDL.LU R8, [R1+0x19f0] ;  /* 0x0019f00001087983 */ /* 0x000ea40000300800 */
[----:B------:R-:W2:Y:S02]  /*a34f0*/  LDL.LU.64 R26, [R1+0xa08] ;  /* 0x000a0800011a7983 */ /* 0x000ea40000300a00 */
[----:B------:R-:W2:Y:S02]  /*a3500*/  LDL.LU.64 R6, [R1+0xa00] ;  /* 0x000a000001067983 */ /* 0x000ea40000300a00 */
[----:B--2---:R0:W-:Y:S04]  /*a3510*/  STL.64 [R1+0x19d8], R6 ;  /* 0x0019d80601007387 */ /* 0x0041e80000100a00 */
[----:B0-----:R-:W2:Y:S01]  /*a3520*/  LDL.LU.64 R6, [R1+0x9e0] ;  /* 0x0009e00001067983 */ /* 0x001ea20000300a00 */
[----:B------:R0:W-:Y:S03]  /*a3530*/  STL.64 [R1+0x19d0], R4 ;  /* 0x0019d00401007387 */ /* 0x0001e60000100a00 */
[----:B0-----:R-:W3:Y:S04]  /*a3540*/  LDL.LU.64 R4, [R1+0x9e8] ;  /* 0x0009e80001047983 */ /* 0x001ee80000300a00 */
[----:B--2---:R0:W-:Y:S04]  /*a3550*/  STL.64 [R1+0x19e8], R6 ;  /* 0x0019e80601007387 */ /* 0x0041e80000100a00 */
[----:B0-----:R-:W2:Y:S01]  /*a3560*/  LDL.LU.64 R6, [R1+0x9c0] ;  /* 0x0009c00001067983 */ /* 0x001ea20000300a00 */
[----:B---3--:R0:W-:Y:S03]  /*a3570*/  STL.64 [R1+0x19e0], R4 ;  /* 0x0019e00401007387 */ /* 0x0081e60000100a00 */
[----:B0-----:R-:W3:Y:S01]  /*a3580*/  LDL.LU.64 R4, [R1+0x9c8] ;  /* 0x0009c80001047983 */ /* 0x001ee20000300a00 */
[----:B------:R-:W-:-:S05]  /*a3590*/  IMAD.SHL.U32 R23, R15, 0x4000, RZ ;  /* 0x000040000f177824 */ /* 0x000fca00078e00ff */
[----:B------:R-:W-:Y:S02]  /*a35a0*/  LOP3.LUT R23, R23, 0x18000, RZ, 0xc0, !PT ;  /* 0x0001800017177812 */ /* 0x000fe400078ec0ff */
[----:B----4-:R-:W-:Y:S02]  /*a35b0*/  PRMT R0, R24, 0x7632, R0 ;  /* 0x0000763218007816 */ /* 0x010fe40000000000 */
[----:B------:R-:W-:-:S04]  /*a35c0*/  LEA R23, R29, R23, 0x4 ;  /* 0x000000171d177211 */ /* 0x000fc800078e20ff */
[----:B------:R-:W-:Y:S01]  /*a35d0*/  LOP3.LUT R23, R23, 0x60, RZ, 0x3c, !PT ;  /* 0x0000006017177812 */ /* 0x000fe200078e3cff */
[----:B---3--:R-:W-:Y:S01]  /*a35e0*/  STG.E.U16 [R4.64], R24 ;  /* 0x0000001804007986 */ /* 0x008fe2000c101506 */
[----:B--2---:R-:W-:Y:S03]  /*a35f0*/  STG.E.U16 [R6.64], R0 ;  /* 0x0000000006007986 */ /* 0x004fe6000c101506 */
[----:B------:R-:W0:Y:S04]  /*a3600*/  LDS.128 R4, [R23] ;  /* 0x0000000017047984 */ /* 0x000e280000000c00 */
[----:B------:R-:W-:Y:S01]  /*a3610*/  STG.E.U16 [R10.64], R19 ;  /* 0x000000130a007986 */ /* 0x000fe2000c101506 */
[----:B0-----:R-:W-:Y:S01]  /*a3620*/  STL [R1+0x14], R5 ;  /* 0x0000140501007387 */ /* 0x001fe20000100800 */
[----:B------:R-:W-:Y:S01]  /*a3630*/  STL.64 [R1+0x18], R6 ;  /* 0x0000180601007387 */ /* 0x000fe20000100a00 */
[----:B------:R-:W-:-:S02]  /*a3640*/  MOV R24, R4 ;  /* 0x0000000400187202 */ /* 0x000fc40000000f00 */
[----:B------:R-:W0:Y:S01]  /*a3650*/  LDS.128 R4, [R8+0x1000] ;  /* 0x0010000008047984 */ /* 0x000e220000000c00 */
[----:B------:R-:W-:-:S05]  /*a3660*/  PRMT R0, R19, 0x7632, R0 ;  /* 0x0000763213007816 */ /* 0x000fca0000000000 */
[----:B------:R1:W-:Y:S04]  /*a3670*/  STG.E.U16 [R20.64], R0 ;  /* 0x0000000014007986 */ /* 0x0003e8000c101506 */
[----:B-1----:R-:W2:Y:S01]  /*a3680*/  LDL.LU.64 R20, [R1+0xa28] ;  /* 0x000a280001147983 */ /* 0x002ea20000300a00 */
[----:B------:R-:W3:Y:S03]  /*a3690*/  LDL.LU.64 R18, [R1+0xa20] ;  /* 0x000a200001127983 */ /* 0x000ee60000300a00 */
[----:B0-----:R-:W-:Y:S01]  /*a36a0*/  STL [R1+0x184], R5 ;  /* 0x0001840501007387 */ /* 0x001fe20000100800 */
[----:B------:R0:W-:Y:S02]  /*a36b0*/  STL.64 [R1+0x188], R6 ;  /* 0x0001880601007387 */ /* 0x0001e40000100a00 */
[----:B------:R-:W-:Y:S01]  /*a36c0*/  IMAD.MOV.U32 R11, RZ, RZ, R4 ;  /* 0x000000ffff0b7224 */ /* 0x000fe200078e0004 */
[----:B0-----:R-:W4:Y:S01]  /*a36d0*/  LDL.LU.64 R6, [R1+0x19e8] ;  /* 0x0019e80001067983 */ /* 0x001f220000300a00 */
[----:B------:R-:W2:Y:S01]  /*a36e0*/  LDL.LU.64 R4, [R1+0x19e0] ;  /* 0x0019e00001047983 */ /* 0x000ea20000300a00 */
[----:B------:R-:W-:-:S02]  /*a36f0*/  PRMT R0, R25, 0x7632, R0 ;  /* 0x0000763219007816 */ /* 0x000fc40000000000 */
[----:B--2---:R-:W-:Y:S03]  /*a3700*/  STG.E.U16 [R4.64], R25 ;  /* 0x0000001904007986 */ /* 0x004fe6000c101506 */
[----:B----4-:R-:W-:Y:S02]  /*a3710*/  STG.E.U16 [R6.64], R0 ;  /* 0x0000000006007986 */ /* 0x010fe4000c101506 */
[----:B------:R-:W0:Y:S02]  /*a3720*/  LDS.128 R4, [R3+0x1000] ;  /* 0x0010000003047984 */ /* 0x000e240000000c00 */
[----:B0-----:R-:W-:Y:S01]  /*a3730*/  MOV R10, R4 ;  /* 0x00000004000a7202 */ /* 0x001fe20000000f00 */
[----:B------:R-:W-:Y:S01]  /*a3740*/  STL [R1+0x104], R5 ;  /* 0x0001040501007387 */ /* 0x000fe20000100800 */
[----:B------:R0:W-:Y:S03]  /*a3750*/  STL.64 [R1+0x108], R6 ;  /* 0x0001080601007387 */ /* 0x0001e60000100a00 */
[----:B0-----:R-:W2:Y:S01]  /*a3760*/  LDL.LU.64 R6, [R1+0x19d8] ;  /* 0x0019d80001067983 */ /* 0x001ea20000300a00 */
[----:B------:R-:W4:Y:S02]  /*a3770*/  LDL.LU.64 R4, [R1+0x19d0] ;  /* 0x0019d00001047983 */ /* 0x000f240000300a00 */
[----:B------:R0:W-:Y:S02]  /*a3780*/  STL.64 [R1+0x19c8], R10 ;  /* 0x0019c80a01007387 */ /* 0x0001e40000100a00 */
[----:B0-----:R-:W2:Y:S01]  /*a3790*/  LDL.LU.64 R10, [R1+0x9f8] ;  /* 0x0009f800010a7983 */ /* 0x001ea20000300a00 */
[----:B------:R-:W-:Y:S01]  /*a37a0*/  STL.64 [R1+0x19c0], R8 ;  /* 0x0019c00801007387 */ /* 0x000fe20000100a00 */
[----:B------:R-:W-:-:S02]  /*a37b0*/  PRMT R0, R28, 0x7632, R0 ;  /* 0x000076321c007816 */ /* 0x000fc40000000000 */
[----:B--2---:R-:W-:Y:S02]  /*a37c0*/  STG.E.U16 [R10.64], R28 ;  /* 0x0000001c0a007986 */ /* 0x004fe4000c101506 */
[----:B------:R-:W0:Y:S04]  /*a37d0*/  LDS.128 R8, [R22+0x1000] ;  /* 0x0010000016087984 */ /* 0x000e280000000c00 */
[----:B------:R1:W-:Y:S01]  /*a37e0*/  STG.E.U16 [R16.64], R0 ;  /* 0x0000000010007986 */ /* 0x0003e2000c101506 */
[----:B0-----:R-:W-:Y:S01]  /*a37f0*/  STL [R1+0x84], R9 ;  /* 0x0000840901007387 */ /* 0x001fe20000100800 */
[----:B------:R-:W-:Y:S01]  /*a3800*/  STL.64 [R1+0x88], R10 ;  /* 0x0000880a01007387 */ /* 0x000fe20000100a00 */
[----:B-1----:R-:W-:Y:S02]  /*a3810*/  MOV R16, R8 ;  /* 0x0000000800107202 */ /* 0x002fe40000000f00 */
[----:B------:R-:W0:Y:S01]  /*a3820*/  LDS.128 R8, [R23+0x1000] ;  /* 0x0010000017087984 */ /* 0x000e220000000c00 */
[----:B----4-:R-:W-:-:S03]  /*a3830*/  PRMT R0, R4, 0x7632, R0 ;  /* 0x0000763204007816 */ /* 0x010fc60000000000 */
[----:B------:R1:W-:Y:S01]  /*a3840*/  STL [R1+0x19b0], R16 ;  /* 0x0019b01001007387 */ /* 0x0003e20000100800 */
[----:B------:R-:W-:Y:S03]  /*a3850*/  STG.E.U16 [R26.64], R4 ;  /* 0x000000041a007986 */ /* 0x000fe6000c101506 */
[----:B------:R-:W-:Y:S04]  /*a3860*/  STG.E.U16 [R6.64], R0 ;  /* 0x0000000006007986 */ /* 0x000fe8000c101506 */
[----:B-1----:R-:W2:Y:S01]  /*a3870*/  LDL.LU.64 R16, [R1+0xa10] ;  /* 0x000a100001107983 */ /* 0x002ea20000300a00 */
[----:B---3--:R1:W-:Y:S03]  /*a3880*/  STL.64 [R1+0x19b8], R18 ;  /* 0x0019b81201007387 */ /* 0x0083e60000100a00 */
[----:B-1----:R-:W3:Y:S01]  /*a3890*/  LDL.LU.64 R18, [R1+0xa18] ;  /* 0x000a180001127983 */ /* 0x002ee20000300a00 */
[----:B------:R-:W4:Y:S02]  /*a38a0*/  LDL.LU.64 R26, [R1+0xa48] ;  /* 0x000a4800011a7983 */ /* 0x000f240000300a00 */
[----:B------:R-:W4:Y:S01]  /*a38b0*/  LDL.LU.64 R6, [R1+0xa40] ;  /* 0x000a400001067983 */ /* 0x000f220000300a00 */
[----:B0-----:R-:W-:Y:S01]  /*a38c0*/  STL [R1+0x4], R9 ;  /* 0x0000040901007387 */ /* 0x001fe20000100800 */
[----:B------:R0:W-:Y:S02]  /*a38d0*/  STL.64 [R1+0x8], R10 ;  /* 0x0000080a01007387 */ /* 0x0001e40000100a00 */
[----:B------:R-:W-:Y:S01]  /*a38e0*/  IMAD.MOV.U32 R4, RZ, RZ, R8 ;  /* 0x000000ffff047224 */ /* 0x000fe200078e0008 */
[----:B0-----:R-:W4:Y:S01]  /*a38f0*/  LDL.LU.64 R10, [R1+0x19c8] ;  /* 0x0019c800010a7983 */ /* 0x001f220000300a00 */
[----:B------:R-:W4:Y:S01]  /*a3900*/  LDL.LU.64 R8, [R1+0x19c0] ;  /* 0x0019c00001087983 */ /* 0x000f220000300a00 */
[----:B------:R-:W-:-:S02]  /*a3910*/  PRMT R0, R12, 0x7632, R0 ;  /* 0x000076320c007816 */ /* 0x000fc40000000000 */
[----:B---3--:R-:W-:Y:S03]  /*a3920*/  STG.E.U16 [R18.64], R12 ;  /* 0x0000000c12007986 */ /* 0x008fe6000c101506 */
[----:B--2---:R-:W-:Y:S02]  /*a3930*/  STG.E.U16 [R16.64], R0 ;  /* 0x0000000010007986 */ /* 0x004fe4000c101506 */
[----:B----4-:R-:W0:Y:S04]  /*a3940*/  LDS.128 R16, [R8+0x2000] ;  /* 0x0020000008107984 */ /* 0x010e280000000c00 */
[----:B------:R1:W-:Y:S04]  /*a3950*/  STL.64 [R1+0x19a8], R6 ;  /* 0x0019a80601007387 */ /* 0x0003e80000100a00 */
[----:B-1----:R-:W2:Y:S01]  /*a3960*/  LDL.LU.64 R6, [R1+0xa30] ;  /* 0x000a300001067983 */ /* 0x002ea20000300a00 */
[----:B------:R1:W-:Y:S03]  /*a3970*/  STL.64 [R1+0x19a0], R4 ;  /* 0x0019a00401007387 */ /* 0x0003e60000100a00 */
[----:B-1----:R-:W3:Y:S04]  /*a3980*/  LDL.LU.64 R4, [R1+0xa38] ;  /* 0x000a380001047983 */ /* 0x002ee80000300a00 */
[----:B0-----:R-:W-:Y:S01]  /*a3990*/  STL [R1+0x174], R17 ;  /* 0x0001741101007387 */ /* 0x001fe20000100800 */
[----:B------:R0:W-:Y:S03]  /*a39a0*/  STL.64 [R1+0x178], R18 ;  /* 0x0001781201007387 */ /* 0x0001e60000100a00 */
[----:B0-----:R-:W4:Y:S01]  /*a39b0*/  LDL.LU.64 R18, [R1+0x19b8] ;  /* 0x0019b80001127983 */ /* 0x001f220000300a00 */
[----:B------:R-:W-:Y:S01]  /*a39c0*/  PRMT R0, R13, 0x7632, R0 ;  /* 0x000076320d007816 */ /* 0x000fe20000000000 */
[----:B------:R0:W-:Y:S01]  /*a39d0*/  STG.E.U16 [R20.64], R13 ;  /* 0x0000000d14007986 */ /* 0x0001e2000c101506 */
[----:B------:R-:W-:Y:S01]  /*a39e0*/  MOV R12, R16 ;  /* 0x00000010000c7202 */ /* 0x000fe20000000f00 */
[----:B0-----:R-:W2:Y:S04]  /*a39f0*/  LDL.LU.64 R20, [R1+0xa60] ;  /* 0x000a600001147983 */ /* 0x001ea80000300a00 */
[----:B----4-:R-:W-:Y:S02]  /*a3a00*/  STG.E.U16 [R18.64], R0 ;  /* 0x0000000012007986 */ /* 0x010fe4000c101506 */
[----:B------:R-:W0:Y:S02]  /*a3a10*/  LDS.128 R16, [R3+0x2000] ;  /* 0x0020000003107984 */ /* 0x000e240000000c00 */
[----:B0-----:R-:W-:Y:S02]  /*a3a20*/  STL [R1+0xf4], R17 ;  /* 0x0000f41101007387 */ /* 0x001fe40000100800 */
[----:B------:R0:W-:Y:S01]  /*a3a30*/  STL.64 [R1+0xf8], R18 ;  /* 0x0000f81201007387 */ /* 0x0001e20000100a00 */
[----:B------:R-:W-:-:S02]  /*a3a40*/  MOV R13, R16 ;  /* 0x00000010000d7202 */ /* 0x000fc40000000f00 */
[----:B------:R-:W4:Y:S04]  /*a3a50*/  LDL.LU R16, [R1+0x19b0] ;  /* 0x0019b00001107983 */ /* 0x000f280000300800 */
[----:B0-----:R-:W4:Y:S01]  /*a3a60*/  LDL.LU.64 R18, [R1+0xa70] ;  /* 0x000a700001127983 */ /* 0x001f220000300a00 */
[----:B------:R-:W-:Y:S01]  /*a3a70*/  PRMT R0, R9, 0x7632, R0 ;  /* 0x0000763209007816 */ /* 0x000fe20000000000 */
[----:B---3--:R-:W-:Y:S04]  /*a3a80*/  STG.E.U16 [R4.64], R9 ;  /* 0x0000000904007986 */ /* 0x008fe8000c101506 */
[----:B--2---:R-:W-:Y:S02]  /*a3a90*/  STG.E.U16 [R6.64], R0 ;  /* 0x0000000006007986 */ /* 0x004fe4000c101506 */
[----:B------:R-:W0:Y:S02]  /*a3aa0*/  LDS.128 R4, [R22+0x2000] ;  /* 0x0020000016047984 */ /* 0x000e240000000c00 */
[----:B----4-:R1:W-:Y:S04]  /*a3ab0*/  STL.64 [R1+0x1998], R18 ;  /* 0x0019981201007387 */ /* 0x0103e80000100a00 */
[----:B-1----:R-:W2:Y:S01]  /*a3ac0*/  LDL.LU.64 R18, [R1+0xa50] ;  /* 0x000a500001127983 */ /* 0x002ea20000300a00 */
[----:B------:R1:W-:Y:S03]  /*a3ad0*/  STL [R1+0x1990], R16 ;  /* 0x0019901001007387 */ /* 0x0003e60000100800 */
[----:B-1----:R-:W3:Y:S01]  /*a3ae0*/  LDL.LU.64 R16, [R1+0xa58] ;  /* 0x000a580001107983 */ /* 0x002ee20000300a00 */
[----:B------:R1:W-:Y:S03]  /*a3af0*/  STL [R1+0x1978], R15 ;  /* 0x0019780f01007387 */ /* 0x0003e60000100800 */
[----:B-1----:R-:W4:Y:S01]  /*a3b00*/  LDL.LU.64 R14, [R1+0xa78] ;  /* 0x000a7800010e7983 */ /* 0x002f220000300a00 */
[----:B------:R1:W-:Y:S03]  /*a3b10*/  STL.64 [R1+0x1970], R12 ;  /* 0x0019700c01007387 */ /* 0x0003e60000100a00 */
[----:B-1----:R-:W2:Y:S04]  /*a3b20*/  LDL.LU.64 R12, [R1+0xa80] ;  /* 0x000a8000010c7983 */ /* 0x002ea80000300a00 */
[----:B----4-:R1:W-:Y:S04]  /*a3b30*/  STL.64 [R1+0x1988], R14 ;  /* 0x0019880e01007387 */ /* 0x0103e80000100a00 */
[----:B-1----:R-:W4:Y:S01]  /*a3b40*/  LDL.LU.64 R14, [R1+0xa68] ;  /* 0x000a6800010e7983 */ /* 0x002f220000300a00 */
[----:B--2---:R-:W-:Y:S02]  /*a3b50*/  STL.64 [R1+0x1980], R12 ;  /* 0x0019800c01007387 */ /* 0x004fe40000100a00 */
[----:B0-----:R-:W-:Y:S02]  /*a3b60*/  STL [R1+0x74], R5 ;  /* 0x0000740501007387 */ /* 0x001fe40000100800 */
[----:B------:R0:W-:Y:S02]  /*a3b70*/  STL.64 [R1+0x78], R6 ;  /* 0x0000780601007387 */ /* 0x0001e40000100a00 */
[----:B0-----:R-:W2:Y:S01]  /*a3b80*/  LDL.LU.64 R6, [R1+0x19a8] ;  /* 0x0019a80001067983 */ /* 0x001ea20000300a00 */
[----:B------:R-:W-:-:S03]  /*a3b90*/  PRMT R0, R24, 0x7632, R0 ;  /* 0x0000763218007816 */ /* 0x000fc60000000000 */
[----:B------:R-:W-:Y:S02]  /*a3ba0*/  STG.E.U16 [R26.64], R24 ;  /* 0x000000181a007986 */ /* 0x000fe4000c101506 */
[----:B------:R-:W0:Y:S04]  /*a3bb0*/  LDS.128 R24, [R23+0x2000] ;  /* 0x0020000017187984 */ /* 0x000e280000000c00 */
[----:B------:R-:W-:Y:S02]  /*a3bc0*/  IMAD.MOV.U32 R9, RZ, RZ, R4 ;  /* 0x000000ffff097224 */ /* 0x000fe400078e0004 */
[----:B------:R-:W4:Y:S04]  /*a3bd0*/  LDL.LU.64 R4, [R1+0x19a0] ;  /* 0x0019a00001047983 */ /* 0x000f280000300a00 */
[----:B--2---:R1:W-:Y:S01]  /*a3be0*/  STG.E.U16 [R6.64], R0 ;  /* 0x0000000006007986 */ /* 0x0043e2000c101506 */
[----:B---3--:R-:W-:Y:S01]  /*a3bf0*/  STG.E.U16 [R16.64], R11 ;  /* 0x0000000b10007986 */ /* 0x008fe2000c101506 */
[----:B-1----:R-:W-:-:S02]  /*a3c00*/  PRMT R0, R11, 0x7632, R0 ;  /* 0x000076320b007816 */ /* 0x002fc40000000000 */
[----:B------:R-:W2:Y:S04]  /*a3c10*/  LDL.LU.64 R6, [R1+0xa88] ;  /* 0x000a880001067983 */ /* 0x000ea80000300a00 */
[----:B------:R1:W-:Y:S02]  /*a3c20*/  STG.E.U16 [R18.64], R0 ;  /* 0x0000000012007986 */ /* 0x0003e4000c101506 */
[----:B------:R-:W3:Y:S04]  /*a3c30*/  LDS.128 R16, [R8+0x3000] ;  /* 0x0030000008107984 */ /* 0x000ee80000000c00 */
[----:B----4-:R-:W-:Y:S02]  /*a3c40*/  STG.E.U16 [R14.64], R10 ;  /* 0x0000000a0e007986 */ /* 0x010fe4000c101506 */
[----:B------:R-:W4:Y:S04]  /*a3c50*/  LDS.128 R12, [R3+0x3000] ;  /* 0x00300000030c7984 */ /* 0x000f280000000c00 */
[----:B0-----:R-:W-:Y:S01]  /*a3c60*/  STL [R1+0x1924], R25 ;  /* 0x0019241901007387 */ /* 0x001fe20000100800 */
[----:B------:R-:W-:Y:S01]  /*a3c70*/  STL.64 [R1+0x1700], R26 ;  /* 0x0017001a01007387 */ /* 0x000fe20000100a00 */
[----:B-1----:R-:W-:-:S02]  /*a3c80*/  PRMT R0, R10, 0x7632, R0 ;  /* 0x000076320a007816 */ /* 0x002fc40000000000 */
[----:B---3--:R-:W-:Y:S01]  /*a3c90*/  STL [R1+0x164], R17 ;  /* 0x0001641101007387 */ /* 0x008fe20000100800 */
[----:B------:R0:W-:Y:S01]  /*a3ca0*/  STL.64 [R1+0x168], R18 ;  /* 0x0001681201007387 */ /* 0x0001e20000100a00 */
[----:B------:R-:W-:Y:S02]  /*a3cb0*/  MOV R8, R16 ;  /* 0x0000001000087202 */ /* 0x000fe40000000f00 */
[----:B0-----:R-:W3:Y:S01]  /*a3cc0*/  LDL.LU.64 R18, [R1+0x1998] ;  /* 0x0019980001127983 */ /* 0x001ee20000300a00 */
[----:B------:R-:W2:Y:S02]  /*a3cd0*/  LDL.LU R16, [R1+0x1990] ;  /* 0x0019900001107983 */ /* 0x000ea40000300800 */
[----:B------:R-:W3:Y:S02]  /*a3ce0*/  LDL.LU.64 R10, [R1+0xa90] ;  /* 0x000a9000010a7983 */ /* 0x000ee40000300a00 */
[----:B----4-:R-:W-:Y:S01]  /*a3cf0*/  STL [R1+0xe4], R13 ;  /* 0x0000e40d01007387 */ /* 0x010fe20000100800 */
[----:B------:R0:W-:Y:S01]  /*a3d00*/  STL.64 [R1+0xe8], R14 ;  /* 0x0000e80e01007387 */ /* 0x0001e20000100a00 */
[----:B------:R-:W-:-:S03]  /*a3d10*/  MOV R17, R12 ;  /* 0x0000000c00117202 */ /* 0x000fc60000000f00 */
[----:B0-----:R-:W4:Y:S01]  /*a3d20*/  LDL.LU.64 R14, [R1+0x1988] ;  /* 0x00198800010e7983 */ /* 0x001f220000300a00 */
[----:B------:R-:W3:Y:S03]  /*a3d30*/  LDL.LU.64 R12, [R1+0x1980] ;  /* 0x00198000010c7983 */ /* 0x000ee60000300a00 */
[----:B------:R0:W-:Y:S01]  /*a3d40*/  STG.E.U16 [R20.64], R0 ;  /* 0x0000000014007986 */ /* 0x0001e2000c101506 */
[----:B------:R-:W4:Y:S03]  /*a3d50*/  LDL.LU.64 R26, [R1+0xaa8] ;  /* 0x000aa800011a7983 */ /* 0x000f260000300a00 */
[----:B0-----:R-:W4:Y:S01]  /*a3d60*/  LDL.LU.64 R20, [R1+0xaa0] ;  /* 0x000aa00001147983 */ /* 0x001f220000300a00 */
[----:B--2---:R-:W-:-:S03]  /*a3d70*/  PRMT R0, R16, 0x7632, R0 ;  /* 0x0000763210007816 */ /* 0x004fc60000000000 */
[----:B---3--:R-:W-:Y:S02]  /*a3d80*/  STG.E.U16 [R12.64], R16 ;  /* 0x000000100c007986 */ /* 0x008fe4000c101506 */
[----:B----4-:R-:W-:Y:S02]  /*a3d90*/  STG.E.U16 [R14.64], R0 ;  /* 0x000000000e007986 */ /* 0x010fe4000c101506 */
[----:B------:R-:W0:Y:S01]  /*a3da0*/  LDS.128 R12, [R22+0x3000] ;  /* 0x00300000160c7984 */ /* 0x000e220000000c00 */
[----:B------:R-:W-:Y:S03]  /*a3db0*/  STG.E.U16 [R18.64], R4 ;  /* 0x0000000412007986 */ /* 0x000fe6000c101506 */
[----:B0-----:R-:W-:Y:S01]  /*a3dc0*/  STL [R1+0x64], R13 ;  /* 0x0000640d01007387 */ /* 0x001fe20000100800 */
[----:B------:R0:W-:Y:S01]  /*a3dd0*/  STL.64 [R1+0x68], R14 ;  /* 0x0000680e01007387 */ /* 0x0001e20000100a00 */
[----:B------:R-:W-:-:S02]  /*a3de0*/  MOV R16, R12 ;  /* 0x0000000c00107202 */ /* 0x000fc40000000f00 */
[----:B0-----:R-:W2:Y:S01]  /*a3df0*/  LDL.LU R15, [R1+0x1978] ;  /* 0x00197800010f7983 */ /* 0x001ea20000300800 */
[----:B------:R-:W3:Y:S02]  /*a3e00*/  LDL.LU.64 R12, [R1+0x1970] ;  /* 0x00197000010c7983 */ /* 0x000ee40000300a00 */
[----:B------:R-:W4:Y:S02]  /*a3e10*/  LDL.LU.64 R18, [R1+0xad0] ;  /* 0x000ad00001127983 */ /* 0x000f240000300a00 */
[----:B----4-:R0:W-:Y:S04]  /*a3e20*/  STL.64 [R1+0x1958], R18 ;  /* 0x0019581201007387 */ /* 0x0101e80000100a00 */
[----:B0-----:R-:W4:Y:S01]  /*a3e30*/  LDL.LU.64 R18, [R1+0xab0] ;  /* 0x000ab00001127983 */ /* 0x001f220000300a00 */
[----:B------:R0:W-:Y:S03]  /*a3e40*/  STL.64 [R1+0x1950], R16 ;  /* 0x0019501001007387 */ /* 0x0001e60000100a00 */
[----:B0-----:R-:W2:Y:S01]  /*a3e50*/  LDL.LU.64 R16, [R1+0xab8] ;  /* 0x000ab80001107983 */ /* 0x001ea20000300a00 */
[----:B------:R-:W-:Y:S01]  /*a3e60*/  PRMT R0, R4, 0x7632, R0 ;  /* 0x0000763204007816 */ /* 0x000fe20000000000 */
[----:B------:R-:W-:-:S04]  /*a3e70*/  IMAD.MOV.U32 R28, RZ, RZ, R5 ;  /* 0x000000ffff1c7224 */ /* 0x000fc800078e0005 */
[----:B------:R-:W-:Y:S02]  /*a3e80*/  STG.E.U16 [R6.64], R0 ;  /* 0x0000000006007986 */ /* 0x000fe4000c101506 */
[----:B------:R-:W0:Y:S02]  /*a3e90*/  LDS.128 R4, [R23+0x3000] ;  /* 0x0030000017047984 */ /* 0x000e240000000c00 */
[----:B----4-:R1:W-:Y:S04]  /*a3ea0*/  STL.64 [R1+0x1968], R18 ;  /* 0x0019681201007387 */ /* 0x0103e80000100a00 */
[----:B-1----:R-:W4:Y:S01]  /*a3eb0*/  LDL.LU.64 R18, [R1+0xa98] ;  /* 0x000a980001127983 */ /* 0x002f220000300a00 */
[----:B--2---:R-:W-:Y:S02]  /*a3ec0*/  STL.64 [R1+0x1960], R16 ;  /* 0x0019601001007387 */ /* 0x004fe40000100a00 */
[----:B0-----:R0:W-:Y:S02]  /*a3ed0*/  STL [R1+0x1710], R6 ;  /* 0x0017100601007387 */ /* 0x0011e40000100800 */
[----:B0-----:R-:W-:-:S04]  /*a3ee0*/  SHF.L.U32 R6, R15, 0xe, RZ ;  /* 0x0000000e0f067819 */ /* 0x001fc800000006ff */
[----:B------:R-:W-:-:S05]  /*a3ef0*/  LOP3.LUT R6, R6, 0x18000, RZ, 0xc0, !PT ;  /* 0x0001800006067812 */ /* 0x000fca00078ec0ff */
[----:B------:R-:W-:Y:S01]  /*a3f00*/  IMAD R6, R29, 0x10, R6 ;  /* 0x000000101d067824 */ /* 0x000fe200078e0206 */
[----:B---3--:R-:W-:Y:S01]  /*a3f10*/  PRMT R0, R12, 0x7632, R0 ;  /* 0x000076320c007816 */ /* 0x008fe20000000000 */
[----:B------:R-:W-:Y:S01]  /*a3f20*/  STL [R1+0x15c8], R7 ;  /* 0x0015c80701007387 */ /* 0x000fe20000100800 */
[----:B------:R-:W2:Y:S03]  /*a3f30*/  LDL.LU.64 R14, [R1+0xac8] ;  /* 0x000ac800010e7983 */ /* 0x000ea60000300a00 */
[----:B----4-:R-:W-:Y:S02]  /*a3f40*/  STG.E.U16 [R18.64], R12 ;  /* 0x0000000c12007986 */ /* 0x010fe4000c101506 */
[----:B------:R-:W0:Y:S04]  /*a3f50*/  LDS.128 R16, [R6+0x4000] ;  /* 0x0040000006107984 */ /* 0x000e280000000c00 */
[----:B------:R1:W-:Y:S02]  /*a3f60*/  STG.E.U16 [R10.64], R0 ;  /* 0x000000000a007986 */ /* 0x0003e4000c101506 */
[----:B-1----:R-:W3:Y:S04]  /*a3f70*/  LDL.LU.64 R10, [R1+0xac0] ;  /* 0x000ac000010a7983 */ /* 0x002ee80000300a00 */
[----:B0-----:R-:W-:Y:S01]  /*a3f80*/  STL [R1+0x154], R17 ;  /* 0x0001541101007387 */ /* 0x001fe20000100800 */
[----:B------:R-:W-:Y:S01]  /*a3f90*/  STL.64 [R1+0x158], R18 ;  /* 0x0001581201007387 */ /* 0x000fe20000100a00 */
[----:B------:R-:W-:-:S02]  /*a3fa0*/  MOV R12, R16 ;  /* 0x00000010000c7202 */ /* 0x000fc40000000f00 */
[----:B------:R-:W0:Y:S01]  /*a3fb0*/  LDS.128 R16, [R3+0x4000] ;  /* 0x0040000003107984 */ /* 0x000e220000000c00 */
[----:B------:R1:W-:Y:S03]  /*a3fc0*/  STG.E.U16 [R26.64], R13 ;  /* 0x0000000d1a007986 */ /* 0x0003e6000c101506 */
[----:B-1----:R-:W4:Y:S04]  /*a3fd0*/  LDL.LU.64 R26, [R1+0xad8] ;  /* 0x000ad800011a7983 */ /* 0x002f280000300a00 */
[----:B0-----:R-:W-:Y:S01]  /*a3fe0*/  STL [R1+0xd4], R17 ;  /* 0x0000d41101007387 */ /* 0x001fe20000100800 */
[----:B------:R0:W-:Y:S02]  /*a3ff0*/  STL [R1+0xd8], R18 ;  /* 0x0000d81201007387 */ /* 0x0001e40000100800 */
[----:B------:R-:W-:Y:S01]  /*a4000*/  IMAD.MOV.U32 R29, RZ, RZ, R19 ;  /* 0x000000ffff1d7224 */ /* 0x000fe200078e0013 */
[----:B------:R-:W-:Y:S01]  /*a4010*/  MOV R25, R16 ;  /* 0x0000001000197202 */ /* 0x000fe20000000f00 */
[----:B0-----:R-:W2:Y:S01]  /*a4020*/  LDL.LU.64 R18, [R1+0x1968] ;  /* 0x0019680001127983 */ /* 0x001ea20000300a00 */
[----:B------:R-:W2:Y:S01]  /*a4030*/  LDL.LU.64 R16, [R1+0x1960] ;  /* 0x0019600001107983 */ /* 0x000ea20000300a00 */
[----:B------:R-:W-:-:S05]  /*a4040*/  PRMT R0, R13, 0x7632, R0 ;  /* 0x000076320d007816 */ /* 0x000fca0000000000 */
[----:B------:R0:W-:Y:S02]  /*a4050*/  STG.E.U16 [R20.64], R0 ;  /* 0x0000000014007986 */ /* 0x0001e4000c101506 */
[----:B0-----:R-:W-:Y:S02]  /*a4060*/  PRMT R0, R9, 0x7632, R0 ;  /* 0x0000763209007816 */ /* 0x001fe40000000000 */
[----:B------:R-:W-:Y:S01]  /*a4070*/  MOV R21, R28 ;  /* 0x0000001c00157202 */ /* 0x000fe20000000f00 */
[----:B--2---:R-:W-:Y:S02]  /*a4080*/  STG.E.U16 [R16.64], R9 ;  /* 0x0000000910007986 */ /* 0x004fe4000c101506 */
[----:B------:R-:W-:Y:S02]  /*a4090*/  STG.E.U16 [R18.64], R0 ;  /* 0x0000000012007986 */ /* 0x000fe4000c101506 */
[----:B------:R-:W0:Y:S02]  /*a40a0*/  LDS.128 R16, [R22+0x4000] ;  /* 0x0040000016107984 */ /* 0x000e240000000c00 */
[----:B0-----:R-:W-:Y:S02]  /*a40b0*/  STL [R1+0x54], R17 ;  /* 0x0000541101007387 */ /* 0x001fe40000100800 */
[----:B------:R0:W-:Y:S02]  /*a40c0*/  STL [R1+0x58], R18 ;  /* 0x0000581201007387 */ /* 0x0001e40000100800 */
[----:B------:R-:W-:-:S02]  /*a40d0*/  IMAD.MOV.U32 R28, RZ, RZ, R19 ;  /* 0x000000ffff1c7224 */ /* 0x000fc400078e0013 */
[----:B0-----:R-:W2:Y:S01]  /*a40e0*/  LDL.LU.64 R18, [R1+0x1958] ;  /* 0x0019580001127983 */ /* 0x001ea20000300a00 */
[----:B------:R-:W-:Y:S02]  /*a40f0*/  MOV R7, R16 ;  /* 0x0000001000077202 */ /* 0x000fe40000000f00 */
[----:B------:R-:W3:Y:S02]  /*a4100*/  LDL.LU.64 R16, [R1+0x1950] ;  /* 0x0019500001107983 */ /* 0x000ee40000300a00 */
[----:B------:R-:W-:Y:S01]  /*a4110*/  STL.64 [R1+0x1590], R28 ;  /* 0x0015901c01007387 */ /* 0x000fe20000100a00 */
[----:B--2---:R0:W-:Y:S04]  /*a4120*/  STG.E.U16 [R18.64], R24 ;  /* 0x0000001812007986 */ /* 0x0041e8000c101506 */
[----:B0-----:R-:W2:Y:S04]  /*a4130*/  LDL.LU.64 R18, [R1+0xaf8] ;  /* 0x000af80001127983 */ /* 0x001ea80000300a00 */
[----:B--2---:R0:W-:Y:S04]  /*a4140*/  STL.64 [R1+0x1938], R18 ;  /* 0x0019381201007387 */ /* 0x0041e80000100a00 */
[----:B0-----:R-:W2:Y:S01]  /*a4150*/  LDL.LU.64 R18, [R1+0xae8] ;  /* 0x000ae80001127983 */ /* 0x001ea20000300a00 */
[----:B------:R-:W-:-:S05]  /*a4160*/  PRMT R0, R24, 0x7632, R0 ;  /* 0x0000763218007816 */ /* 0x000fca0000000000 */
[----:B------:R-:W-:Y:S04]  /*a4170*/  STG.E.U16 [R14.64], R0 ;  /* 0x000000000e007986 */ /* 0x000fe8000c101506 */
[----:B--2---:R0:W-:Y:S04]  /*a4180*/  STL.64 [R1+0x1948], R18 ;  /* 0x0019481201007387 */ /* 0x0041e80000100a00 */
[----:B0-----:R-:W2:Y:S01]  /*a4190*/  LDL.LU.64 R18, [R1+0xae0] ;  /* 0x000ae00001127983 */ /* 0x001ea20000300a00 */
[----:B---3--:R-:W-:Y:S02]  /*a41a0*/  STL [R1+0x1940], R16 ;  /* 0x0019401001007387 */ /* 0x008fe40000100800 */
[----:B------:R-:W3:Y:S01]  /*a41b0*/  LDL.LU.64 R14, [R1+0xb10] ;  /* 0x000b1000010e7983 */ /* 0x000ee20000300a00 */
[----:B------:R-:W-:Y:S01]  /*a41c0*/  PRMT R0, R8, 0x7632, R0 ;  /* 0x0000763208007816 */ /* 0x000fe20000000000 */
[----:B------:R-:W-:Y:S02]  /*a41d0*/  STG.E.U16 [R10.64], R8 ;  /* 0x000000080a007986 */ /* 0x000fe4000c101506 */
[----:B------:R-:W0:Y:S02]  /*a41e0*/  LDS.128 R8, [R23+0x4000] ;  /* 0x0040000017087984 */ /* 0x000e240000000c00 */
[----:B--2---:R1:W-:Y:S02]  /*a41f0*/  STG.E.U16 [R18.64], R0 ;  /* 0x0000000012007986 */ /* 0x0043e4000c101506 */
[----:B----4-:R-:W-:Y:S01]  /*a4200*/  STG.E.U16 [R26.64], R17 ;  /* 0x000000111a007986 */ /* 0x010fe2000c101506 */
[----:B-1----:R-:W-:-:S02]  /*a4210*/  PRMT R0, R17, 0x7632, R0 ;  /* 0x0000763211007816 */ /* 0x002fc40000000000 */
[----:B------:R-:W1:Y:S04]  /*a4220*/  LDS.128 R16, [R6+0x5000] ;  /* 0x0050000006107984 */ /* 0x000e680000000c00 */
[----:B---3--:R2:W-:Y:S04]  /*a4230*/  STL.64 [R1+0x1930], R14 ;  /* 0x0019300e01007387 */ /* 0x0085e80000100a00 */
[----:B--2---:R-:W2:Y:S01]  /*a4240*/  LDL.LU.64 R14, [R1+0xb00] ;  /* 0x000b0000010e7983 */ /* 0x004ea20000300a00 */
[----:B------:R3:W-:Y:S03]  /*a4250*/  STL [R1+0x1928], R12 ;  /* 0x0019280c01007387 */ /* 0x0007e60000100800 */
[----:B---3--:R-:W3:Y:S01]  /*a4260*/  LDL.LU.64 R12, [R1+0xb08] ;  /* 0x000b0800010c7983 */ /* 0x008ee20000300a00 */
[----:B------:R-:W4:Y:S02]  /*a4270*/  LDL.LU.64 R28, [R1+0xb18] ;  /* 0x000b1800011c7983 */ /* 0x000f240000300a00 */
[----:B0-----:R-:W-:Y:S02]  /*a4280*/  STL [R1+0x1808], R9 ;  /* 0x0018080901007387 */ /* 0x001fe40000100800 */
[----:B------:R1:W-:Y:S01]  /*a4290*/  STL [R1+0x1728], R10 ;  /* 0x0017280a01007387 */ /* 0x0003e20000100800 */
[----:B------:R-:W-:Y:S01]  /*a42a0*/  STL [R1+0x16d0], R11 ;  /* 0x0016d00b01007387 */ /* 0x000fe20000100800 */
[----:B------:R-:W2:Y:S01]  /*a42b0*/  LDL.LU.64 R26, [R1+0xb28] ;  /* 0x000b2800011a7983 */ /* 0x000ea20000300a00 */
[----:B-1----:R-:W-:-:S02]  /*a42c0*/  MOV R10, R16 ;  /* 0x00000010000a7202 */ /* 0x002fc40000000f00 */
[----:B------:R-:W-:Y:S01]  /*a42d0*/  STL [R1+0x144], R17 ;  /* 0x0001441101007387 */ /* 0x000fe20000100800 */
[----:B------:R0:W-:Y:S03]  /*a42e0*/  STL.64 [R1+0x148], R18 ;  /* 0x0001481201007387 */ /* 0x0001e60000100a00 */
[----:B0-----:R-:W2:Y:S01]  /*a42f0*/  LDL.LU.64 R18, [R1+0x1948] ;  /* 0x0019480001127983 */ /* 0x001ea20000300a00 */
[----:B------:R-:W2:Y:S02]  /*a4300*/  LDL.LU R16, [R1+0x1940] ;  /* 0x0019400001107983 */ /* 0x000ea40000300800 */
[----:B------:R0:W-:Y:S02]  /*a4310*/  STL [R1+0x1920], R10 ;  /* 0x0019200a01007387 */ /* 0x0001e40000100800 */
[----:B0-----:R-:W3:Y:S01]  /*a4320*/  LDL.LU.64 R10, [R1+0xb20] ;  /* 0x000b2000010a7983 */ /* 0x001ee20000300a00 */
[----:B------:R0:W-:Y:S03]  /*a4330*/  STL [R1+0x191c], R8 ;  /* 0x00191c0801007387 */ /* 0x0001e60000100800 */
[----:B0-----:R-:W3:Y:S01]  /*a4340*/  LDL.LU.64 R8, [R1+0xaf0] ;  /* 0x000af00001087983 */ /* 0x001ee20000300a00 */
[----:B--2---:R-:W-:-:S03]  /*a4350*/  PRMT R2, R16, 0x7632, R2 ;  /* 0x0000763210027816 */ /* 0x004fc60000000002 */
[----:B---3--:R-:W-:Y:S01]  /*a4360*/  STG.E.U16 [R8.64], R0 ;  /* 0x0000000008007986 */ /* 0x008fe2000c101506 */
[----:B------:R-:W-:Y:S02]  /*a4370*/  STG.E.U16 [R18.64], R16 ;  /* 0x0000001012007986 */ /* 0x000fe4000c101506 */
[----:B------:R-:W0:Y:S02]  /*a4380*/  LDS.128 R16, [R3+0x5000] ;  /* 0x0050000003107984 */ /* 0x000e240000000c00 */
[----:B0-----:R-:W-:Y:S02]  /*a4390*/  STL [R1+0xc4], R17 ;  /* 0x0000c41101007387 */ /* 0x001fe40000100800 */
[----:B------:R0:W-:Y:S02]  /*a43a0*/  STL.64 [R1+0xc8], R18 ;  /* 0x0000c81201007387 */ /* 0x0001e40000100a00 */
[----:B0-----:R-:W2:Y:S01]  /*a43b0*/  LDL.LU.64 R18, [R1+0x1938] ;  /* 0x0019380001127983 */ /* 0x001ea20000300a00 */
[----:B------:R-:W-:Y:S02]  /*a43c0*/  STG.E.U16 [R12.64], R2 ;  /* 0x000000020c007986 */ /* 0x000fe4000c101506 */
[----:B------:R-:W-:Y:S02]  /*a43d0*/  STG.E.U16 [R14.64], R4 ;  /* 0x000000040e007986 */ /* 0x000fe4000c101506 */
[----:B------:R-:W0:Y:S01]  /*a43e0*/  LDS.128 R12, [R22+0x5000] ;  /* 0x00500000160c7984 */ /* 0x000e220000000c00 */
[----:B------:R-:W-:-:S02]  /*a43f0*/  PRMT R0, R4, 0x7632, R0 ;  /* 0x0000763204007816 */ /* 0x000fc40000000000 */
[----:B------:R-:W-:Y:S02]  /*a4400*/  MOV R24, R16 ;  /* 0x0000001000187202 */ /* 0x000fe40000000f00 */
[----:B------:R-:W3:Y:S01]  /*a4410*/  LDL.LU.64 R16, [R1+0xb30] ;  /* 0x000b300001107983 */ /* 0x000ee20000300a00 */
[----:B0-----:R-:W-:-:S03]  /*a4420*/  IMAD.MOV.U32 R20, RZ, RZ, R12 ;  /* 0x000000ffff147224 */ /* 0x001fc600078e000c */
[----:B--2---:R0:W-:Y:S04]  /*a4430*/  STG.E.U16 [R18.64], R0 ;  /* 0x0000000012007986 */ /* 0x0041e8000c101506 */
[----:B0-----:R-:W2:Y:S01]  /*a4440*/  LDL.LU.64 R18, [R1+0xb70] ;  /* 0x000b700001127983 */ /* 0x001ea20000300a00 */
[----:B------:R-:W-:Y:S02]  /*a4450*/  STL [R1+0x44], R13 ;  /* 0x0000440d01007387 */ /* 0x000fe40000100800 */
[----:B------:R0:W-:Y:S02]  /*a4460*/  STL.64 [R1+0x48], R14 ;  /* 0x0000480e01007387 */ /* 0x0001e40000100a00 */
[----:B0-----:R-:W2:Y:S01]  /*a4470*/  LDL.LU.64 R14, [R1+0x1930] ;  /* 0x00193000010e7983 */ /* 0x001ea20000300a00 */
[----:B------:R-:W2:Y:S02]  /*a4480*/  LDL.LU R12, [R1+0x1928] ;  /* 0x00192800010c7983 */ /* 0x000ea40000300800 */
[----:B--2---:R-:W-:Y:S01]  /*a4490*/  PRMT R0, R12, 0x7632, R0 ;  /* 0x000076320c007816 */ /* 0x004fe20000000000 */
[----:B------:R-:W-:Y:S02]  /*a44a0*/  STG.E.U16 [R14.64], R12 ;  /* 0x0000000c0e007986 */ /* 0x000fe4000c101506 */
[----:B------:R-:W0:Y:S02]  /*a44b0*/  LDS.128 R12, [R23+0x5000] ;  /* 0x00500000170c7984 */ /* 0x000e240000000c00 */
[----:B------:R1:W-:Y:S02]  /*a44c0*/  STG.E.U16 [R10.64], R0 ;  /* 0x000000000a007986 */ /* 0x0003e4000c101506 */
[----:B------:R-:W2:Y:S04]  /*a44d0*/  LDS.128 R8, [R6+0x6000] ;  /* 0x0060000006087984 */ /* 0x000ea80000000c00 */
[----:B----4-:R-:W-:Y:S01]  /*a44e0*/  STG.E.U16 [R28.64], R25 ;  /* 0x000000191c007986 */ /* 0x010fe2000c101506 */
[----:B-1----:R-:W-:Y:S01]  /*a44f0*/  PRMT R0, R25, 0x7632, R0 ;  /* 0x0000763219007816 */ /* 0x002fe20000000000 */
[----:B0-----:R0:W-:Y:S04]  /*a4500*/  STL.64 [R1+0x18e8], R12 ;  /* 0x0018e80c01007387 */ /* 0x0011e80000100a00 */
[----:B0-----:R-:W4:Y:S01]  /*a4510*/  LDL.LU.64 R12, [R1+0xb38] ;  /* 0x000b3800010c7983 */ /* 0x001f220000300a00 */
[----:B------:R0:W-:Y:S02]  /*a4520*/  STL.64 [R1+0x1688], R14 ;  /* 0x0016880e01007387 */ /* 0x0001e40000100a00 */
[----:B------:R-:W3:Y:S02]  /*a4530*/  LDL.LU R25, [R1+0x1924] ;  /* 0x0019240001197983 */ /* 0x000ee40000300800 */
[----:B--2---:R-:W-:Y:S01]  /*a4540*/  STL [R1+0x134], R9 ;  /* 0x0001340901007387 */ /* 0x004fe20000100800 */
[----:B------:R-:W-:Y:S01]  /*a4550*/  STL.64 [R1+0x138], R10 ;  /* 0x0001380a01007387 */ /* 0x000fe20000100a00 */
[----:B------:R-:W2:Y:S01]  /*a4560*/  LDL.LU.64 R28, [R1+0xb78] ;  /* 0x000b7800011c7983 */ /* 0x000ea20000300a00 */
[----:B0-----:R-:W-:-:S02]  /*a4570*/  MOV R15, R8 ;  /* 0x00000008000f7202 */ /* 0x001fc40000000f00 */
[----:B------:R-:W0:Y:S04]  /*a4580*/  LDS.128 R8, [R3+0x6000] ;  /* 0x0060000003087984 */ /* 0x000e280000000c00 */
[----:B0-----:R0:W-:Y:S01]  /*a4590*/  STL.64 [R1+0xb8], R10 ;  /* 0x0000b80a01007387 */ /* 0x0011e20000100a00 */
[----:B------:R-:W-:-:S03]  /*a45a0*/  IMAD.MOV.U32 R14, RZ, RZ, R8 ;  /* 0x000000ffff0e7224 */ /* 0x000fc600078e0008 */
[----:B0-----:R-:W2:Y:S01]  /*a45b0*/  LDL.LU R10, [R1+0x1920] ;  /* 0x00192000010a7983 */ /* 0x001ea20000300800 */
[----:B------:R-:W2:Y:S03]  /*a45c0*/  LDL.LU R8, [R1+0x191c] ;  /* 0x00191c0001087983 */ /* 0x000ea60000300800 */
[----:B------:R0:W-:Y:S01]  /*a45d0*/  STG.E.U16 [R26.64], R0 ;  /* 0x000000001a007986 */ /* 0x0001e2000c101506 */
[----:B------:R1:W-:Y:S01]  /*a45e0*/  STL.64 [R1+0x18e0], R14 ;  /* 0x0018e00e01007387 */ /* 0x0003e20000100a00 */
[----:B0-----:R-:W-:Y:S02]  /*a45f0*/  MOV R26, R9 ;  /* 0x00000009001a7202 */ /* 0x001fe40000000f00 */
[----:B------:R-:W-:Y:S01]  /*a4600*/  MOV R27, R21 ;  /* 0x00000015001b7202 */ /* 0x000fe20000000f00 */
[----:B-1----:R-:W2:Y:S02]  /*a4610*/  LDL.LU.64 R14, [R1+0xb80] ;  /* 0x000b8000010e7983 */ /* 0x002ea40000300a00 */
[----:B------:R-:W-:Y:S02]  /*a4620*/  STL [R1+0x17e0], R26 ;  /* 0x0017e01a01007387 */ /* 0x000fe40000100800 */
[----:B------:R-:W-:Y:S01]  /*a4630*/  STL [R1+0x1918], R27 ;  /* 0x0019181b01007387 */ /* 0x000fe20000100800 */
[----:B------:R-:W-:-:S03]  /*a4640*/  PRMT R0, R7, 0x7632, R0 ;  /* 0x0000763207007816 */ /* 0x000fc60000000000 */
[----:B---3--:R-:W-:Y:S02]  /*a4650*/  STL.64 [R1+0x1910], R24 ;  /* 0x0019101801007387 */ /* 0x008fe40000100a00 */
[----:B------:R-:W0:Y:S02]  /*a4660*/  LDS.128 R24, [R22+0x6000] ;  /* 0x0060000016187984 */ /* 0x000e240000000c00 */
[----:B----4-:R-:W-:Y:S02]  /*a4670*/  STG.E.U16 [R12.64], R7 ;  /* 0x000000070c007986 */ /* 0x010fe4000c101506 */
[----:B------:R2:W-:Y:S01]  /*a4680*/  STG.E.U16 [R16.64], R0 ;  /* 0x0000000010007986 */ /* 0x0005e2000c101506 */
[----:B0-----:R-:W-:Y:S01]  /*a4690*/  MOV R9, R24 ;  /* 0x0000001800097202 */ /* 0x001fe20000000f00 */
[----:B------:R-:W-:Y:S04]  /*a46a0*/  STL.64 [R1+0x38], R26 ;  /* 0x0000381a01007387 */ /* 0x000fe80000100a00 */
[----:B------:R-:W-:Y:S01]  /*a46b0*/  STL [R1+0x18f8], R9 ;  /* 0x0018f80901007387 */ /* 0x000fe20000100800 */
[----:B--2---:R-:W-:-:S03]  /*a46c0*/  PRMT R0, R8, 0x7632, R0 ;  /* 0x0000763208007816 */ /* 0x004fc60000000000 */
[----:B------:R0:W-:Y:S02]  /*a46d0*/  STG.E.U16 [R18.64], R8 ;  /* 0x0000000812007986 */ /* 0x0001e4000c101506 */
[----:B------:R-:W-:Y:S02]  /*a46e0*/  LDS.128 R16, [R23+0x6000] ;  /* 0x0060000017107984 */ /* 0x000fe40000000c00 */
[----:B0-----:R-:W2:Y:S02]  /*a46f0*/  LDL.LU.64 R8, [R1+0xb98] ;  /* 0x000b980001087983 */ /* 0x001ea40000300a00 */
[----:B------:R-:W3:Y:S02]  /*a4700*/  LDL.LU.64 R12, [R1+0xba0] ;  /* 0x000ba000010c7983 */ /* 0x000ee40000300a00 */
[----:B------:R-:W-:Y:S02]  /*a4710*/  STL [R1+0x18f4], R23 ;  /* 0x0018f41701007387 */ /* 0x000fe40000100800 */
[----:B------:R0:W-:Y:S02]  /*a4720*/  STL [R1+0x18f0], R20 ;  /* 0x0018f01401007387 */ /* 0x0001e40000100800 */
[----:B0-----:R-:W4:Y:S01]  /*a4730*/  LDL.LU.64 R20, [R1+0xb90] ;  /* 0x000b900001147983 */ /* 0x001f220000300a00 */
[----:B------:R0:W-:Y:S03]  /*a4740*/  STL [R1+0x1908], R22 ;  /* 0x0019081601007387 */ /* 0x0001e60000100800 */
[----:B0-----:R-:W2:Y:S01]  /*a4750*/  LDL.LU.64 R22, [R1+0xb88] ;  /* 0x000b880001167983 */ /* 0x001ea20000300a00 */
[----:B------:R-:W-:-:S02]  /*a4760*/  IMAD.MOV.U32 R7, RZ, RZ, R25 ;  /* 0x000000ffff077224 */ /* 0x000fc400078e0019 */
[----:B------:R-:W0:Y:S01]  /*a4770*/  LDS.128 R24, [R6+0x7000] ;  /* 0x0070000006187984 */ /* 0x000e220000000c00 */
[----:B------:R1:W-:Y:S03]  /*a4780*/  STG.E.U16 [R14.64], R0 ;  /* 0x000000000e007986 */ /* 0x0003e6000c101506 */
[----:B------:R-:W-:Y:S01]  /*a4790*/  STG.E.U16 [R28.64], R10 ;  /* 0x0000000a1c007986 */ /* 0x000fe2000c101506 */
[----:B-1----:R-:W-:Y:S02]  /*a47a0*/  PRMT R0, R10, 0x7632, R0 ;  /* 0x000076320a007816 */ /* 0x002fe40000000000 */
[----:B0-----:R-:W-:Y:S02]  /*a47b0*/  MOV R4, R27 ;  /* 0x0000001b00047202 */ /* 0x001fe40000000f00 */
[----:B------:R-:W-:Y:S01]  /*a47c0*/  MOV R6, R25 ;  /* 0x0000001900067202 */ /* 0x000fe20000000f00 */
[----:B----4-:R-:W-:Y:S04]  /*a47d0*/  STL.64 [R1+0x1900], R20 ;  /* 0x0019001401007387 */ /* 0x010fe80000100a00 */
[----:B--2---:R-:W-:Y:S02]  /*a47e0*/  STG.E.U16 [R22.64], R0 ;  /* 0x0000000016007986 */ /* 0x004fe4000c101506 */
[----:B------:R-:W0:Y:S04]  /*a47f0*/  LDS.128 R20, [R3+0x7000] ;  /* 0x0070000003147984 */ /* 0x000e280000000c00 */
[----:B------:R-:W-:Y:S02]  /*a4800*/  STL.64 [R1+0x1678], R18 ;  /* 0x0016781201007387 */ /* 0x000fe40000100a00 */
[----:B------:R-:W2:Y:S01]  /*a4810*/  LDL.LU.64 R14, [R1+0xe60] ;  /* 0x000e6000010e7983 */ /* 0x000ea20000300a00 */
[----:B------:R1:W-:Y:S01]  /*a4820*/  STL [R1+0x120], R24 ;  /* 0x0001201801007387 */ /* 0x0003e20000100800 */
[----:B------:R-:W-:Y:S02]  /*a4830*/  STL [R1+0x128], R26 ;  /* 0x0001281a01007387 */ /* 0x000fe40000100800 */
[----:B------:R-:W4:Y:S01]  /*a4840*/  LDL.LU R27, [R1+0x1918] ;  /* 0x00191800011b7983 */ /* 0x000f220000300800 */
[----:B-1----:R-:W2:Y:S01]  /*a4850*/  LDL.LU.64 R24, [R1+0x1910] ;  /* 0x0019100001187983 */ /* 0x002ea20000300a00 */
[----:B------:R-:W3:Y:S02]  /*a4860*/  LDL.LU.64 R18, [R1+0xdf8] ;  /* 0x000df80001127983 */ /* 0x000ee40000300a00 */
[----:B------:R-:W3:Y:S02]  /*a4870*/  LDL.LU.64 R10, [R1+0xdf0] ;  /* 0x000df000010a7983 */ /* 0x000ee40000300a00 */
[----:B------:R-:W3:Y:S01]  /*a4880*/  LDL.LU.64 R28, [R1+0xde8] ;  /* 0x000de800011c7983 */ /* 0x000ee20000300a00 */
[----:B------:R1:W-:Y:S04]  /*a4890*/  STL.64 [R1+0x17b0], R6 ;  /* 0x0017b00601007387 */ /* 0x0003e80000100a00 */
[----:B-1----:R-:W3:Y:S01]  /*a48a0*/  LDL.LU.64 R6, [R1+0xe00] ;  /* 0x000e000001067983 */ /* 0x002ee20000300a00 */
[----:B------:R-:W-:Y:S02]  /*a48b0*/  STL [R1+0x1548], R4 ;  /* 0x0015480401007387 */ /* 0x000fe40000100800 */
[----:B------:R1:W-:Y:S02]  /*a48c0*/  STL [R1+0x1818], R5 ;  /* 0x0018180501007387 */ /* 0x0003e40000100800 */
[----:B-1----:R-:W3:Y:S01]  /*a48d0*/  LDL.LU.64 R4, [R1+0xe08] ;  /* 0x000e080001047983 */ /* 0x002ee20000300a00 */
[----:B0-----:R-:W-:Y:S02]  /*a48e0*/  STL.64 [R1+0xa0], R20 ;  /* 0x0000a01401007387 */ /* 0x001fe40000100a00 */
[----:B------:R0:W-:Y:S02]  /*a48f0*/  STL [R1+0xa8], R22 ;  /* 0x0000a81601007387 */ /* 0x0001e40000100800 */
[----:B0-----:R-:W3:Y:S01]  /*a4900*/  LDL.LU R22, [R1+0x1908] ;  /* 0x0019080001167983 */ /* 0x001ee20000300800 */
[----:B------:R-:W3:Y:S02]  /*a4910*/  LDL.LU.64 R20, [R1+0x1900] ;  /* 0x0019000001147983 */ /* 0x000ee40000300a00 */
[----:B------:R-:W-:-:S05]  /*a4920*/  IMAD.MOV.U32 R3, RZ, RZ, R23 ;  /* 0x000000ffff037224 */ /* 0x000fca00078e0017 */
[----:B------:R-:W-:Y:S01]  /*a4930*/  STL [R1+0x1560], R3 ;  /* 0x0015600301007387 */ /* 0x000fe20000100800 */
[----:B--2---:R-:W-:-:S03]  /*a4940*/  PRMT R0, R24, 0x7632, R0 ;  /* 0x0000763218007816 */ /* 0x004fc60000000000 */
[----:B------:R0:W-:Y:S04]  /*a4950*/  STG.E.U16 [R8.64], R24 ;  /* 0x0000001808007986 */ /* 0x0001e8000c101506 */
[----:B0-----:R-:W2:Y:S04]  /*a4960*/  LDL.LU R9, [R1+0x18f8] ;  /* 0x0018f80001097983 */ /* 0x001ea80000300800 */
[----:B---3--:R-:W-:Y:S02]  /*a4970*/  STG.E.U16 [R20.64], R0 ;  /* 0x0000000014007986 */ /* 0x008fe4000c101506 */
[----:B------:R-:W0:Y:S02]  /*a4980*/  LDS.128 R20, [R22+0x7000] ;  /* 0x0070000016147984 */ /* 0x000e240000000c00 */
[----:B0-----:R0:W-:Y:S02]  /*a4990*/  STL.64 [R1+0x20], R20 ;  /* 0x0000201401007387 */ /* 0x0011e40000100a00 */
[----:B------:R-:W-:Y:S01]  /*a49a0*/  STL [R1+0x28], R22 ;  /* 0x0000281601007387 */ /* 0x000fe20000100800 */
[----:B------:R-:W-:-:S02]  /*a49b0*/  MOV R24, R23 ;  /* 0x0000001700187202 */ /* 0x000fc40000000f00 */
[----:B------:R-:W3:Y:S04]  /*a49c0*/  LDL.LU R23, [R1+0x18f4] ;  /* 0x0018f40001177983 */ /* 0x000ee80000300800 */
[----:B0-----:R-:W2:Y:S01]  /*a49d0*/  LDL.LU R20, [R1+0x18f0] ;  /* 0x0018f00001147983 */ /* 0x001ea20000300800 */
[----:B------:R-:W-:Y:S02]  /*a49e0*/  STL [R1+0x15e0], R24 ;  /* 0x0015e01801007387 */ /* 0x000fe40000100800 */
[----:B------:R0:W-:Y:S02]  /*a49f0*/  STL [R1+0x1828], R25 ;  /* 0x0018281901007387 */ /* 0x0001e40000100800 */
[----:B0-----:R-:W4:Y:S01]  /*a4a00*/  LDL.LU.64 R24, [R1+0xe10] ;  /* 0x000e100001187983 */ /* 0x001f220000300a00 */
[----:B--2---:R-:W-:-:S03]  /*a4a10*/  PRMT R2, R20, 0x7632, R2 ;  /* 0x0000763214027816 */ /* 0x004fc60000000002 */
[----:B------:R0:W-:Y:S02]  /*a4a20*/  STG.E.U16 [R12.64], R20 ;  /* 0x000000140c007986 */ /* 0x0001e4000c101506 */
[----:B---3--:R-:W1:Y:S02]  /*a4a30*/  LDS.128 R20, [R23+0x7000] ;  /* 0x0070000017147984 */ /* 0x008e640000000c00 */
[----:B------:R-:W-:Y:S04]  /*a4a40*/  STG.E.U16 [R14.64], R2 ;  /* 0x000000020e007986 */ /* 0x000fe8000c101506 */
[----:B0-----:R-:W2:Y:S04]  /*a4a50*/  LDL.LU.64 R12, [R1+0x18e8] ;  /* 0x0018e800010c7983 */ /* 0x001ea80000300a00 */
[----:B-1----:R-:W-:Y:S01]  /*a4a60*/  STL [R1+0x1890], R21 ;  /* 0x0018901501007387 */ /* 0x002fe20000100800 */
[----:B------:R-:W-:Y:S02]  /*a4a70*/  STL [R1+0x16a8], R22 ;  /* 0x0016a81601007387 */ /* 0x000fe40000100800 */
[----:B------:R0:W-:Y:S02]  /*a4a80*/  STL [R1+0x1638], R23 ;  /* 0x0016381701007387 */ /* 0x0001e40000100800 */
[----:B0-----:R-:W3:Y:S01]  /*a4a90*/  LDL.LU.64 R22, [R1+0xe18] ;  /* 0x000e180001167983 */ /* 0x001ee20000300a00 */
[----:B------:R-:W4:Y:S01]  /*a4aa0*/  LDL.LU.64 R14, [R1+0x18e0] ;  /* 0x0018e000010e7983 */ /* 0x000f220000300a00 */
[----:B--2---:R-:W-:-:S02]  /*a4ab0*/  PRMT R0, R12, 0x7632, R0 ;  /* 0x000076320c007816 */ /* 0x004fc40000000000 */
[----:B------:R-:W-:Y:S04]  /*a4ac0*/  STL [R1+0x17c0], R13 ;  /* 0x0017c00d01007387 */ /* 0x000fe80000100800 */
[----:B---3--:R-:W-:Y:S01]  /*a4ad0*/  STG.E.U16 [R22.64], R12 ;  /* 0x0000000c16007986 */ /* 0x008fe2000c101506 */
[----:B----4-:R-:W-:Y:S01]  /*a4ae0*/  PRMT R2, R15, 0x7632, R2 ;  /* 0x000076320f027816 */ /* 0x010fe20000000002 */
[----:B------:R0:W-:Y:S02]  /*a4af0*/  STG.E.U16 [R24.64], R0 ;  /* 0x0000000018007986 */ /* 0x0001e4000c101506 */
[----:B------:R-:W-:Y:S02]  /*a4b00*/  STG.E.U16 [R4.64], R15 ;  /* 0x0000000f04007986 */ /* 0x000fe4000c101506 */
[----:B------:R-:W-:Y:S01]  /*a4b10*/  STG.E.U16 [R6.64], R2 ;  /* 0x0000000206007986 */ /* 0x000fe2000c101506 */
[----:B------:R-:W-:Y:S01]  /*a4b20*/  STG.E.U16 [R18.64], R14 ;  /* 0x0000000e12007986 */ /* 0x000fe2000c101506 */
[----:B0-----:R-:W-:-:S05]  /*a4b30*/  PRMT R0, R14, 0x7632, R0 ;  /* 0x000076320e007816 */ /* 0x001fca0000000000 */
[----:B------:R0:W-:Y:S04]  /*a4b40*/  STG.E.U16 [R10.64], R0 ;  /* 0x000000000a007986 */ /* 0x0001e8000c101506 */
[----:B0-----:R-:W2:Y:S01]  /*a4b50*/  LDL.LU.64 R10, [R1+0xde0] ;  /* 0x000de000010a7983 */ /* 0x001ea20000300a00 */
[----:B------:R-:W3:Y:S03]  /*a4b60*/  LDL.LU R21, [R1+0x20] ;  /* 0x0000200001157983 */ /* 0x000ee60000300800 */
[----:B---3--:R0:W-:Y:S04]  /*a4b70*/  STL.64 [R1+0x18a0], R20 ;  /* 0x0018a01401007387 */ /* 0x0081e80000100a00 */
[----:B0-----:R-:W3:Y:S04]  /*a4b80*/  LDL.LU.64 R20, [R1+0xdb0] ;  /* 0x000db00001147983 */ /* 0x001ee80000300a00 */
[----:B---3--:R0:W-:Y:S04]  /*a4b90*/  STL [R1+0x18c0], R20 ;  /* 0x0018c01401007387 */ /* 0x0081e80000100800 */
[----:B0-----:R-:W3:Y:S01]  /*a4ba0*/  LDL.LU R20, [R1+0x120] ;  /* 0x0001200001147983 */ /* 0x001ee20000300800 */
[----:B------:R0:W-:Y:S03]  /*a4bb0*/  STL [R1+0x18a8], R21 ;  /* 0x0018a81501007387 */ /* 0x0001e60000100800 */
[----:B0-----:R-:W3:Y:S04]  /*a4bc0*/  LDL.LU R21, [R1+0xa0] ;  /* 0x0000a00001157983 */ /* 0x001ee80000300800 */
[----:B---3--:R0:W-:Y:S04]  /*a4bd0*/  STL.64 [R1+0x18d0], R20 ;  /* 0x0018d01401007387 */ /* 0x0081e80000100a00 */
[----:B0-----:R-:W3:Y:S04]  /*a4be0*/  LDL.LU.64 R20, [R1+0xdd0] ;  /* 0x000dd00001147983 */ /* 0x001ee80000300a00 */
[----:B---3--:R0:W-:Y:S04]  /*a4bf0*/  STL.64 [R1+0x18d8], R20 ;  /* 0x0018d81401007387 */ /* 0x0081e80000100a00 */
[----:B0-----:R-:W3:Y:S01]  /*a4c00*/  LDL.LU.64 R20, [R1+0xdd8] ;  /* 0x000dd80001147983 */ /* 0x001ee20000300a00 */
[----:B------:R-:W4:Y:S03]  /*a4c10*/  LDL.LU R12, [R1+0x194] ;  /* 0x00019400010c7983 */ /* 0x000f260000300800 */
        /* <DEDUP_REMOVED lines=9> */
[----:B0-----:R-:W4:Y:S01]  /*a4cb0*/  LDL.LU.64 R12, [R1+0xdc0] ;  /* 0x000dc000010c7983 */ /* 0x001f220000300a00 */
[----:B------:R-:W-:Y:S01]  /*a4cc0*/  PRMT R2, R9, 0x7632, R2 ;  /* 0x0000763209027816 */ /* 0x000fe20000000002 */
[----:B------:R-:W-:Y:S04]  /*a4cd0*/  STG.E.U16 [R28.64], R9 ;  /* 0x000000091c007986 */ /* 0x000fe8000c101506 */
[----:B--2---:R-:W-:Y:S01]  /*a4ce0*/  STG.E.U16 [R10.64], R2 ;  /* 0x000000020a007986 */ /* 0x004fe2000c101506 */
[----:B---3--:R-:W-:Y:S03]  /*a4cf0*/  STG.E.U16 [R20.64], R16 ;  /* 0x0000001014007986 */ /* 0x008fe6000c101506 */
[----:B----4-:R0:W-:Y:S04]  /*a4d00*/  STL.64 [R1+0x18c8], R12 ;  /* 0x0018c80c01007387 */ /* 0x0101e80000100a00 */
[----:B0-----:R-:W2:Y:S01]  /*a4d10*/  LDL.LU.64 R12, [R1+0xdc8] ;  /* 0x000dc800010c7983 */ /* 0x001ea20000300a00 */
[----:B------:R-:W3:Y:S02]  /*a4d20*/  LDL.LU.64 R22, [R1+0xd80] ;  /* 0x000d800001167983 */ /* 0x000ee40000300a00 */
[----:B------:R-:W4:Y:S02]  /*a4d30*/  LDL.LU.64 R24, [R1+0xd78] ;  /* 0x000d780001187983 */ /* 0x000f240000300a00 */
[----:B------:R-:W4:Y:S01]  /*a4d40*/  LDL.LU R3, [R1+0x114] ;  /* 0x0001140001037983 */ /* 0x000f220000300800 */
[----:B------:R-:W2:Y:S01]  /*a4d50*/  LDL.LU.64 R4, [R1+0xd70] ;  /* 0x000d700001047983 */ /* 0x000ea20000300a00 */
[----:B------:R-:W2:Y:S02]  /*a4d60*/  LDL.LU.64 R6, [R1+0xd68] ;  /* 0x000d680001067983 */ /* 0x000ea40000300a00 */
[----:B------:R-:W2:Y:S02]  /*a4d70*/  LDL.LU R26, [R1+0x94] ;  /* 0x00009400011a7983 */ /* 0x000ea40000300800 */
[----:B------:R-:W2:Y:S01]  /*a4d80*/  LDL.LU.64 R18, [R1+0xd60] ;  /* 0x000d600001127983 */ /* 0x000ea20000300a00 */
[----:B------:R-:W2:Y:S01]  /*a4d90*/  LDL.LU.64 R8, [R1+0xd58] ;  /* 0x000d580001087983 */ /* 0x000ea20000300a00 */
[----:B------:R-:W2:Y:S02]  /*a4da0*/  LDL.LU R28, [R1+0x14] ;  /* 0x00001400011c7983 */ /* 0x000ea40000300800 */
[----:B------:R-:W2:Y:S02]  /*a4db0*/  LDL.LU.64 R14, [R1+0xd50] ;  /* 0x000d5000010e7983 */ /* 0x000ea40000300a00 */
[----:B------:R-:W2:Y:S01]  /*a4dc0*/  LDL.LU R29, [R1+0x184] ;  /* 0x00018400011d7983 */ /* 0x000ea20000300800 */
[----:B------:R-:W2:Y:S01]  /*a4dd0*/  LDL.LU.64 R10, [R1+0xd48] ;  /* 0x000d4800010a7983 */ /* 0x000ea20000300a00 */
[----:B------:R-:W2:Y:S01]  /*a4de0*/  LDL.LU.64 R20, [R1+0x18d8] ;  /* 0x0018d80001147983 */ /* 0x000ea20000300a00 */
[----:B------:R-:W-:Y:S01]  /*a4df0*/  PRMT R0, R16, 0x7632, R0 ;  /* 0x0000763210007816 */ /* 0x000fe20000000000 */
[----:B------:R0:W-:Y:S02]  /*a4e00*/  STL [R1+0x17b8], R17 ;  /* 0x0017b81101007387 */ /* 0x0001e40000100800 */
[----:B0-----:R-:W3:Y:S04]  /*a4e10*/  LDL.LU.64 R16, [R1+0xd88] ;  /* 0x000d880001107983 */ /* 0x001ee80000300a00 */
[----:B--2---:R0:W-:Y:S04]  /*a4e20*/  STG.E.U16 [R20.64], R0 ;  /* 0x0000000014007986 */ /* 0x0041e8000c101506 */
[----:B0-----:R-:W2:Y:S04]  /*a4e30*/  LDL.LU.64 R20, [R1+0x18d0] ;  /* 0x0018d00001147983 */ /* 0x001ea80000300a00 */
[----:B--2---:R0:W-:Y:S04]  /*a4e40*/  STG.E.U16 [R12.64], R20 ;  /* 0x000000140c007986 */ /* 0x0041e8000c101506 */
[----:B0-----:R-:W2:Y:S01]  /*a4e50*/  LDL.LU.64 R12, [R1+0x18c8] ;  /* 0x0018c800010c7983 */ /* 0x001ea20000300a00 */
[----:B------:R-:W-:-:S02]  /*a4e60*/  PRMT R2, R20, 0x7632, R2 ;  /* 0x0000763214027816 */ /* 0x000fc40000000002 */
[----:B------:R-:W3:Y:S03]  /*a4e70*/  LDL.LU R20, [R1+0x18c0] ;  /* 0x0018c00001147983 */ /* 0x000ee60000300800 */
[----:B--2---:R0:W-:Y:S04]  /*a4e80*/  STG.E.U16 [R12.64], R2 ;  /* 0x000000020c007986 */ /* 0x0041e8000c101506 */
[----:B0-----:R-:W2:Y:S01]  /*a4e90*/  LDL.LU.64 R12, [R1+0x18b8] ;  /* 0x0018b800010c7983 */ /* 0x001ea20000300a00 */
[----:B------:R-:W-:-:S03]  /*a4ea0*/  PRMT R0, R21, 0x7632, R0 ;  /* 0x0000763215007816 */ /* 0x000fc60000000000 */
[----:B--2---:R0:W-:Y:S04]  /*a4eb0*/  STG.E.U16 [R12.64], R21 ;  /* 0x000000150c007986 */ /* 0x0041e8000c101506 */
[----:B0-----:R-:W2:Y:S01]  /*a4ec0*/  LDL.LU.64 R12, [R1+0x18b0] ;  /* 0x0018b000010c7983 */ /* 0x001ea20000300a00 */
[----:B------:R-:W3:Y:S03]  /*a4ed0*/  LDL.LU R21, [R1+0x18a8] ;  /* 0x0018a80001157983 */ /* 0x000ee60000300800 */
[----:B---3--:R0:W-:Y:S04]  /*a4ee0*/  STG.E.U16 [R20.64], R0 ;  /* 0x0000000014007986 */ /* 0x0081e8000c101506 */
        /* <DEDUP_REMOVED lines=9> */
[----:B0-----:R-:W2:Y:S01]  /*a4f80*/  LDL.LU R12, [R1+0x1880] ;  /* 0x00188000010c7983 */ /* 0x001ea20000300800 */
[----:B---3--:R0:W-:Y:S03]  /*a4f90*/  STL [R1+0x17bc], R21 ;  /* 0x0017bc1501007387 */ /* 0x0081e60000100800 */
[----:B0-----:R-:W3:Y:S01]  /*a4fa0*/  LDL.LU.64 R20, [R1+0xd90] ;  /* 0x000d900001147983 */ /* 0x001ee20000300a00 */
[----:B--2---:R-:W-:-:S03]  /*a4fb0*/  PRMT R2, R12, 0x7632, R2 ;  /* 0x000076320c027816 */ /* 0x004fc60000000002 */
[----:B---3--:R0:W-:Y:S01]  /*a4fc0*/  STG.E.U16 [R20.64], R0 ;  /* 0x0000000014007986 */ /* 0x0081e2000c101506 */
[----:B------:R-:W-:Y:S02]  /*a4fd0*/  STG.E.U16 [R16.64], R12 ;  /* 0x0000000c10007986 */ /* 0x000fe4000c101506 */
[----:B------:R1:W-:Y:S02]  /*a4fe0*/  STG.E.U16 [R22.64], R2 ;  /* 0x0000000216007986 */ /* 0x0003e4000c101506 */
[----:B----4-:R-:W-:Y:S01]  /*a4ff0*/  STG.E.U16 [R24.64], R3 ;  /* 0x0000000318007986 */ /* 0x010fe2000c101506 */
[----:B0-----:R-:W-:Y:S02]  /*a5000*/  PRMT R0, R3, 0x7632, R0 ;  /* 0x0000763203007816 */ /* 0x001fe40000000000 */
[----:B-1----:R-:W-:-:S03]  /*a5010*/  PRMT R2, R26, 0x7632, R2 ;  /* 0x000076321a027816 */ /* 0x002fc60000000002 */
[----:B------:R0:W-:Y:S01]  /*a5020*/  STG.E.U16 [R4.64], R0 ;  /* 0x0000000004007986 */ /* 0x0001e2000c101506 */
[----:B------:R1:W-:Y:S02]  /*a5030*/  STG.E.U16 [R6.64], R26 ;  /* 0x0000001a06007986 */ /* 0x0003e4000c101506 */
[----:B------:R2:W-:Y:S02]  /*a5040*/  STG.E.U16 [R18.64], R2 ;  /* 0x0000000212007986 */ /* 0x0005e4000c101506 */
[----:B------:R3:W-:Y:S01]  /*a5050*/  STG.E.U16 [R8.64], R28 ;  /* 0x0000001c08007986 */ /* 0x0007e2000c101506 */
[----:B0-----:R-:W-:Y:S01]  /*a5060*/  PRMT R0, R28, 0x7632, R0 ;  /* 0x000076321c007816 */ /* 0x001fe20000000000 */
[----:B-1----:R-:W4:Y:S01]  /*a5070*/  LDL.LU.64 R6, [R1+0xd40] ;  /* 0x000d400001067983 */ /* 0x002f220000300a00 */
[----:B--2---:R-:W2:Y:S02]  /*a5080*/  LDL.LU.64 R18, [R1+0xd38] ;  /* 0x000d380001127983 */ /* 0x004ea40000300a00 */
[----:B---3--:R-:W3:Y:S02]  /*a5090*/  LDL.LU R28, [R1+0x104] ;  /* 0x00010400011c7983 */ /* 0x008ee40000300800 */
[----:B------:R-:W2:Y:S01]  /*a50a0*/  LDL.LU.64 R8, [R1+0xd30] ;  /* 0x000d300001087983 */ /* 0x000ea20000300a00 */
[----:B------:R0:W-:Y:S01]  /*a50b0*/  STG.E.U16 [R14.64], R0 ;  /* 0x000000000e007986 */ /* 0x0001e2000c101506 */
[----:B------:R-:W-:Y:S01]  /*a50c0*/  PRMT R2, R29, 0x7632, R2 ;  /* 0x000076321d027816 */ /* 0x000fe20000000002 */
[----:B------:R1:W-:Y:S02]  /*a50d0*/  STG.E.U16 [R10.64], R29 ;  /* 0x0000001d0a007986 */ /* 0x0003e4000c101506 */
[----:B0-----:R-:W2:Y:S01]  /*a50e0*/  LDL.LU.64 R14, [R1+0xd28] ;  /* 0x000d2800010e7983 */ /* 0x001ea20000300a00 */
[----:B-1----:R-:W2:Y:S02]  /*a50f0*/  LDL.LU R29, [R1+0x84] ;  /* 0x00008400011d7983 */ /* 0x002ea40000300800 */
[----:B------:R-:W2:Y:S02]  /*a5100*/  LDL.LU.64 R24, [R1+0xce8] ;  /* 0x000ce80001187983 */ /* 0x000ea40000300a00 */
[----:B--2---:R0:W-:Y:S04]  /*a5110*/  STL.64 [R1+0x1830], R24 ;  /* 0x0018301801007387 */ /* 0x0041e80000100a00 */
[----:B0-----:R-:W2:Y:S04]  /*a5120*/  LDL.LU.64 R24, [R1+0xcf0] ;  /* 0x000cf00001187983 */ /* 0x001ea80000300a00 */
[----:B--2---:R0:W-:Y:S04]  /*a5130*/  STL [R1+0x1850], R24 ;  /* 0x0018501801007387 */ /* 0x0041e80000100800 */
[----:B0-----:R-:W2:Y:S01]  /*a5140*/  LDL.LU R24, [R1+0x174] ;  /* 0x0001740001187983 */ /* 0x001ea20000300800 */
[----:B------:R0:W-:Y:S03]  /*a5150*/  STL [R1+0x1838], R25 ;  /* 0x0018381901007387 */ /* 0x0001e60000100800 */
[----:B0-----:R-:W2:Y:S04]  /*a5160*/  LDL.LU R25, [R1+0xf4] ;  /* 0x0000f40001197983 */ /* 0x001ea80000300800 */
[----:B--2---:R0:W-:Y:S04]  /*a5170*/  STL.64 [R1+0x1860], R24 ;  /* 0x0018601801007387 */ /* 0x0041e80000100a00 */
[----:B0-----:R-:W2:Y:S04]  /*a5180*/  LDL.LU.64 R24, [R1+0xd10] ;  /* 0x000d100001187983 */ /* 0x001ea80000300a00 */
[----:B--2---:R0:W-:Y:S04]  /*a5190*/  STL [R1+0x1868], R25 ;  /* 0x0018681901007387 */ /* 0x0041e80000100800 */
[----:B0-----:R-:W2:Y:S01]  /*a51a0*/  LDL.LU R25, [R1+0x4] ;  /* 0x0000040001197983 */ /* 0x001ea20000300800 */
        /* <DEDUP_REMOVED lines=12> */
[----:B---3--:R-:W-:-:S03]  /*a5270*/  PRMT R0, R28, 0x7632, R0 ;  /* 0x000076321c007816 */ /* 0x008fc60000000000 */
[----:B----4-:R-:W-:Y:S01]  /*a5280*/  STG.E.U16 [R6.64], R2 ;  /* 0x0000000206007986 */ /* 0x010fe2000c101506 */
[----:B------:R-:W-:Y:S03]  /*a5290*/  STG.E.U16 [R18.64], R28 ;  /* 0x0000001c12007986 */ /* 0x000fe6000c101506 */
[----:B--2---:R0:W-:Y:S04]  /*a52a0*/  STL.64 [R1+0x1878], R4 ;  /* 0x0018780401007387 */ /* 0x0041e80000100a00 */
[----:B0-----:R-:W2:Y:S01]  /*a52b0*/  LDL.LU.64 R4, [R1+0xd20] ;  /* 0x000d200001047983 */ /* 0x001ea20000300a00 */
[----:B------:R-:W3:Y:S02]  /*a52c0*/  LDL.LU.64 R20, [R1+0xcd0] ;  /* 0x000cd00001147983 */ /* 0x000ee40000300a00 */
[----:B------:R-:W4:Y:S02]  /*a52d0*/  LDL.LU R26, [R1+0x164] ;  /* 0x00016400011a7983 */ /* 0x000f240000300800 */
[----:B------:R-:W3:Y:S01]  /*a52e0*/  LDL.LU R11, [R1+0xe4] ;  /* 0x0000e400010b7983 */ /* 0x000ee20000300800 */
[----:B------:R-:W3:Y:S01]  /*a52f0*/  LDL.LU.64 R16, [R1+0xcc8] ;  /* 0x000cc80001107983 */ /* 0x000ee20000300a00 */
[----:B------:R-:W3:Y:S02]  /*a5300*/  LDL.LU.64 R12, [R1+0xcc0] ;  /* 0x000cc000010c7983 */ /* 0x000ee40000300a00 */
[----:B------:R-:W3:Y:S02]  /*a5310*/  LDL.LU.64 R22, [R1+0xcb8] ;  /* 0x000cb80001167983 */ /* 0x000ee40000300a00 */
[----:B------:R-:W3:Y:S01]  /*a5320*/  LDL.LU.64 R6, [R1+0xcb0] ;  /* 0x000cb00001067983 */ /* 0x000ee20000300a00 */
[----:B------:R-:W-:Y:S01]  /*a5330*/  PRMT R2, R29, 0x7632, R2 ;  /* 0x000076321d027816 */ /* 0x000fe20000000002 */
[----:B------:R-:W3:Y:S04]  /*a5340*/  LDL.LU R10, [R1+0x64] ;  /* 0x00006400010a7983 */ /* 0x000ee80000300800 */
[----:B------:R0:W-:Y:S01]  /*a5350*/  STG.E.U16 [R8.64], R0 ;  /* 0x0000000008007986 */ /* 0x0001e2000c101506 */
[----:B------:R-:W3:Y:S02]  /*a5360*/  LDL.LU.64 R18, [R1+0xca8] ;  /* 0x000ca80001127983 */ /* 0x000ee40000300a00 */
[----:B------:R1:W-:Y:S01]  /*a5370*/  STG.E.U16 [R14.64], R29 ;  /* 0x0000001d0e007986 */ /* 0x0003e2000c101506 */
[----:B0-----:R-:W3:Y:S01]  /*a5380*/  LDL.LU.64 R8, [R1+0xca0] ;  /* 0x000ca00001087983 */ /* 0x001ee20000300a00 */
[----:B-1----:R-:W3:Y:S02]  /*a5390*/  LDL.LU.64 R14, [R1+0xc98] ;  /* 0x000c9800010e7983 */ /* 0x002ee40000300a00 */
[----:B------:R-:W3:Y:S01]  /*a53a0*/  LDL.LU.64 R28, [R1+0xc90] ;  /* 0x000c9000011c7983 */ /* 0x000ee20000300a00 */
[----:B--2---:R0:W-:Y:S04]  /*a53b0*/  STG.E.U16 [R4.64], R2 ;  /* 0x0000000204007986 */ /* 0x0041e8000c101506 */
[----:B0-----:R-:W2:Y:S01]  /*a53c0*/  LDL.LU.64 R4, [R1+0x1878] ;  /* 0x0018780001047983 */ /* 0x001ea20000300a00 */
[----:B------:R-:W-:-:S03]  /*a53d0*/  PRMT R0, R25, 0x7632, R0 ;  /* 0x0000763219007816 */ /* 0x000fc60000000000 */
[----:B--2---:R0:W-:Y:S04]  /*a53e0*/  STG.E.U16 [R4.64], R25 ;  /* 0x0000001904007986 */ /* 0x0041e8000c101506 */
[----:B0-----:R-:W2:Y:S01]  /*a53f0*/  LDL.LU.64 R4, [R1+0x1870] ;  /* 0x0018700001047983 */ /* 0x001ea20000300a00 */
[----:B------:R-:W2:Y:S03]  /*a5400*/  LDL.LU R25, [R1+0x1868] ;  /* 0x0018680001197983 */ /* 0x000ea60000300800 */
        /* <DEDUP_REMOVED lines=11> */
[----:B------:R-:W3:Y:S01]  /*a54c0*/  LDL.LU R25, [R1+0x1838] ;  /* 0x0018380001197983 */ /* 0x000ee20000300800 */
[----:B------:R-:W-:Y:S02]  /*a54d0*/  PRMT R2, R3, 0x7632, R2 ;  /* 0x0000763203027816 */ /* 0x000fe40000000002 */
[----:B---3--:R0:W-:Y:S04]  /*a54e0*/  STG.E.U16 [R24.64], R0 ;  /* 0x0000000018007986 */ /* 0x0081e8000c101506 */
[----:B0-----:R-:W3:Y:S04]  /*a54f0*/  LDL.LU.64 R24, [R1+0x1830] ;  /* 0x0018300001187983 */ /* 0x001ee80000300a00 */
[----:B---3--:R0:W-:Y:S01]  /*a5500*/  STG.E.U16 [R24.64], R3 ;  /* 0x0000000318007986 */ /* 0x0081e2000c101506 */
[----:B--2---:R1:W-:Y:S03]  /*a5510*/  STG.E.U16 [R4.64], R2 ;  /* 0x0000000204007986 */ /* 0x0043e6000c101506 */
[----:B0-----:R-:W2:Y:S01]  /*a5520*/  LDL.LU R25, [R1+0x1828] ;  /* 0x0018280001197983 */ /* 0x001ea20000300800 */
[----:B-1----:R-:W2:Y:S01]  /*a5530*/  LDL.LU.64 R4, [R1+0x1820] ;  /* 0x0018200001047983 */ /* 0x002ea20000300a00 */
[----:B----4-:R-:W-:-:S02]  /*a5540*/  PRMT R2, R26, 0x7632, R2 ;  /* 0x000076321a027816 */ /* 0x010fc40000000002 */
[----:B--2---:R0:W-:Y:S04]  /*a5550*/  STG.E.U16 [R4.64], R25 ;  /* 0x0000001904007986 */ /* 0x0041e8000c101506 */
[----:B0-----:R-:W2:Y:S01]  /*a5560*/  LDL.LU R5, [R1+0x1818] ;  /* 0x0018180001057983 */ /* 0x001ea20000300800 */
[----:B------:R-:W-:-:S05]  /*a5570*/  PRMT R0, R25, 0x7632, R0 ;  /* 0x0000763219007816 */ /* 0x000fca0000000000 */
[----:B------:R0:W-:Y:S01]  /*a5580*/  STG.E.U16 [R20.64], R0 ;  /* 0x0000000014007986 */ /* 0x0001e2000c101506 */
[----:B------:R-:W-:Y:S02]  /*a5590*/  STG.E.U16 [R16.64], R26 ;  /* 0x0000001a10007986 */ /* 0x000fe4000c101506 */
[----:B------:R1:W-:Y:S02]  /*a55a0*/  STG.E.U16 [R12.64], R2 ;  /* 0x000000020c007986 */ /* 0x0003e4000c101506 */
[----:B------:R3:W-:Y:S01]  /*a55b0*/  STG.E.U16 [R22.64], R11 ;  /* 0x0000000b16007986 */ /* 0x0007e2000c101506 */
[----:B0-----:R-:W-:Y:S02]  /*a55c0*/  PRMT R0, R11, 0x7632, R0 ;  /* 0x000076320b007816 */ /* 0x001fe40000000000 */
[----:B-1----:R-:W-:Y:S01]  /*a55d0*/  PRMT R2, R10, 0x7632, R2 ;  /* 0x000076320a027816 */ /* 0x002fe20000000002 */
[----:B---3--:R-:W3:Y:S04]  /*a55e0*/  LDL.LU R11, [R1+0x154] ;  /* 0x00015400010b7983 */ /* 0x008ee80000300800 */
[----:B------:R0:W-:Y:S01]  /*a55f0*/  STG.E.U16 [R6.64], R0 ;  /* 0x0000000006007986 */ /* 0x0001e2000c101506 */
[----:B------:R1:W-:Y:S02]  /*a5600*/  STG.E.U16 [R18.64], R10 ;  /* 0x0000000a12007986 */ /* 0x0003e4000c101506 */
[----:B------:R-:W-:Y:S01]  /*a5610*/  STG.E.U16 [R8.64], R2 ;  /* 0x0000000208007986 */ /* 0x000fe2000c101506 */
[----:B0-----:R-:W4:Y:S01]  /*a5620*/  LDL.LU.64 R6, [R1+0xc88] ;  /* 0x000c880001067983 */ /* 0x001f220000300a00 */
[----:B-1----:R-:W3:Y:S02]  /*a5630*/  LDL.LU R10, [R1+0xd4] ;  /* 0x0000d400010a7983 */ /* 0x002ee40000300800 */
[----:B------:R-:W3:Y:S01]  /*a5640*/  LDL.LU.64 R18, [R1+0xc80] ;  /* 0x000c800001127983 */ /* 0x000ee20000300a00 */
[----:B--2---:R-:W-:Y:S01]  /*a5650*/  PRMT R0, R5, 0x7632, R0 ;  /* 0x0000763205007816 */ /* 0x004fe20000000000 */
[----:B------:R0:W-:Y:S04]  /*a5660*/  STG.E.U16 [R14.64], R5 ;  /* 0x000000050e007986 */ /* 0x0001e8000c101506 */
[----:B------:R1:W-:Y:S04]  /*a5670*/  STG.E.U16 [R28.64], R0 ;  /* 0x000000001c007986 */ /* 0x0003e8000c101506 */
[----:B0-----:R-:W2:Y:S04]  /*a5680*/  LDL.LU.64 R14, [R1+0xc78] ;  /* 0x000c7800010e7983 */ /* 0x001ea80000300a00 */
[----:B-1----:R-:W2:Y:S01]  /*a5690*/  LDL.LU.64 R28, [R1+0xc70] ;  /* 0x000c7000011c7983 */ /* 0x002ea20000300a00 */
        /* <DEDUP_REMOVED lines=19> */
[----:B------:R-:W-:-:S03]  /*a57d0*/  PRMT R0, R10, 0x7632, R0 ;  /* 0x000076320a007816 */ /* 0x000fc60000000000 */
[----:B--2---:R0:W-:Y:S04]  /*a57e0*/  STL.64 [R1+0x1810], R12 ;  /* 0x0018100c01007387 */ /* 0x0041e80000100a00 */
[----:B0-----:R-:W2:Y:S01]  /*a57f0*/  LDL.LU.64 R12, [R1+0xc68] ;  /* 0x000c6800010c7983 */ /* 0x001ea20000300a00 */
[----:B------:R-:W3:Y:S02]  /*a5800*/  LDL.LU R3, [R1+0x44] ;  /* 0x0000440001037983 */ /* 0x000ee40000300800 */
[----:B------:R-:W4:Y:S02]  /*a5810*/  LDL.LU.64 R20, [R1+0xc20] ;  /* 0x000c200001147983 */ /* 0x000f240000300a00 */
[----:B------:R-:W3:Y:S01]  /*a5820*/  LDL.LU.64 R16, [R1+0xc18] ;  /* 0x000c180001107983 */ /* 0x000ee20000300a00 */
[----:B------:R-:W3:Y:S01]  /*a5830*/  LDL.LU.64 R6, [R1+0xc10] ;  /* 0x000c100001067983 */ /* 0x000ee20000300a00 */
[----:B------:R-:W3:Y:S02]  /*a5840*/  LDL.LU R8, [R1+0x134] ;  /* 0x0001340001087983 */ /* 0x000ee40000300800 */
[----:B------:R-:W3:Y:S02]  /*a5850*/  LDL.LU.64 R4, [R1+0xbe0] ;  /* 0x000be00001047983 */ /* 0x000ee40000300a00 */
[----:B------:R-:W3:Y:S01]  /*a5860*/  LDL.LU.64 R24, [R1+0xbd8] ;  /* 0x000bd80001187983 */ /* 0x000ee20000300a00 */
[----:B------:R0:W-:Y:S04]  /*a5870*/  STG.E.U16 [R18.64], R2 ;  /* 0x0000000212007986 */ /* 0x0001e8000c101506 */
[----:B------:R-:W3:Y:S01]  /*a5880*/  LDL.LU.64 R22, [R1+0xbd0] ;  /* 0x000bd00001167983 */ /* 0x000ee20000300a00 */
[----:B------:R1:W-:Y:S02]  /*a5890*/  STG.E.U16 [R14.64], R10 ;  /* 0x0000000a0e007986 */ /* 0x0003e4000c101506 */
[----:B------:R1:W-:Y:S01]  /*a58a0*/  STG.E.U16 [R28.64], R0 ;  /* 0x000000001c007986 */ /* 0x0003e2000c101506 */
[----:B0-----:R-:W3:Y:S01]  /*a58b0*/  LDL.LU.64 R18, [R1+0xbc8] ;  /* 0x000bc80001127983 */ /* 0x001ee20000300a00 */
[----:B-1----:R-:W3:Y:S02]  /*a58c0*/  LDL.LU.64 R14, [R1+0xbc0] ;  /* 0x000bc000010e7983 */ /* 0x002ee40000300a00 */
[----:B------:R-:W3:Y:S02]  /*a58d0*/  LDL.LU.64 R10, [R1+0xbb8] ;  /* 0x000bb800010a7983 */ /* 0x000ee40000300a00 */
[----:B------:R-:W3:Y:S01]  /*a58e0*/  LDL.LU.64 R28, [R1+0xbb0] ;  /* 0x000bb000011c7983 */ /* 0x000ee20000300a00 */
[----:B--2---:R0:W-:Y:S04]  /*a58f0*/  STG.E.U16 [R12.64], R9 ;  /* 0x000000090c007986 */ /* 0x0041e8000c101506 */
[----:B0-----:R-:W2:Y:S01]  /*a5900*/  LDL.LU.64 R12, [R1+0x1810] ;  /* 0x00181000010c7983 */ /* 0x001ea20000300a00 */
[----:B------:R-:W-:-:S02]  /*a5910*/  PRMT R2, R9, 0x7632, R2 ;  /* 0x0000763209027816 */ /* 0x000fc40000000002 */
        /* <DEDUP_REMOVED lines=9> */
[----:B------:R-:W-:-:S03]  /*a59b0*/  PRMT R2, R26, 0x7632, R2 ;  /* 0x000076321a027816 */ /* 0x000fc60000000002 */
        /* <DEDUP_REMOVED lines=10> */
[----:B------:R-:W-:-:S03]  /*a5a60*/  PRMT R2, R3, 0x7632, R2 ;  /* 0x0000763203027816 */ /* 0x000fc60000000002 */
[----:B--2---:R0:W-:Y:S04]  /*a5a70*/  STG.E.U16 [R12.64], R3 ;  /* 0x000000030c007986 */ /* 0x0041e8000c101506 */
[----:B0-----:R-:W2:Y:S01]  /*a5a80*/  LDL.LU R13, [R1+0x17c0] ;  /* 0x0017c000010d7983 */ /* 0x001ea20000300800 */
[----:B----4-:R0:W-:Y:S03]  /*a5a90*/  STG.E.U16 [R20.64], R2 ;  /* 0x0000000214007986 */ /* 0x0101e6000c101506 */
[----:B0-----:R-:W3:Y:S01]  /*a5aa0*/  LDL.LU R21, [R1+0x17bc] ;  /* 0x0017bc0001157983 */ /* 0x001ee20000300800 */
[----:B--2---:R-:W-:-:S03]  /*a5ab0*/  PRMT R0, R13, 0x7632, R0 ;  /* 0x000076320d007816 */ /* 0x004fc60000000000 */
[----:B------:R0:W-:Y:S04]  /*a5ac0*/  STG.E.U16 [R16.64], R13 ;  /* 0x0000000d10007986 */ /* 0x0001e8000c101506 */
[----:B------:R1:W-:Y:S04]  /*a5ad0*/  STG.E.U16 [R6.64], R0 ;  /* 0x0000000006007986 */ /* 0x0003e8000c101506 */
[----:B0-----:R-:W2:Y:S01]  /*a5ae0*/  LDL.LU R17, [R1+0x17b8] ;  /* 0x0017b80001117983 */ /* 0x001ea20000300800 */
[----:B------:R-:W4:Y:S03]  /*a5af0*/  LDL.LU.64 R12, [R1+0xbe8] ;  /* 0x000be800010c7983 */ /* 0x000f260000300a00 */
[----:B-1----:R-:W2:Y:S01]  /*a5b00*/  LDL.LU.64 R6, [R1+0x17b0] ;  /* 0x0017b00001067983 */ /* 0x002ea20000300a00 */
[----:B------:R-:W3:Y:S03]  /*a5b10*/  LDL.LU R20, [R1+0x24] ;  /* 0x0000240001147983 */ /* 0x000ee60000300800 */
[----:B---3--:R0:W-:Y:S04]  /*a5b20*/  STL.64 [R1+0x1788], R20 ;  /* 0x0017881401007387 */ /* 0x0081e80000100a00 */
[----:B0-----:R-:W3:Y:S04]  /*a5b30*/  LDL.LU.64 R20, [R1+0xe68] ;  /* 0x000e680001147983 */ /* 0x001ee80000300a00 */
[----:B---3--:R0:W-:Y:S04]  /*a5b40*/  STL [R1+0x1790], R21 ;  /* 0x0017901501007387 */ /* 0x0081e80000100800 */
[----:B0-----:R-:W3:Y:S01]  /*a5b50*/  LDL.LU R21, [R1+0xa4] ;  /* 0x0000a40001157983 */ /* 0x001ee20000300800 */
[----:B------:R-:W-:-:S03]  /*a5b60*/  PRMT R2, R8, 0x7632, R2 ;  /* 0x0000763208027816 */ /* 0x000fc60000000002 */
[----:B----4-:R-:W-:Y:S01]  /*a5b70*/  STG.E.U16 [R12.64], R8 ;  /* 0x000000080c007986 */ /* 0x010fe2000c101506 */
[----:B------:R-:W-:-:S03]  /*a5b80*/  PRMT R0, R26, 0x7632, R0 ;  /* 0x000076321a007816 */ /* 0x000fc60000000000 */
[----:B---3--:R0:W-:Y:S04]  /*a5b90*/  STL.64 [R1+0x17a8], R20 ;  /* 0x0017a81401007387 */ /* 0x0081e80000100a00 */
[----:B0-----:R-:W3:Y:S01]  /*a5ba0*/  LDL.LU.64 R20, [R1+0xba8] ;  /* 0x000ba80001147983 */ /* 0x001ee20000300a00 */
[----:B------:R-:W4:Y:S03]  /*a5bb0*/  LDL.LU R9, [R1+0x118] ;  /* 0x0001180001097983 */ /* 0x000f260000300800 */
[----:B------:R0:W-:Y:S01]  /*a5bc0*/  STG.E.U16 [R4.64], R2 ;  /* 0x0000000204007986 */ /* 0x0001e2000c101506 */
[----:B------:R-:W-:Y:S02]  /*a5bd0*/  STG.E.U16 [R24.64], R26 ;  /* 0x0000001a18007986 */ /* 0x000fe4000c101506 */
[----:B------:R1:W-:Y:S02]  /*a5be0*/  STG.E.U16 [R22.64], R0 ;  /* 0x0000000016007986 */ /* 0x0003e4000c101506 */
[----:B--2---:R-:W-:Y:S01]  /*a5bf0*/  STG.E.U16 [R18.64], R7 ;  /* 0x0000000712007986 */ /* 0x004fe2000c101506 */
[----:B0-----:R-:W-:-:S02]  /*a5c00*/  PRMT R2, R7, 0x7632, R2 ;  /* 0x0000763207027816 */ /* 0x001fc40000000002 */
[----:B-1----:R-:W-:-:S03]  /*a5c10*/  PRMT R0, R17, 0x7632, R0 ;  /* 0x0000763211007816 */ /* 0x002fc60000000000 */
[----:B------:R-:W-:Y:S01]  /*a5c20*/  STG.E.U16 [R14.64], R2 ;  /* 0x000000020e007986 */ /* 0x000fe2000c101506 */
[----:B------:R-:W-:Y:S03]  /*a5c30*/  STG.E.U16 [R10.64], R17 ;  /* 0x000000110a007986 */ /* 0x000fe6000c101506 */
[----:B----4-:R0:W-:Y:S04]  /*a5c40*/  STL [R1+0x1758], R9 ;  /* 0x0017580901007387 */ /* 0x0101e80000100800 */
[----:B0-----:R-:W2:Y:S01]  /*a5c50*/  LDL.LU R9, [R1+0x198] ;  /* 0x0001980001097983 */ /* 0x001ea20000300800 */
[----:B------:R-:W4:Y:S03]  /*a5c60*/  LDL.LU.64 R16, [R1+0xec0] ;  /* 0x000ec00001107983 */ /* 0x000f260000300a00 */
        /* <DEDUP_REMOVED lines=17> */
[----:B------:R-:W-:Y:S02]  /*a5d80*/  STG.E.U16 [R28.64], R0 ;  /* 0x000000001c007986 */ /* 0x000fe4000c101506 */
[----:B----4-:R0:W-:Y:S04]  /*a5d90*/  STL.64 [R1+0x17a0], R16 ;  /* 0x0017a01001007387 */ /* 0x0101e80000100a00 */
[----:B0-----:R-:W4:Y:S01]  /*a5da0*/  LDL.LU.64 R16, [R1+0xe78] ;  /* 0x000e780001107983 */ /* 0x001f220000300a00 */
[----:B------:R-:W2:Y:S02]  /*a5db0*/  LDL.LU R3, [R1+0x98] ;  /* 0x0000980001037983 */ /* 0x000ea40000300800 */
[----:B------:R-:W2:Y:S02]  /*a5dc0*/  LDL.LU.64 R12, [R1+0xed8] ;  /* 0x000ed800010c7983 */ /* 0x000ea40000300a00 */
[----:B------:R-:W2:Y:S01]  /*a5dd0*/  LDL.LU.64 R4, [R1+0xed0] ;  /* 0x000ed00001047983 */ /* 0x000ea20000300a00 */
[----:B------:R-:W2:Y:S01]  /*a5de0*/  LDL.LU R8, [R1+0x18] ;  /* 0x0000180001087983 */ /* 0x000ea20000300800 */
[----:B------:R-:W2:Y:S02]  /*a5df0*/  LDL.LU.64 R24, [R1+0xec8] ;  /* 0x000ec80001187983 */ /* 0x000ea40000300a00 */
[----:B------:R-:W2:Y:S02]  /*a5e00*/  LDL.LU.64 R22, [R1+0xee0] ;  /* 0x000ee00001167983 */ /* 0x000ea40000300a00 */
[----:B------:R-:W2:Y:S01]  /*a5e10*/  LDL.LU R11, [R1+0x188] ;  /* 0x00018800010b7983 */ /* 0x000ea20000300800 */
[----:B------:R-:W2:Y:S01]  /*a5e20*/  LDL.LU.64 R18, [R1+0xef8] ;  /* 0x000ef80001127983 */ /* 0x000ea20000300a00 */
[----:B------:R-:W2:Y:S02]  /*a5e30*/  LDL.LU.64 R14, [R1+0xef0] ;  /* 0x000ef000010e7983 */ /* 0x000ea40000300a00 */
[----:B------:R-:W2:Y:S02]  /*a5e40*/  LDL.LU R10, [R1+0x108] ;  /* 0x00010800010a7983 */ /* 0x000ea40000300800 */
[----:B------:R-:W2:Y:S01]  /*a5e50*/  LDL.LU.64 R28, [R1+0xee8] ;  /* 0x000ee800011c7983 */ /* 0x000ea20000300a00 */
[----:B------:R-:W2:Y:S04]  /*a5e60*/  LDL.LU R26, [R1+0x88] ;  /* 0x00008800011a7983 */ /* 0x000ea80000300800 */
[----:B---3--:R0:W-:Y:S04]  /*a5e70*/  STG.E.U16 [R20.64], R6 ;  /* 0x0000000614007986 */ /* 0x0081e8000c101506 */
[----:B0-----:R-:W3:Y:S01]  /*a5e80*/  LDL.LU.64 R20, [R1+0x17a8] ;  /* 0x0017a80001147983 */ /* 0x001ee20000300a00 */
[----:B------:R-:W2:Y:S03]  /*a5e90*/  LDL.LU.64 R6, [R1+0xf00] ;  /* 0x000f000001067983 */ /* 0x000ea60000300a00 */
[----:B----4-:R0:W-:Y:S04]  /*a5ea0*/  STG.E.U16 [R16.64], R2 ;  /* 0x0000000210007986 */ /* 0x0101e8000c101506 */
[----:B0-----:R-:W4:Y:S01]  /*a5eb0*/  LDL.LU.64 R16, [R1+0x17a0] ;  /* 0x0017a00001107983 */ /* 0x001f220000300a00 */
[----:B---3--:R-:W-:-:S03]  /*a5ec0*/  PRMT R0, R21, 0x7632, R0 ;  /* 0x0000763215007816 */ /* 0x008fc60000000000 */
[----:B----4-:R0:W-:Y:S04]  /*a5ed0*/  STG.E.U16 [R16.64], R21 ;  /* 0x0000001510007986 */ /* 0x0101e8000c101506 */
[----:B0-----:R-:W3:Y:S01]  /*a5ee0*/  LDL.LU.64 R16, [R1+0x1798] ;  /* 0x0017980001107983 */ /* 0x001ee20000300a00 */
[----:B------:R-:W4:Y:S03]  /*a5ef0*/  LDL.LU R21, [R1+0x1790] ;  /* 0x0017900001157983 */ /* 0x000f260000300800 */
[----:B----4-:R0:W-:Y:S04]  /*a5f00*/  STG.E.U16 [R20.64], R0 ;  /* 0x0000000014007986 */ /* 0x0101e8000c101506 */
[----:B0-----:R-:W3:Y:S04]  /*a5f10*/  LDL.LU.64 R20, [R1+0x1788] ;  /* 0x0017880001147983 */ /* 0x001ee80000300a00 */
[----:B---3--:R0:W-:Y:S04]  /*a5f20*/  STG.E.U16 [R16.64], R20 ;  /* 0x0000001410007986 */ /* 0x0081e8000c101506 */
[----:B0-----:R-:W3:Y:S01]  /*a5f30*/  LDL.LU.64 R16, [R1+0x1780] ;  /* 0x0017800001107983 */ /* 0x001ee20000300a00 */
[----:B------:R-:W-:-:S05]  /*a5f40*/  PRMT R2, R20, 0x7632, R2 ;  /* 0x0000763214027816 */ /* 0x000fca0000000002 */
[----:B---3--:R0:W-:Y:S04]  /*a5f50*/  STG.E.U16 [R16.64], R2 ;  /* 0x0000000210007986 */ /* 0x0081e8000c101506 */
[----:B0-----:R-:W3:Y:S01]  /*a5f60*/  LDL.LU.64 R16, [R1+0x1778] ;  /* 0x0017780001107983 */ /* 0x001ee20000300a00 */
[----:B------:R-:W-:-:S03]  /*a5f70*/  PRMT R0, R21, 0x7632, R0 ;  /* 0x0000763215007816 */ /* 0x000fc60000000000 */
[----:B---3--:R0:W-:Y:S04]  /*a5f80*/  STG.E.U16 [R16.64], R21 ;  /* 0x0000001510007986 */ /* 0x0081e8000c101506 */
[----:B0-----:R-:W3:Y:S01]  /*a5f90*/  LDL.LU.64 R16, [R1+0x1770] ;  /* 0x0017700001107983 */ /* 0x001ee20000300a00 */
[----:B------:R-:W4:Y:S03]  /*a5fa0*/  LDL.LU.64 R20, [R1+0xea8] ;  /* 0x000ea80001147983 */ /* 0x000f260000300a00 */
        /* <DEDUP_REMOVED lines=8> */
[----:B---3--:R-:W-:-:S02]  /*a6030*/  PRMT R0, R9, 0x7632, R0 ;  /* 0x0000763209007816 */ /* 0x008fc40000000000 */
[----:B------:R-:W-:Y:S01]  /*a6040*/  PRMT R2, R3, 0x7632, R2 ;  /* 0x0000763203027816 */ /* 0x000fe20000000002 */
[----:B--2---:R0:W-:Y:S04]  /*a6050*/  STG.E.U16 [R16.64], R9 ;  /* 0x0000000910007986 */ /* 0x0041e8000c101506 */
[----:B0-----:R-:W2:Y:S01]  /*a6060*/  LDL.LU.64 R16, [R1+0x1748] ;  /* 0x0017480001107983 */ /* 0x001ea20000300a00 */
[----:B----4-:R0:W-:Y:S02]  /*a6070*/  STG.E.U16 [R20.64], R0 ;  /* 0x0000000014007986 */ /* 0x0101e4000c101506 */
[----:B0-----:R-:W-:Y:S01]  /*a6080*/  PRMT R0, R8, 0x7632, R0 ;  /* 0x0000763208007816 */ /* 0x001fe20000000000 */
[----:B--2---:R-:W-:Y:S01]  /*a6090*/  STG.E.U16 [R16.64], R3 ;  /* 0x0000000310007986 */ /* 0x004fe2000c101506 */
[----:B------:R0:W-:Y:S02]  /*a60a0*/  STG.E.U16 [R12.64], R2 ;  /* 0x000000020c007986 */ /* 0x0001e4000c101506 */
[----:B------:R-:W-:Y:S02]  /*a60b0*/  STG.E.U16 [R4.64], R8 ;  /* 0x0000000804007986 */ /* 0x000fe4000c101506 */
[----:B------:R1:W-:Y:S01]  /*a60c0*/  STG.E.U16 [R24.64], R0 ;  /* 0x0000000018007986 */ /* 0x0003e2000c101506 */
[----:B------:R-:W-:Y:S01]  /*a60d0*/  STG.E.U16 [R22.64], R11 ;  /* 0x0000000b16007986 */ /* 0x000fe2000c101506 */
[----:B0-----:R-:W-:-:S02]  /*a60e0*/  PRMT R2, R11, 0x7632, R2 ;  /* 0x000076320b027816 */ /* 0x001fc40000000002 */
[----:B-1----:R-:W-:-:S03]  /*a60f0*/  PRMT R0, R10, 0x7632, R0 ;  /* 0x000076320a007816 */ /* 0x002fc60000000000 */
[----:B------:R-:W-:Y:S01]  /*a6100*/  STG.E.U16 [R18.64], R2 ;  /* 0x0000000212007986 */ /* 0x000fe2000c101506 */
[----:B------:R0:W-:Y:S02]  /*a6110*/  STG.E.U16 [R14.64], R10 ;  /* 0x0000000a0e007986 */ /* 0x0001e4000c101506 */
[----:B------:R-:W-:Y:S02]  /*a6120*/  STG.E.U16 [R28.64], R0 ;  /* 0x000000001c007986 */ /* 0x000fe4000c101506 */
[----:B------:R1:W-:Y:S01]  /*a6130*/  STG.E.U16 [R6.64], R26 ;  /* 0x0000001a06007986 */ /* 0x0003e2000c101506 */
[----:B0-----:R-:W2:Y:S01]  /*a6140*/  LDL.LU.64 R14, [R1+0xf18] ;  /* 0x000f1800010e7983 */ /* 0x001ea20000300a00 */
[----:B-1----:R-:W-:-:S05]  /*a6150*/  MOV R7, R27 ;  /* 0x0000001b00077202 */ /* 0x002fca0000000f00 */
[----:B------:R0:W-:Y:S04]  /*a6160*/  STL [R1+0x1738], R7 ;  /* 0x0017380701007387 */ /* 0x0001e80000100800 */
[----:B0-----:R-:W3:Y:S01]  /*a6170*/  LDL.LU R7, [R1+0x8] ;  /* 0x0000080001077983 */ /* 0x001ee20000300800 */
[----:B------:R-:W4:Y:S01]  /*a6180*/  LDL.LU.64 R28, [R1+0xf08] ;  /* 0x000f0800011c7983 */ /* 0x000f220000300a00 */
[----:B------:R-:W-:Y:S02]  /*a6190*/  PRMT R2, R26, 0x7632, R2 ;  /* 0x000076321a027816 */ /* 0x000fe40000000002 */
[----:B----4-:R0:W-:Y:S04]  /*a61a0*/  STL.64 [R1+0x1740], R28 ;  /* 0x0017401c01007387 */ /* 0x0101e80000100a00 */
[----:B0-----:R-:W3:Y:S01]  /*a61b0*/  LDL.LU.64 R28, [R1+0xf10] ;  /* 0x000f1000011c7983 */ /* 0x001ee20000300a00 */
[----:B------:R-:W4:Y:S02]  /*a61c0*/  LDL.LU R10, [R1+0x178] ;  /* 0x00017800010a7983 */ /* 0x000f240000300800 */
        /* <DEDUP_REMOVED lines=19> */
[----:B------:R-:W-:Y:S01]  /*a6300*/  STG.E.U16 [R14.64], R2 ;  /* 0x000000020e007986 */ /* 0x000fe2000c101506 */
[----:B---3--:R-:W-:Y:S03]  /*a6310*/  STG.E.U16 [R28.64], R7 ;  /* 0x000000071c007986 */ /* 0x008fe6000c101506 */
[----:B--2---:R0:W-:Y:S04]  /*a6320*/  STL.64 [R1+0x16f8], R20 ;  /* 0x0016f81401007387 */ /* 0x0041e80000100a00 */
[----:B0-----:R-:W2:Y:S01]  /*a6330*/  LDL.LU.64 R20, [R1+0xf58] ;  /* 0x000f580001147983 */ /* 0x001ea20000300a00 */
[----:B------:R-:W3:Y:S02]  /*a6340*/  LDL.LU R3, [R1+0xe8] ;  /* 0x0000e80001037983 */ /* 0x000ee40000300800 */
[----:B------:R-:W2:Y:S02]  /*a6350*/  LDL.LU.64 R16, [R1+0xf68] ;  /* 0x000f680001107983 */ /* 0x000ea40000300a00 */
[----:B------:R-:W2:Y:S01]  /*a6360*/  LDL.LU.64 R12, [R1+0xf80] ;  /* 0x000f8000010c7983 */ /* 0x000ea20000300a00 */
[----:B------:R-:W2:Y:S01]  /*a6370*/  LDL.LU R4, [R1+0x68] ;  /* 0x0000680001047983 */ /* 0x000ea20000300800 */
[----:B------:R-:W2:Y:S02]  /*a6380*/  LDL.LU.64 R24, [R1+0xf98] ;  /* 0x000f980001187983 */ /* 0x000ea40000300a00 */
[----:B------:R-:W2:Y:S02]  /*a6390*/  LDL.LU.64 R22, [R1+0xf90] ;  /* 0x000f900001167983 */ /* 0x000ea40000300a00 */
[----:B------:R-:W2:Y:S01]  /*a63a0*/  LDL.LU.64 R18, [R1+0xf88] ;  /* 0x000f880001127983 */ /* 0x000ea20000300a00 */
[----:B------:R-:W2:Y:S01]  /*a63b0*/  LDL.LU R11, [R1+0x158] ;  /* 0x00015800010b7983 */ /* 0x000ea20000300800 */
[----:B------:R-:W2:Y:S02]  /*a63c0*/  LDL.LU R8, [R1+0xd8] ;  /* 0x0000d80001087983 */ /* 0x000ea40000300800 */
[----:B------:R-:W2:Y:S02]  /*a63d0*/  LDL.LU.64 R14, [R1+0xfa0] ;  /* 0x000fa000010e7983 */ /* 0x000ea40000300a00 */
[----:B------:R-:W2:Y:S01]  /*a63e0*/  LDL.LU.64 R28, [R1+0x1740] ;  /* 0x00174000011c7983 */ /* 0x000ea20000300a00 */
[----:B------:R-:W-:-:S02]  /*a63f0*/  PRMT R0, R7, 0x7632, R0 ;  /* 0x0000763207007816 */ /* 0x000fc40000000000 */
[----:B------:R-:W3:Y:S04]  /*a6400*/  LDL.LU R7, [R1+0x1738] ;  /* 0x0017380001077983 */ /* 0x000ee80000300800 */
[----:B--2---:R0:W-:Y:S01]  /*a6410*/  STG.E.U16 [R28.64], R0 ;  /* 0x000000001c007986 */ /* 0x0041e2000c101506 */
[----:B----4-:R1:W-:Y:S03]  /*a6420*/  STG.E.U16 [R26.64], R10 ;  /* 0x0000000a1a007986 */ /* 0x0103e6000c101506 */
[----:B0-----:R-:W2:Y:S01]  /*a6430*/  LDL.LU.64 R28, [R1+0xfb8] ;  /* 0x000fb800011c7983 */ /* 0x001ea20000300a00 */
[----:B-1----:R-:W4:Y:S01]  /*a6440*/  LDL.LU.64 R26, [R1+0x1730] ;  /* 0x00173000011a7983 */ /* 0x002f220000300a00 */
[----:B------:R-:W-:-:S02]  /*a6450*/  PRMT R2, R10, 0x7632, R2 ;  /* 0x000076320a027816 */ /* 0x000fc40000000002 */
[----:B------:R-:W2:Y:S04]  /*a6460*/  LDL.LU R10, [R1+0x1728] ;  /* 0x00172800010a7983 */ /* 0x000ea80000300800 */
[----:B----4-:R0:W-:Y:S04]  /*a6470*/  STG.E.U16 [R26.64], R2 ;  /* 0x000000021a007986 */ /* 0x0101e8000c101506 */
[----:B0-----:R-:W4:Y:S01]  /*a6480*/  LDL.LU.64 R26, [R1+0x1720] ;  /* 0x00172000011a7983 */ /* 0x001f220000300a00 */
[----:B------:R-:W-:-:S03]  /*a6490*/  PRMT R0, R6, 0x7632, R0 ;  /* 0x0000763206007816 */ /* 0x000fc60000000000 */
[----:B----4-:R0:W-:Y:S04]  /*a64a0*/  STG.E.U16 [R26.64], R6 ;  /* 0x000000061a007986 */ /* 0x0101e8000c101506 */
[----:B0-----:R-:W4:Y:S01]  /*a64b0*/  LDL.LU.64 R26, [R1+0x1718] ;  /* 0x00171800011a7983 */ /* 0x001f220000300a00 */
[----:B------:R-:W2:Y:S01]  /*a64c0*/  LDL.LU R6, [R1+0x1710] ;  /* 0x0017100001067983 */ /* 0x000ea20000300800 */
[----:B------:R-:W-:Y:S02]  /*a64d0*/  PRMT R2, R9, 0x7632, R2 ;  /* 0x0000763209027816 */ /* 0x000fe40000000002 */
[----:B----4-:R0:W-:Y:S04]  /*a64e0*/  STG.E.U16 [R26.64], R0 ;  /* 0x000000001a007986 */ /* 0x0101e8000c101506 */
[----:B0-----:R-:W4:Y:S04]  /*a64f0*/  LDL.LU.64 R26, [R1+0x1708] ;  /* 0x00170800011a7983 */ /* 0x001f280000300a00 */
[----:B----4-:R0:W-:Y:S01]  /*a6500*/  STG.E.U16 [R26.64], R9 ;  /* 0x000000091a007986 */ /* 0x0101e2000c101506 */
[----:B------:R1:W-:Y:S03]  /*a6510*/  STG.E.U16 [R20.64], R2 ;  /* 0x0000000214007986 */ /* 0x0003e6000c101506 */
[----:B0-----:R-:W4:Y:S01]  /*a6520*/  LDL.LU.64 R26, [R1+0x1700] ;  /* 0x00170000011a7983 */ /* 0x001f220000300a00 */
[----:B-1----:R-:W4:Y:S03]  /*a6530*/  LDL.LU.64 R20, [R1+0x16f8] ;  /* 0x0016f80001147983 */ /* 0x002f260000300a00 */
[----:B----4-:R0:W-:Y:S04]  /*a6540*/  STG.E.U16 [R20.64], R26 ;  /* 0x0000001a14007986 */ /* 0x0101e8000c101506 */
[----:B0-----:R-:W4:Y:S01]  /*a6550*/  LDL.LU.64 R20, [R1+0x16f0] ;  /* 0x0016f00001147983 */ /* 0x001f220000300a00 */
[----:B------:R-:W-:Y:S01]  /*a6560*/  PRMT R0, R26, 0x7632, R0 ;  /* 0x000076321a007816 */ /* 0x000fe20000000000 */
[----:B------:R0:W-:Y:S02]  /*a6570*/  STL [R1+0x1608], R27 ;  /* 0x0016081b01007387 */ /* 0x0001e40000100800 */
[----:B0-----:R-:W2:Y:S04]  /*a6580*/  LDL.LU.64 R26, [R1+0xf78] ;  /* 0x000f7800011a7983 */ /* 0x001ea80000300a00 */
[----:B----4-:R0:W-:Y:S04]  /*a6590*/  STG.E.U16 [R20.64], R0 ;  /* 0x0000000014007986 */ /* 0x0101e8000c101506 */
[----:B0-----:R-:W4:Y:S01]  /*a65a0*/  LDL.LU.64 R20, [R1+0x16e8] ;  /* 0x0016e80001147983 */ /* 0x001f220000300a00 */
[----:B------:R-:W-:-:S02]  /*a65b0*/  PRMT R2, R5, 0x7632, R2 ;  /* 0x0000763205027816 */ /* 0x000fc40000000002 */
[----:B---3--:R-:W-:Y:S01]  /*a65c0*/  PRMT R0, R3, 0x7632, R0 ;  /* 0x0000763203007816 */ /* 0x008fe20000000000 */
[----:B----4-:R0:W-:Y:S04]  /*a65d0*/  STG.E.U16 [R20.64], R5 ;  /* 0x0000000514007986 */ /* 0x0101e8000c101506 */
[----:B0-----:R-:W3:Y:S01]  /*a65e0*/  LDL.LU.64 R20, [R1+0x16e0] ;  /* 0x0016e00001147983 */ /* 0x001ee20000300a00 */
[----:B--2---:R0:W-:Y:S02]  /*a65f0*/  STG.E.U16 [R26.64], R2 ;  /* 0x000000021a007986 */ /* 0x0041e4000c101506 */
[----:B0-----:R-:W-:Y:S01]  /*a6600*/  PRMT R2, R4, 0x7632, R2 ;  /* 0x0000763204027816 */ /* 0x001fe20000000002 */
[----:B---3--:R-:W-:Y:S01]  /*a6610*/  STG.E.U16 [R20.64], R3 ;  /* 0x0000000314007986 */ /* 0x008fe2000c101506 */
[----:B------:R0:W-:Y:S02]  /*a6620*/  STG.E.U16 [R16.64], R0 ;  /* 0x0000000010007986 */ /* 0x0001e4000c101506 */
[----:B------:R-:W-:Y:S02]  /*a6630*/  STG.E.U16 [R12.64], R4 ;  /* 0x000000040c007986 */ /* 0x000fe4000c101506 */
[----:B------:R1:W-:Y:S01]  /*a6640*/  STG.E.U16 [R24.64], R2 ;  /* 0x0000000218007986 */ /* 0x0003e2000c101506 */
[----:B------:R-:W-:Y:S01]  /*a6650*/  STG.E.U16 [R22.64], R6 ;  /* 0x0000000616007986 */ /* 0x000fe2000c101506 */
[----:B0-----:R-:W-:-:S02]  /*a6660*/  PRMT R0, R6, 0x7632, R0 ;  /* 0x0000763206007816 */ /* 0x001fc40000000000 */
[----:B-1----:R-:W-:Y:S01]  /*a6670*/  PRMT R2, R11, 0x7632, R2 ;  /* 0x000076320b027816 */ /* 0x002fe20000000002 */
[----:B------:R-:W2:Y:S04]  /*a6680*/  LDL.LU.64 R24, [R1+0xfb0] ;  /* 0x000fb00001187983 */ /* 0x000ea80000300a00 */
[----:B------:R-:W-:Y:S01]  /*a6690*/  STG.E.U16 [R18.64], R0 ;  /* 0x0000000012007986 */ /* 0x000fe2000c101506 */
[----:B------:R-:W-:Y:S02]  /*a66a0*/  STG.E.U16 [R14.64], R11 ;  /* 0x0000000b0e007986 */ /* 0x000fe4000c101506 */
[----:B------:R0:W-:Y:S02]  /*a66b0*/  STG.E.U16 [R28.64], R2 ;  /* 0x000000021c007986 */ /* 0x0001e4000c101506 */
[----:B0-----:R-:W3:Y:S01]  /*a66c0*/  LDL.LU.64 R28, [R1+0xfa8] ;  /* 0x000fa800011c7983 */ /* 0x001ee20000300a00 */
[----:B------:R-:W4:Y:S02]  /*a66d0*/  LDL.LU R11, [R1+0x58] ;  /* 0x00005800010b7983 */ /* 0x000f240000300800 */
[----:B------:R-:W2:Y:S02]  /*a66e0*/  LDL.LU R22, [R1+0x148] ;  /* 0x0001480001167983 */ /* 0x000ea40000300800 */
[----:B------:R-:W2:Y:S01]  /*a66f0*/  LDL.LU R6, [R1+0xc8] ;  /* 0x0000c80001067983 */ /* 0x000ea20000300800 */
        /* <DEDUP_REMOVED lines=18> */
[----:B------:R-:W2:Y:S01]  /*a6820*/  LDL.LU.64 R18, [R1+0x1010] ;  /* 0x0010100001127983 */ /* 0x000ea20000300a00 */
[----:B------:R-:W-:Y:S01]  /*a6830*/  PRMT R0, R8, 0x7632, R0 ;  /* 0x0000763208007816 */ /* 0x000fe20000000000 */
[----:B------:R-:W-:Y:S04]  /*a6840*/  STG.E.U16 [R24.64], R8 ;  /* 0x0000000818007986 */ /* 0x000fe8000c101506 */
[----:B---3--:R-:W-:Y:S04]  /*a6850*/  STG.E.U16 [R28.64], R0 ;  /* 0x000000001c007986 */ /* 0x008fe8000c101506 */
[----:B--2---:R0:W-:Y:S04]  /*a6860*/  STL.64 [R1+0x1680], R18 ;  /* 0x0016801201007387 */ /* 0x0041e80000100a00 */
[----:B----4-:R1:W-:Y:S04]  /*a6870*/  STG.E.U16 [R14.64], R11 ;  /* 0x0000000b0e007986 */ /* 0x0103e8000c101506 */
[----:B0-----:R-:W2:Y:S01]  /*a6880*/  LDL.LU.64 R18, [R1+0x1018] ;  /* 0x0010180001127983 */ /* 0x001ea20000300a00 */
[----:B------:R-:W3:Y:S02]  /*a6890*/  LDL.LU R23, [R1+0x138] ;  /* 0x0001380001177983 */ /* 0x000ee40000300800 */
[----:B------:R-:W4:Y:S02]  /*a68a0*/  LDL.LU R3, [R1+0xb8] ;  /* 0x0000b80001037983 */ /* 0x000f240000300800 */
[----:B------:R-:W2:Y:S01]  /*a68b0*/  LDL.LU.64 R26, [R1+0x1020] ;  /* 0x00102000011a7983 */ /* 0x000ea20000300a00 */
[----:B------:R-:W2:Y:S01]  /*a68c0*/  LDL.LU.64 R20, [R1+0x1038] ;  /* 0x0010380001147983 */ /* 0x000ea20000300a00 */
[----:B------:R-:W4:Y:S02]  /*a68d0*/  LDL.LU.64 R16, [R1+0x1030] ;  /* 0x0010300001107983 */ /* 0x000f240000300a00 */
[----:B------:R-:W2:Y:S02]  /*a68e0*/  LDL.LU.64 R12, [R1+0x1028] ;  /* 0x00102800010c7983 */ /* 0x000ea40000300a00 */
[----:B------:R-:W2:Y:S01]  /*a68f0*/  LDL.LU R8, [R1+0x38] ;  /* 0x0000380001087983 */ /* 0x000ea20000300800 */
[----:B------:R-:W2:Y:S01]  /*a6900*/  LDL.LU.64 R4, [R1+0x1048] ;  /* 0x0010480001047983 */ /* 0x000ea20000300a00 */
[----:B------:R-:W2:Y:S02]  /*a6910*/  LDL.LU.64 R24, [R1+0x1090] ;  /* 0x0010900001187983 */ /* 0x000ea40000300a00 */
[----:B------:R-:W2:Y:S02]  /*a6920*/  LDL.LU.64 R28, [R1+0x1088] ;  /* 0x00108800011c7983 */ /* 0x000ea40000300a00 */
[----:B-1----:R-:W2:Y:S01]  /*a6930*/  LDL.LU.64 R14, [R1+0x16d8] ;  /* 0x0016d800010e7983 */ /* 0x002ea20000300a00 */
[----:B------:R-:W-:-:S02]  /*a6940*/  PRMT R2, R11, 0x7632, R2 ;  /* 0x000076320b027816 */ /* 0x000fc40000000002 */
[----:B------:R-:W3:Y:S04]  /*a6950*/  LDL.LU R11, [R1+0x16d0] ;  /* 0x0016d000010b7983 */ /* 0x000ee80000300800 */
[----:B--2---:R0:W-:Y:S04]  /*a6960*/  STG.E.U16 [R14.64], R2 ;  /* 0x000000020e007986 */ /* 0x0041e8000c101506 */
[----:B0-----:R-:W2:Y:S01]  /*a6970*/  LDL.LU.64 R14, [R1+0x16c8] ;  /* 0x0016c800010e7983 */ /* 0x001ea20000300a00 */
[----:B------:R-:W-:-:S03]  /*a6980*/  PRMT R0, R10, 0x7632, R0 ;  /* 0x000076320a007816 */ /* 0x000fc60000000000 */
[----:B--2---:R0:W-:Y:S04]  /*a6990*/  STG.E.U16 [R14.64], R10 ;  /* 0x0000000a0e007986 */ /* 0x0041e8000c101506 */
[----:B0-----:R-:W2:Y:S01]  /*a69a0*/  LDL.LU.64 R14, [R1+0x16c0] ;  /* 0x0016c000010e7983 */ /* 0x001ea20000300a00 */
[----:B---3--:R0:W-:Y:S03]  /*a69b0*/  STL [R1+0x1588], R11 ;  /* 0x0015880b01007387 */ /* 0x0081e60000100800 */
[----:B0-----:R-:W3:Y:S04]  /*a69c0*/  LDL.LU.64 R10, [R1+0x1008] ;  /* 0x00100800010a7983 */ /* 0x001ee80000300a00 */
        /* <DEDUP_REMOVED lines=11> */
[----:B------:R-:W-:-:S03]  /*a6a80*/  PRMT R2, R9, 0x7632, R2 ;  /* 0x0000763209027816 */ /* 0x000fc60000000002 */
[----:B--2---:R0:W-:Y:S04]  /*a6a90*/  STG.E.U16 [R14.64], R0 ;  /* 0x000000000e007986 */ /* 0x0041e8000c101506 */
[----:B0-----:R-:W2:Y:S04]  /*a6aa0*/  LDL.LU.64 R14, [R1+0x1690] ;  /* 0x00169000010e7983 */ /* 0x001ea80000300a00 */
[----:B--2---:R0:W-:Y:S01]  /*a6ab0*/  STG.E.U16 [R14.64], R9 ;  /* 0x000000090e007986 */ /* 0x0041e2000c101506 */
[----:B------:R1:W-:Y:S03]  /*a6ac0*/  STG.E.U16 [R18.64], R2 ;  /* 0x0000000212007986 */ /* 0x0003e6000c101506 */
[----:B0-----:R-:W2:Y:S01]  /*a6ad0*/  LDL.LU.64 R14, [R1+0x1688] ;  /* 0x00168800010e7983 */ /* 0x001ea20000300a00 */
[----:B-1----:R-:W2:Y:S01]  /*a6ae0*/  LDL.LU.64 R18, [R1+0x1680] ;  /* 0x0016800001127983 */ /* 0x002ea20000300a00 */
[----:B------:R-:W-:-:S02]  /*a6af0*/  PRMT R2, R23, 0x7632, R2 ;  /* 0x0000763217027816 */ /* 0x000fc40000000002 */
[----:B--2---:R0:W-:Y:S04]  /*a6b00*/  STG.E.U16 [R18.64], R14 ;  /* 0x0000000e12007986 */ /* 0x0041e8000c101506 */
[----:B0-----:R-:W2:Y:S01]  /*a6b10*/  LDL.LU.64 R18, [R1+0x1678] ;  /* 0x0016780001127983 */ /* 0x001ea20000300a00 */
[----:B------:R-:W-:-:S05]  /*a6b20*/  PRMT R0, R14, 0x7632, R0 ;  /* 0x000076320e007816 */ /* 0x000fca0000000000 */
[----:B---3--:R0:W-:Y:S01]  /*a6b30*/  STG.E.U16 [R10.64], R0 ;  /* 0x000000000a007986 */ /* 0x0081e2000c101506 */
[----:B------:R-:W-:Y:S02]  /*a6b40*/  STG.E.U16 [R26.64], R23 ;  /* 0x000000171a007986 */ /* 0x000fe4000c101506 */
[----:B------:R1:W-:Y:S02]  /*a6b50*/  STG.E.U16 [R20.64], R2 ;  /* 0x0000000214007986 */ /* 0x0003e4000c101506 */
[----:B----4-:R-:W-:Y:S01]  /*a6b60*/  STG.E.U16 [R16.64], R3 ;  /* 0x0000000310007986 */ /* 0x010fe2000c101506 */
[----:B------:R-:W-:Y:S01]  /*a6b70*/  STL [R1+0x1598], R15 ;  /* 0x0015980f01007387 */ /* 0x000fe20000100800 */
[----:B0-----:R-:W-:Y:S02]  /*a6b80*/  PRMT R0, R3, 0x7632, R0 ;  /* 0x0000763203007816 */ /* 0x001fe40000000000 */
[----:B-1----:R-:W-:-:S03]  /*a6b90*/  PRMT R2, R8, 0x7632, R2 ;  /* 0x0000763208027816 */ /* 0x002fc60000000002 */
[----:B------:R-:W-:Y:S01]  /*a6ba0*/  STG.E.U16 [R12.64], R0 ;  /* 0x000000000c007986 */ /* 0x000fe2000c101506 */
[----:B------:R-:W-:Y:S02]  /*a6bb0*/  STG.E.U16 [R4.64], R8 ;  /* 0x0000000804007986 */ /* 0x000fe4000c101506 */
[----:B------:R-:W-:Y:S01]  /*a6bc0*/  STG.E.U16 [R24.64], R2 ;  /* 0x0000000218007986 */ /* 0x000fe2000c101506 */
[----:B--2---:R0:W-:Y:S04]  /*a6bd0*/  STG.E.U16 [R28.64], R18 ;  /* 0x000000121c007986 */ /* 0x0041e8000c101506 */
[----:B0-----:R-:W2:Y:S01]  /*a6be0*/  LDL.LU.64 R28, [R1+0x1080] ;  /* 0x00108000011c7983 */ /* 0x001ea20000300a00 */
[----:B------:R-:W3:Y:S03]  /*a6bf0*/  LDL.LU R23, [R1+0x28] ;  /* 0x0000280001177983 */ /* 0x000ee60000300800 */
[----:B---3--:R0:W-:Y:S04]  /*a6c00*/  STL.64 [R1+0x1648], R22 ;  /* 0x0016481601007387 */ /* 0x0081e80000100a00 */
[----:B0-----:R-:W3:Y:S04]  /*a6c10*/  LDL.LU.64 R22, [R1+0x10e0] ;  /* 0x0010e00001167983 */ /* 0x001ee80000300a00 */
[----:B---3--:R0:W-:Y:S04]  /*a6c20*/  STL [R1+0x1668], R22 ;  /* 0x0016681601007387 */ /* 0x0081e80000100800 */
[----:B0-----:R-:W3:Y:S01]  /*a6c30*/  LDL.LU R22, [R1+0x128] ;  /* 0x0001280001167983 */ /* 0x001ee20000300800 */
[----:B------:R0:W-:Y:S03]  /*a6c40*/  STL [R1+0x1650], R23 ;  /* 0x0016501701007387 */ /* 0x0001e60000100800 */
        /* <DEDUP_REMOVED lines=22> */
[----:B------:R-:W2:Y:S02]  /*a6db0*/  LDL.LU R21, [R1+0x11c] ;  /* 0x00011c0001157983 */ /* 0x000ea40000300800 */
[----:B------:R-:W2:Y:S02]  /*a6dc0*/  LDL.LU R9, [R1+0x9c] ;  /* 0x00009c0001097983 */ /* 0x000ea40000300800 */
[----:B------:R-:W2:Y:S01]  /*a6dd0*/  LDL.LU.64 R14, [R1+0x11b0] ;  /* 0x0011b000010e7983 */ /* 0x000ea20000300a00 */
[----:B------:R-:W2:Y:S01]  /*a6de0*/  LDL.LU.64 R10, [R1+0x11a8] ;  /* 0x0011a800010a7983 */ /* 0x000ea20000300a00 */
[----:B------:R-:W2:Y:S02]  /*a6df0*/  LDL.LU R20, [R1+0x1c] ;  /* 0x00001c0001147983 */ /* 0x000ea40000300800 */
[----:B------:R-:W2:Y:S02]  /*a6e00*/  LDL.LU.64 R16, [R1+0x11a0] ;  /* 0x0011a00001107983 */ /* 0x000ea40000300a00 */
[----:B------:R-:W2:Y:S01]  /*a6e10*/  LDL.LU R3, [R1+0x18c] ;  /* 0x00018c0001037983 */ /* 0x000ea20000300800 */
[----:B------:R-:W2:Y:S01]  /*a6e20*/  LDL.LU R8, [R1+0x10c] ;  /* 0x00010c0001087983 */ /* 0x000ea20000300800 */
[----:B------:R0:W-:Y:S03]  /*a6e30*/  STL [R1+0x1520], R19 ;  /* 0x0015201301007387 */ /* 0x0001e60000100800 */
[----:B------:R1:W-:Y:S04]  /*a6e40*/  STG.E.U16 [R28.64], R0 ;  /* 0x000000001c007986 */ /* 0x0003e8000c101506 */
[----:B0-----:R-:W2:Y:S01]  /*a6e50*/  LDL.LU.64 R18, [R1+0x11e8] ;  /* 0x0011e80001127983 */ /* 0x001ea20000300a00 */
[----:B------:R-:W2:Y:S02]  /*a6e60*/  LDL.LU.64 R12, [R1+0x11e0] ;  /* 0x0011e000010c7983 */ /* 0x000ea40000300a00 */
[----:B------:R-:W2:Y:S02]  /*a6e70*/  LDL.LU.64 R4, [R1+0x1228] ;  /* 0x0012280001047983 */ /* 0x000ea40000300a00 */
[----:B------:R-:W2:Y:S01]  /*a6e80*/  LDL.LU.64 R24, [R1+0x1220] ;  /* 0x0012200001187983 */ /* 0x000ea20000300a00 */
[----:B-1----:R-:W2:Y:S04]  /*a6e90*/  LDL.LU.64 R28, [R1+0x1218] ;  /* 0x00121800011c7983 */ /* 0x002ea80000300a00 */
[----:B---3--:R0:W-:Y:S04]  /*a6ea0*/  STG.E.U16 [R26.64], R22 ;  /* 0x000000161a007986 */ /* 0x0081e8000c101506 */
[----:B0-----:R-:W3:Y:S01]  /*a6eb0*/  LDL.LU.64 R26, [R1+0x1670] ;  /* 0x00167000011a7983 */ /* 0x001ee20000300a00 */
[----:B------:R-:W-:-:S02]  /*a6ec0*/  PRMT R2, R22, 0x7632, R2 ;  /* 0x0000763216027816 */ /* 0x000fc40000000002 */
[----:B------:R-:W2:Y:S03]  /*a6ed0*/  LDL.LU R22, [R1+0x1668] ;  /* 0x0016680001167983 */ /* 0x000ea60000300800 */
[----:B---3--:R0:W-:Y:S04]  /*a6ee0*/  STG.E.U16 [R26.64], R2 ;  /* 0x000000021a007986 */ /* 0x0081e8000c101506 */
[----:B0-----:R-:W3:Y:S01]  /*a6ef0*/  LDL.LU.64 R26, [R1+0x1660] ;  /* 0x00166000011a7983 */ /* 0x001ee20000300a00 */
[----:B----4-:R-:W-:-:S03]  /*a6f00*/  PRMT R0, R23, 0x7632, R0 ;  /* 0x0000763217007816 */ /* 0x010fc60000000000 */
[----:B---3--:R0:W-:Y:S04]  /*a6f10*/  STG.E.U16 [R26.64], R23 ;  /* 0x000000171a007986 */ /* 0x0081e8000c101506 */
[----:B0-----:R-:W3:Y:S01]  /*a6f20*/  LDL.LU.64 R26, [R1+0x1658] ;  /* 0x00165800011a7983 */ /* 0x001ee20000300a00 */
[----:B------:R-:W2:Y:S03]  /*a6f30*/  LDL.LU R23, [R1+0x1650] ;  /* 0x0016500001177983 */ /* 0x000ea60000300800 */
[----:B--2---:R0:W-:Y:S04]  /*a6f40*/  STG.E.U16 [R22.64], R0 ;  /* 0x0000000016007986 */ /* 0x0041e8000c101506 */
[----:B0-----:R-:W3:Y:S04]  /*a6f50*/  LDL.LU.64 R22, [R1+0x1648] ;  /* 0x0016480001167983 */ /* 0x001ee80000300a00 */
[----:B---3--:R0:W-:Y:S04]  /*a6f60*/  STG.E.U16 [R26.64], R23 ;  /* 0x000000171a007986 */ /* 0x0081e8000c101506 */
        /* <DEDUP_REMOVED lines=15> */
[----:B------:R-:W-:-:S03]  /*a7060*/  PRMT R0, R21, 0x7632, R0 ;  /* 0x0000763215007816 */ /* 0x000fc60000000000 */
[----:B--2---:R0:W-:Y:S04]  /*a7070*/  STG.E.U16 [R26.64], R2 ;  /* 0x000000021a007986 */ /* 0x0041e8000c101506 */
[----:B0-----:R-:W2:Y:S01]  /*a7080*/  LDL.LU.64 R26, [R1+0x1610] ;  /* 0x00161000011a7983 */ /* 0x001ea20000300a00 */
[----:B------:R-:W-:-:S03]  /*a7090*/  PRMT R2, R9, 0x7632, R2 ;  /* 0x0000763209027816 */ /* 0x000fc60000000002 */
[----:B--2---:R0:W-:Y:S01]  /*a70a0*/  STG.E.U16 [R26.64], R21 ;  /* 0x000000151a007986 */ /* 0x0041e2000c101506 */
[----:B---3--:R1:W-:Y:S02]  /*a70b0*/  STG.E.U16 [R22.64], R0 ;  /* 0x0000000016007986 */ /* 0x0083e4000c101506 */
[----:B------:R-:W-:Y:S02]  /*a70c0*/  STG.E.U16 [R18.64], R9 ;  /* 0x0000000912007986 */ /* 0x000fe4000c101506 */
[----:B------:R2:W-:Y:S01]  /*a70d0*/  STG.E.U16 [R14.64], R2 ;  /* 0x000000020e007986 */ /* 0x0005e2000c101506 */
[----:B------:R-:W-:Y:S04]  /*a70e0*/  STG.E.U16 [R10.64], R20 ;  /* 0x000000140a007986 */ /* 0x000fe8000c101506 */
[----:B0-----:R-:W3:Y:S01]  /*a70f0*/  LDL.LU R27, [R1+0x1608] ;  /* 0x00160800011b7983 */ /* 0x001ee20000300800 */
[----:B-1----:R-:W-:-:S02]  /*a7100*/  PRMT R0, R20, 0x7632, R0 ;  /* 0x0000763214007816 */ /* 0x002fc40000000000 */
[----:B--2---:R-:W-:-:S03]  /*a7110*/  PRMT R2, R3, 0x7632, R2 ;  /* 0x0000763203027816 */ /* 0x004fc60000000002 */
[----:B------:R-:W-:Y:S01]  /*a7120*/  STG.E.U16 [R16.64], R0 ;  /* 0x0000000010007986 */ /* 0x000fe2000c101506 */
[----:B------:R0:W-:Y:S02]  /*a7130*/  STG.E.U16 [R12.64], R3 ;  /* 0x000000030c007986 */ /* 0x0001e4000c101506 */
[----:B------:R1:W-:Y:S02]  /*a7140*/  STG.E.U16 [R4.64], R2 ;  /* 0x0000000204007986 */ /* 0x0003e4000c101506 */
[----:B------:R2:W-:Y:S01]  /*a7150*/  STG.E.U16 [R24.64], R8 ;  /* 0x0000000818007986 */ /* 0x0005e2000c101506 */
[----:B0-----:R-:W4:Y:S01]  /*a7160*/  LDL.LU.64 R12, [R1+0x1230] ;  /* 0x00123000010c7983 */ /* 0x001f220000300a00 */
[----:B------:R-:W3:Y:S01]  /*a7170*/  LDL.LU R3, [R1+0x8c] ;  /* 0x00008c0001037983 */ /* 0x000ee20000300800 */
[----:B------:R-:W-:Y:S01]  /*a7180*/  PRMT R0, R8, 0x7632, R0 ;  /* 0x0000763208007816 */ /* 0x000fe20000000000 */
[----:B-1----:R-:W3:Y:S02]  /*a7190*/  LDL.LU R4, [R1+0xc] ;  /* 0x00000c0001047983 */ /* 0x002ee40000300800 */
[----:B--2---:R-:W-:Y:S01]  /*a71a0*/  IMAD.MOV.U32 R8, RZ, RZ, R7 ;  /* 0x000000ffff087224 */ /* 0x004fe200078e0007 */
[----:B------:R-:W2:Y:S01]  /*a71b0*/  LDL.LU R24, [R1+0x17c] ;  /* 0x00017c0001187983 */ /* 0x000ea20000300800 */
[----:B------:R-:W2:Y:S02]  /*a71c0*/  LDL.LU R7, [R1+0xfc] ;  /* 0x0000fc0001077983 */ /* 0x000ea40000300800 */
[----:B------:R-:W3:Y:S02]  /*a71d0*/  LDL.LU R26, [R1+0x7c] ;  /* 0x00007c00011a7983 */ /* 0x000ee40000300800 */
        /* <DEDUP_REMOVED lines=13> */
[----:B0-----:R-:W3:Y:S01]  /*a72b0*/  LDL.LU.64 R26, [R1+0x1210] ;  /* 0x00121000011a7983 */ /* 0x001ee20000300a00 */
[----:B------:R-:W2:Y:S03]  /*a72c0*/  LDL.LU.64 R14, [R1+0x1180] ;  /* 0x00118000010e7983 */ /* 0x000ea60000300a00 */
[----:B--2---:R0:W-:Y:S04]  /*a72d0*/  STL.64 [R1+0x15a0], R14 ;  /* 0x0015a00e01007387 */ /* 0x0041e80000100a00 */
[----:B0-----:R-:W2:Y:S04]  /*a72e0*/  LDL.LU.64 R14, [R1+0x1160] ;  /* 0x00116000010e7983 */ /* 0x001ea80000300a00 */
[----:B--2---:R0:W-:Y:S04]  /*a72f0*/  STL.64 [R1+0x15a8], R14 ;  /* 0x0015a80e01007387 */ /* 0x0041e80000100a00 */
[----:B0-----:R-:W2:Y:S04]  /*a7300*/  LDL.LU.64 R14, [R1+0x1188] ;  /* 0x00118800010e7983 */ /* 0x001ea80000300a00 */
[----:B--2---:R0:W-:Y:S04]  /*a7310*/  STL.64 [R1+0x15b0], R14 ;  /* 0x0015b00e01007387 */ /* 0x0041e80000100a00 */
[----:B0-----:R-:W2:Y:S04]  /*a7320*/  LDL.LU.64 R14, [R1+0x1190] ;  /* 0x00119000010e7983 */ /* 0x001ea80000300a00 */
[----:B------:R-:W-:Y:S01]  /*a7330*/  STG.E.U16 [R28.64], R0 ;  /* 0x000000001c007986 */ /* 0x000fe2000c101506 */
[----:B------:R-:W-:Y:S01]  /*a7340*/  PRMT R2, R3, 0x7632, R2 ;  /* 0x0000763203027816 */ /* 0x000fe20000000002 */
[----:B----4-:R-:W-:Y:S04]  /*a7350*/  STG.E.U16 [R12.64], R3 ;  /* 0x000000030c007986 */ /* 0x010fe8000c101506 */
[----:B---3--:R-:W-:Y:S04]  /*a7360*/  STG.E.U16 [R26.64], R2 ;  /* 0x000000021a007986 */ /* 0x008fe8000c101506 */
[----:B--2---:R0:W-:Y:S04]  /*a7370*/  STL.64 [R1+0x15b8], R14 ;  /* 0x0015b80e01007387 */ /* 0x0041e80000100a00 */
[----:B0-----:R-:W2:Y:S01]  /*a7380*/  LDL.LU.64 R14, [R1+0x1198] ;  /* 0x00119800010e7983 */ /* 0x001ea20000300a00 */
[----:B------:R-:W3:Y:S02]  /*a7390*/  LDL.LU R6, [R1+0x16c] ;  /* 0x00016c0001067983 */ /* 0x000ee40000300800 */
[----:B------:R-:W4:Y:S02]  /*a73a0*/  LDL.LU.64 R28, [R1+0x1178] ;  /* 0x00117800011c7983 */ /* 0x000f240000300a00 */
[----:B------:R-:W2:Y:S01]  /*a73b0*/  LDL.LU R9, [R1+0xec] ;  /* 0x0000ec0001097983 */ /* 0x000ea20000300800 */
[----:B------:R-:W2:Y:S01]  /*a73c0*/  LDL.LU.64 R22, [R1+0x1158] ;  /* 0x0011580001167983 */ /* 0x000ea20000300a00 */
[----:B------:R-:W2:Y:S02]  /*a73d0*/  LDL.LU R25, [R1+0x6c] ;  /* 0x00006c0001197983 */ /* 0x000ea40000300800 */
[----:B------:R-:W2:Y:S02]  /*a73e0*/  LDL.LU.64 R18, [R1+0x1138] ;  /* 0x0011380001127983 */ /* 0x000ea40000300a00 */
[----:B------:R-:W2:Y:S01]  /*a73f0*/  LDL.LU.64 R10, [R1+0x1130] ;  /* 0x00113000010a7983 */ /* 0x000ea20000300a00 */
[----:B------:R-:W2:Y:S01]  /*a7400*/  LDL.LU.64 R20, [R1+0x1128] ;  /* 0x0011280001147983 */ /* 0x000ea20000300a00 */
[----:B------:R-:W2:Y:S02]  /*a7410*/  LDL.LU.64 R16, [R1+0x1100] ;  /* 0x0011000001107983 */ /* 0x000ea40000300a00 */
[----:B------:R-:W2:Y:S02]  /*a7420*/  LDL.LU.64 R12, [R1+0x1120] ;  /* 0x00112000010c7983 */ /* 0x000ea40000300a00 */
[----:B------:R-:W2:Y:S01]  /*a7430*/  LDL.LU R3, [R1+0x15c] ;  /* 0x00015c0001037983 */ /* 0x000ea20000300800 */
[----:B------:R-:W2:Y:S01]  /*a7440*/  LDL.LU.64 R26, [R1+0x1600] ;  /* 0x00160000011a7983 */ /* 0x000ea20000300a00 */
[----:B------:R-:W-:-:S03]  /*a7450*/  PRMT R0, R4, 0x7632, R0 ;  /* 0x0000763204007816 */ /* 0x000fc60000000000 */
[----:B--2---:R0:W-:Y:S04]  /*a7460*/  STG.E.U16 [R26.64], R4 ;  /* 0x000000041a007986 */ /* 0x0041e8000c101506 */
[----:B0-----:R-:W2:Y:S01]  /*a7470*/  LDL.LU.64 R26, [R1+0x15f8] ;  /* 0x0015f800011a7983 */ /* 0x001ea20000300a00 */
[----:B------:R-:W3:Y:S03]  /*a7480*/  LDL.LU.64 R4, [R1+0x1118] ;  /* 0x0011180001047983 */ /* 0x000ee60000300a00 */
        /* <DEDUP_REMOVED lines=13> */
[----:B0-----:R-:W2:Y:S04]  /*a7560*/  LDL.LU.64 R26, [R1+0x15c0] ;  /* 0x0015c000011a7983 */ /* 0x001ea80000300a00 */
[----:B--2---:R0:W-:Y:S04]  /*a7570*/  STG.E.U16 [R14.64], R26 ;  /* 0x0000001a0e007986 */ /* 0x0041e8000c101506 */
[----:B0-----:R-:W2:Y:S01]  /*a7580*/  LDL.LU.64 R14, [R1+0x15b8] ;  /* 0x0015b800010e7983 */ /* 0x001ea20000300a00 */
[----:B------:R-:W-:-:S05]  /*a7590*/  PRMT R2, R26, 0x7632, R2 ;  /* 0x000076321a027816 */ /* 0x000fca0000000002 */
[----:B--2---:R0:W-:Y:S04]  /*a75a0*/  STG.E.U16 [R14.64], R2 ;  /* 0x000000020e007986 */ /* 0x0041e8000c101506 */
[----:B0-----:R-:W2:Y:S01]  /*a75b0*/  LDL.LU.64 R14, [R1+0x15b0] ;  /* 0x0015b000010e7983 */ /* 0x001ea20000300a00 */
[----:B------:R-:W-:-:S03]  /*a75c0*/  PRMT R0, R27, 0x7632, R0 ;  /* 0x000076321b007816 */ /* 0x000fc60000000000 */
[----:B--2---:R0:W-:Y:S04]  /*a75d0*/  STG.E.U16 [R14.64], R27 ;  /* 0x0000001b0e007986 */ /* 0x0041e8000c101506 */
[----:B0-----:R-:W2:Y:S01]  /*a75e0*/  LDL.LU.64 R14, [R1+0x15a8] ;  /* 0x0015a800010e7983 */ /* 0x001ea20000300a00 */
[----:B------:R-:W4:Y:S01]  /*a75f0*/  LDL.LU.64 R26, [R1+0x1170] ;  /* 0x00117000011a7983 */ /* 0x000f220000300a00 */
[----:B---3--:R-:W-:Y:S02]  /*a7600*/  PRMT R2, R6, 0x7632, R2 ;  /* 0x0000763206027816 */ /* 0x008fe40000000002 */
[----:B--2---:R0:W-:Y:S04]  /*a7610*/  STG.E.U16 [R14.64], R0 ;  /* 0x000000000e007986 */ /* 0x0041e8000c101506 */
[----:B0-----:R-:W2:Y:S01]  /*a7620*/  LDL.LU.64 R14, [R1+0x15a0] ;  /* 0x0015a000010e7983 */ /* 0x001ea20000300a00 */
[----:B------:R-:W-:-:S03]  /*a7630*/  PRMT R0, R9, 0x7632, R0 ;  /* 0x0000763209007816 */ /* 0x000fc60000000000 */
[----:B--2---:R0:W-:Y:S01]  /*a7640*/  STG.E.U16 [R14.64], R6 ;  /* 0x000000060e007986 */ /* 0x0041e2000c101506 */
[----:B----4-:R1:W-:Y:S02]  /*a7650*/  STG.E.U16 [R28.64], R2 ;  /* 0x000000021c007986 */ /* 0x0103e4000c101506 */
[----:B------:R-:W-:Y:S02]  /*a7660*/  STG.E.U16 [R26.64], R9 ;  /* 0x000000091a007986 */ /* 0x000fe4000c101506 */
[----:B------:R2:W-:Y:S01]  /*a7670*/  STG.E.U16 [R22.64], R0 ;  /* 0x0000000016007986 */ /* 0x0005e2000c101506 */
[----:B------:R-:W-:Y:S04]  /*a7680*/  STG.E.U16 [R18.64], R25 ;  /* 0x0000001912007986 */ /* 0x000fe8000c101506 */
[----:B0-----:R-:W3:Y:S01]  /*a7690*/  LDL.LU R15, [R1+0x1598] ;  /* 0x00159800010f7983 */ /* 0x001ee20000300800 */
[----:B-1----:R-:W-:Y:S01]  /*a76a0*/  PRMT R2, R25, 0x7632, R2 ;  /* 0x0000763219027816 */ /* 0x002fe20000000002 */
[----:B------:R-:W4:Y:S01]  /*a76b0*/  LDL.LU.64 R28, [R1+0x1590] ;  /* 0x00159000011c7983 */ /* 0x000f220000300a00 */
[----:B--2---:R-:W-:-:S03]  /*a76c0*/  PRMT R0, R7, 0x7632, R0 ;  /* 0x0000763207007816 */ /* 0x004fc60000000000 */
[----:B------:R0:W-:Y:S01]  /*a76d0*/  STG.E.U16 [R10.64], R2 ;  /* 0x000000020a007986 */ /* 0x0001e2000c101506 */
[----:B------:R-:W-:Y:S02]  /*a76e0*/  STG.E.U16 [R20.64], R7 ;  /* 0x0000000714007986 */ /* 0x000fe4000c101506 */
[----:B------:R1:W-:Y:S02]  /*a76f0*/  STG.E.U16 [R16.64], R0 ;  /* 0x0000000010007986 */ /* 0x0003e4000c101506 */
[----:B------:R2:W-:Y:S01]  /*a7700*/  STG.E.U16 [R12.64], R3 ;  /* 0x000000030c007986 */ /* 0x0005e2000c101506 */
[----:B0-----:R-:W-:Y:S01]  /*a7710*/  PRMT R2, R3, 0x7632, R2 ;  /* 0x0000763203027816 */ /* 0x001fe20000000002 */
[----:B-1----:R-:W3:Y:S01]  /*a7720*/  LDL.LU.64 R16, [R1+0x1110] ;  /* 0x0011100001107983 */ /* 0x002ee20000300a00 */
[----:B--2---:R-:W2:Y:S02]  /*a7730*/  LDL.LU.64 R12, [R1+0x10f8] ;  /* 0x0010f800010c7983 */ /* 0x004ea40000300a00 */
[----:B------:R-:W2:Y:S01]  /*a7740*/  LDL.LU.64 R10, [R1+0x10d8] ;  /* 0x0010d800010a7983 */ /* 0x000ea20000300a00 */
[----:B------:R0:W-:Y:S01]  /*a7750*/  STG.E.U16 [R4.64], R2 ;  /* 0x0000000204007986 */ /* 0x0001e2000c101506 */
[----:B------:R-:W2:Y:S03]  /*a7760*/  LDL.LU R3, [R1+0x14c] ;  /* 0x00014c0001037983 */ /* 0x000ea60000300800 */
[----:B0-----:R-:W2:Y:S01]  /*a7770*/  LDL.LU R4, [R1+0xcc] ;  /* 0x0000cc0001047983 */ /* 0x001ea20000300800 */
[----:B------:R-:W3:Y:S03]  /*a7780*/  LDL.LU R14, [R1+0x4c] ;  /* 0x00004c00010e7983 */ /* 0x000ee60000300800 */
        /* <DEDUP_REMOVED lines=18> */
[----:B0-----:R-:W2:Y:S01]  /*a78b0*/  LDL.LU.64 R18, [R1+0x1070] ;  /* 0x0010700001127983 */ /* 0x001ea20000300a00 */
[----:B----4-:R-:W-:-:S02]  /*a78c0*/  PRMT R0, R29, 0x7632, R0 ;  /* 0x000076321d007816 */ /* 0x010fc40000000000 */
[----:B------:R-:W-:Y:S01]  /*a78d0*/  PRMT R2, R28, 0x7632, R2 ;  /* 0x000076321c027816 */ /* 0x000fe20000000002 */
[----:B------:R-:W-:Y:S02]  /*a78e0*/  STG.E.U16 [R16.64], R29 ;  /* 0x0000001d10007986 */ /* 0x000fe4000c101506 */
[----:B------:R-:W-:Y:S02]  /*a78f0*/  STG.E.U16 [R12.64], R0 ;  /* 0x000000000c007986 */ /* 0x000fe4000c101506 */
[----:B------:R-:W-:Y:S01]  /*a7900*/  STG.E.U16 [R10.64], R28 ;  /* 0x0000001c0a007986 */ /* 0x000fe2000c101506 */
[----:B---3--:R-:W-:Y:S04]  /*a7910*/  STG.E.U16 [R14.64], R2 ;  /* 0x000000020e007986 */ /* 0x008fe8000c101506 */
[----:B--2---:R0:W-:Y:S04]  /*a7920*/  STL.64 [R1+0x1538], R18 ;  /* 0x0015381201007387 */ /* 0x0041e80000100a00 */
[----:B0-----:R-:W2:Y:S01]  /*a7930*/  LDL.LU.64 R18, [R1+0x1078] ;  /* 0x0010780001127983 */ /* 0x001ea20000300a00 */
[----:B------:R-:W3:Y:S02]  /*a7940*/  LDL.LU R9, [R1+0x13c] ;  /* 0x00013c0001097983 */ /* 0x000ee40000300800 */
[----:B------:R-:W4:Y:S02]  /*a7950*/  LDL.LU R5, [R1+0xbc] ;  /* 0x0000bc0001057983 */ /* 0x000f240000300800 */
[----:B------:R-:W2:Y:S01]  /*a7960*/  LDL.LU.64 R6, [R1+0x1050] ;  /* 0x0010500001067983 */ /* 0x000ea20000300a00 */
[----:B------:R-:W2:Y:S01]  /*a7970*/  LDL.LU.64 R26, [R1+0xe58] ;  /* 0x000e5800011a7983 */ /* 0x000ea20000300a00 */
[----:B------:R-:W2:Y:S02]  /*a7980*/  LDL.LU R25, [R1+0x3c] ;  /* 0x00003c0001197983 */ /* 0x000ea40000300800 */
[----:B------:R-:W2:Y:S02]  /*a7990*/  LDL.LU.64 R22, [R1+0xe50] ;  /* 0x000e500001167983 */ /* 0x000ea40000300a00 */
[----:B------:R-:W2:Y:S01]  /*a79a0*/  LDL.LU.64 R20, [R1+0xe48] ;  /* 0x000e480001147983 */ /* 0x000ea20000300a00 */
[----:B------:R-:W2:Y:S01]  /*a79b0*/  LDL.LU.64 R16, [R1+0xe40] ;  /* 0x000e400001107983 */ /* 0x000ea20000300a00 */
[----:B------:R-:W2:Y:S02]  /*a79c0*/  LDL.LU.64 R12, [R1+0xe28] ;  /* 0x000e2800010c7983 */ /* 0x000ea40000300a00 */
[----:B------:R-:W2:Y:S02]  /*a79d0*/  LDL.LU R11, [R1+0x1588] ;  /* 0x00158800010b7983 */ /* 0x000ea40000300800 */
[----:B------:R-:W2:Y:S01]  /*a79e0*/  LDL.LU.64 R28, [R1+0xbf0] ;  /* 0x000bf000011c7983 */ /* 0x000ea20000300a00 */
[----:B------:R-:W2:Y:S04]  /*a79f0*/  LDL.LU.64 R14, [R1+0x1580] ;  /* 0x00158000010e7983 */ /* 0x000ea80000300a00 */
[----:B--2---:R0:W-:Y:S04]  /*a7a00*/  STG.E.U16 [R14.64], R11 ;  /* 0x0000000b0e007986 */ /* 0x0041e8000c101506 */
[----:B0-----:R-:W2:Y:S01]  /*a7a10*/  LDL.LU.64 R14, [R1+0x1578] ;  /* 0x00157800010e7983 */ /* 0x001ea20000300a00 */
[----:B------:R-:W-:-:S02]  /*a7a20*/  PRMT R0, R11, 0x7632, R0 ;  /* 0x000076320b007816 */ /* 0x000fc40000000000 */
        /* <DEDUP_REMOVED lines=26> */
[----:B0-----:R-:W2:Y:S01]  /*a7bd0*/  LDL.LU R19, [R1+0x1520] ;  /* 0x0015200001137983 */ /* 0x001ea20000300800 */
[----:B----4-:R-:W-:Y:S01]  /*a7be0*/  STG.E.U16 [R14.64], R9 ;  /* 0x000000090e007986 */ /* 0x010fe2000c101506 */
[----:B------:R-:W-:Y:S01]  /*a7bf0*/  PRMT R0, R5, 0x7632, R0 ;  /* 0x0000763205007816 */ /* 0x000fe20000000000 */
[----:B------:R0:W-:Y:S01]  /*a7c00*/  STG.E.U16 [R10.64], R2 ;  /* 0x000000020a007986 */ /* 0x0001e2000c101506 */
[----:B------:R-:W-:Y:S03]  /*a7c10*/  STG.E.U16 [R6.64], R5 ;  /* 0x0000000506007986 */ /* 0x000fe6000c101506 */
[----:B------:R1:W-:Y:S02]  /*a7c20*/  STG.E.U16 [R26.64], R0 ;  /* 0x000000001a007986 */ /* 0x0003e4000c101506 */
[----:B------:R-:W-:Y:S01]  /*a7c30*/  STG.E.U16 [R22.64], R25 ;  /* 0x0000001916007986 */ /* 0x000fe2000c101506 */
[----:B0-----:R-:W-:-:S05]  /*a7c40*/  PRMT R2, R25, 0x7632, R2 ;  /* 0x0000763219027816 */ /* 0x001fca0000000002 */
[----:B------:R-:W-:Y:S04]  /*a7c50*/  STG.E.U16 [R20.64], R2 ;  /* 0x0000000214007986 */ /* 0x000fe8000c101506 */
[----:B--2---:R0:W-:Y:S01]  /*a7c60*/  STG.E.U16 [R16.64], R19 ;  /* 0x0000001310007986 */ /* 0x0041e2000c101506 */
[----:B-1----:R-:W-:-:S03]  /*a7c70*/  PRMT R0, R19, 0x7632, R0 ;  /* 0x0000763213007816 */ /* 0x002fc60000000000 */
[----:B0-----:R-:W2:Y:S01]  /*a7c80*/  LDL.LU R16, [R1+0x230] ;  /* 0x0002300001107983 */ /* 0x001ea20000300800 */
[----:B------:R-:W2:Y:S02]  /*a7c90*/  LDL.LU R17, [R1+0x234] ;  /* 0x0002340001117983 */ /* 0x000ea40000300800 */
[----:B------:R-:W3:Y:S02]  /*a7ca0*/  LDL.LU R18, [R1+0x238] ;  /* 0x0002380001127983 */ /* 0x000ee40000300800 */
[----:B------:R-:W3:Y:S01]  /*a7cb0*/  LDL.LU R19, [R1+0x23c] ;  /* 0x00023c0001137983 */ /* 0x000ee20000300800 */
[----:B------:R0:W-:Y:S04]  /*a7cc0*/  STG.E.U16 [R12.64], R0 ;  /* 0x000000000c007986 */ /* 0x0001e8000c101506 */
[----:B---3--:R-:W-:Y:S01]  /*a7cd0*/  STL.64 [R1+0x14c0], R18 ;  /* 0x0014c01201007387 */ /* 0x008fe20000100a00 */
[----:B--2---:R1:W-:Y:S02]  /*a7ce0*/  STL.64 [R1+0x14b8], R16 ;  /* 0x0014b81001007387 */ /* 0x0043e40000100a00 */
        /* <DEDUP_REMOVED lines=9> */
[----:B------:R-:W3:Y:S02]  /*a7d80*/  LDL.LU R19, [R1+0x25c] ;  /* 0x00025c0001137983 */ /* 0x000ee40000300800 */
[----:B------:R-:W4:Y:S02]  /*a7d90*/  LDL.LU.64 R22, [R1+0xb60] ;  /* 0x000b600001167983 */ /* 0x000f240000300a00 */
[----:B----4-:R0:W-:Y:S04]  /*a7da0*/  STL.64 [R1+0x1500], R22 ;  /* 0x0015001601007387 */ /* 0x0101e80000100a00 */
[----:B0-----:R-:W4:Y:S04]  /*a7db0*/  LDL.LU.64 R22, [R1+0xb50] ;  /* 0x000b500001167983 */ /* 0x001f280000300a00 */
[----:B----4-:R0:W-:Y:S04]  /*a7dc0*/  STL.64 [R1+0x1510], R22 ;  /* 0x0015101601007387 */ /* 0x0101e80000100a00 */
[----:B0-----:R-:W4:Y:S04]  /*a7dd0*/  LDL.LU.64 R22, [R1+0xb58] ;  /* 0x000b580001167983 */ /* 0x001f280000300a00 */
[----:B----4-:R0:W-:Y:S04]  /*a7de0*/  STL.64 [R1+0x1518], R22 ;  /* 0x0015181601007387 */ /* 0x0101e80000100a00 */
[----:B0-----:R-:W4:Y:S01]  /*a7df0*/  LDL.LU.64 R22, [R1+0xb68] ;  /* 0x000b680001167983 */ /* 0x001f220000300a00 */
[----:B------:R-:W2:Y:S03]  /*a7e00*/  LDL.LU.64 R20, [R1+0xb40] ;  /* 0x000b400001147983 */ /* 0x000ea60000300a00 */
[----:B--2---:R0:W-:Y:S04]  /*a7e10*/  STL.64 [R1+0x14f0], R20 ;  /* 0x0014f01401007387 */ /* 0x0041e80000100a00 */
[----:B0-----:R-:W2:Y:S01]  /*a7e20*/  LDL.LU.64 R20, [R1+0xb48] ;  /* 0x000b480001147983 */ /* 0x001ea20000300a00 */
[----:B---3--:R-:W-:Y:S02]  /*a7e30*/  STL.64 [R1+0x14e0], R18 ;  /* 0x0014e01201007387 */ /* 0x008fe40000100a00 */
[----:B------:R-:W-:Y:S02]  /*a7e40*/  STL.64 [R1+0x14d8], R16 ;  /* 0x0014d81001007387 */ /* 0x000fe40000100a00 */
[----:B------:R-:W3:Y:S01]  /*a7e50*/  LDL.LU R12, [R1+0x260] ;  /* 0x00026000010c7983 */ /* 0x000ee20000300800 */
[----:B------:R-:W3:Y:S01]  /*a7e60*/  LDL.LU R13, [R1+0x264] ;  /* 0x00026400010d7983 */ /* 0x000ee20000300800 */
[----:B------:R-:W-:-:S03]  /*a7e70*/  PRMT R0, R4, 0x7632, R0 ;  /* 0x0000763204007816 */ /* 0x000fc60000000000 */
[----:B------:R-:W-:Y:S04]  /*a7e80*/  STG.E.U16 [R28.64], R4 ;  /* 0x000000041c007986 */ /* 0x000fe8000c101506 */
[----:B----4-:R-:W-:Y:S04]  /*a7e90*/  STG.E.U16 [R22.64], R0 ;  /* 0x0000000016007986 */ /* 0x010fe8000c101506 */
[----:B---3--:R0:W-:Y:S01]  /*a7ea0*/  STL.64 [R1+0x14e8], R12 ;  /* 0x0014e80c01007387 */ /* 0x0081e20000100a00 */
[----:B------:R-:W3:Y:S02]  /*a7eb0*/  LDL.LU R14, [R1+0x268] ;  /* 0x00026800010e7983 */ /* 0x000ee40000300800 */
[----:B------:R-:W3:Y:S01]  /*a7ec0*/  LDL.LU R15, [R1+0x26c] ;  /* 0x00026c00010f7983 */ /* 0x000ee20000300800 */
[----:B0-----:R-:W4:Y:S01]  /*a7ed0*/  LDL.LU.64 R12, [R1+0x3a8] ;  /* 0x0003a800010c7983 */ /* 0x001f220000300a00 */
        /* <DEDUP_REMOVED lines=16> */
[----:B------:R-:W2:Y:S01]  /*a7fe0*/  LDL.LU.64 R22, [R1+0x1518] ;  /* 0x0015180001167983 */ /* 0x000ea20000300a00 */
[----:B------:R-:W-:-:S02]  /*a7ff0*/  PRMT R2, R3, 0x7632, R2 ;  /* 0x0000763203027816 */ /* 0x000fc40000000002 */
[----:B--2---:R0:W-:Y:S04]  /*a8000*/  STG.E.U16 [R22.64], R3 ;  /* 0x0000000316007986 */ /* 0x0041e8000c101506 */
[----:B0-----:R-:W2:Y:S01]  /*a8010*/  LDL.LU.64 R22, [R1+0x1510] ;  /* 0x0015100001167983 */ /* 0x001ea20000300a00 */
[----:B------:R-:W3:Y:S03]  /*a8020*/  LDL.LU R3, [R1+0x1508] ;  /* 0x0015080001037983 */ /* 0x000ee60000300800 */
[----:B--2---:R0:W-:Y:S04]  /*a8030*/  STG.E.U16 [R22.64], R2 ;  /* 0x0000000216007986 */ /* 0x0041e8000c101506 */
[----:B0-----:R-:W2:Y:S01]  /*a8040*/  LDL.LU.64 R22, [R1+0x1500] ;  /* 0x0015000001167983 */ /* 0x001ea20000300a00 */
[----:B------:R-:W-:-:S03]  /*a8050*/  PRMT R0, R24, 0x7632, R0 ;  /* 0x0000763218007816 */ /* 0x000fc60000000000 */
[----:B--2---:R0:W-:Y:S02]  /*a8060*/  STG.E.U16 [R22.64], R24 ;  /* 0x0000001816007986 */ /* 0x0041e4000c101506 */
[----:B------:R1:W-:Y:S02]  /*a8070*/  STG.E.U16 [R20.64], R0 ;  /* 0x0000000014007986 */ /* 0x0003e4000c101506 */
[----:B0-----:R-:W2:Y:S01]  /*a8080*/  LDL.LU R23, [R1+0x14f8] ;  /* 0x0014f80001177983 */ /* 0x001ea20000300800 */
[----:B-1----:R-:W3:Y:S03]  /*a8090*/  LDL.LU.64 R20, [R1+0x14f0] ;  /* 0x0014f00001147983 */ /* 0x002ee60000300a00 */
[----:B------:R-:W0:Y:S01]  /*a80a0*/  S2R R24, SR_TID.X ;  /* 0x0000000000187919 */ /* 0x000e220000002100 */
[----:B------:R-:W4:Y:S01]  /*a80b0*/  LDL.LU R0, [R1+0x1270] ;  /* 0x0012700001007983 */ /* 0x000f220000300800 */
[----:B0-----:R-:W-:-:S02]  /*a80c0*/  LOP3.LUT R24, R24, 0x1c, RZ, 0xc0, !PT ;  /* 0x0000001c18187812 */ /* 0x001fc400078ec0ff */
[----:B--2---:R-:W-:Y:S01]  /*a80d0*/  PRMT R2, R23, 0x7632, R2 ;  /* 0x0000763217027816 */ /* 0x004fe20000000002 */
[----:B---3--:R0:W-:Y:S04]  /*a80e0*/  STG.E.U16 [R20.64], R23 ;  /* 0x0000001714007986 */ /* 0x0081e8000c101506 */
[----:B----4-:R1:W-:Y:S01]  /*a80f0*/  STG.E.U16 [R12.64], R2 ;  /* 0x000000020c007986 */ /* 0x0103e2000c101506 */
[----:B------:R-:W-:Y:S06]  /*a8100*/  BAR.SYNC.DEFER_BLOCKING 0x0 ;  /* 0x0000000000007b1d */ /* 0x000fec0000010000 */
[----:B0-----:R-:W2:Y:S01]  /*a8110*/  LDL.LU R20, [R1+0x240] ;  /* 0x0002400001147983 */ /* 0x001ea20000300800 */
[----:B------:R-:W2:Y:S02]  /*a8120*/  LDL.LU R21, [R1+0x244] ;  /* 0x0002440001157983 */ /* 0x000ea40000300800 */
[----:B------:R-:W2:Y:S02]  /*a8130*/  LDL.LU R22, [R1+0x248] ;  /* 0x0002480001167983 */ /* 0x000ea40000300800 */
[----:B------:R-:W2:Y:S01]  /*a8140*/  LDL.LU R23, [R1+0x24c] ;  /* 0x00024c0001177983 */ /* 0x000ea20000300800 */
[----:B-1----:R-:W3:Y:S01]  /*a8150*/  LDL.LU.64 R12, [R1+0x14e8] ;  /* 0x0014e800010c7983 */ /* 0x002ee20000300a00 */
[----:B------:R-:W4:Y:S03]  /*a8160*/  LDL.LU R2, [R1+0xe3c] ;  /* 0x000e3c0001027983 */ /* 0x000f260000300800 */
[----:B------:R0:W-:Y:S04]  /*a8170*/  STS.128 [R24.X4], R16 ;  /* 0x0000001018007388 */ /* 0x0001e80000004c00 */
[----:B0-----:R-:W2:Y:S01]  /*a8180*/  LDL.LU.64 R18, [R1+0x14e0] ;  /* 0x0014e00001127983 */ /* 0x001ea20000300a00 */
[----:B------:R-:W2:Y:S03]  /*a8190*/  LDL.LU.64 R16, [R1+0x14d8] ;  /* 0x0014d80001107983 */ /* 0x000ea60000300a00 */
[----:B---3--:R0:W-:Y:S04]  /*a81a0*/  STS.128 [R24.X4+0x80], R12 ;  /* 0x0000800c18007388 */ /* 0x0081e80000004c00 */
[----:B0-----:R-:W3:Y:S01]  /*a81b0*/  LDL.LU.64 R14, [R1+0x14d0] ;  /* 0x0014d000010e7983 */ /* 0x001ee20000300a00 */
[----:B------:R-:W3:Y:S03]  /*a81c0*/  LDL.LU.64 R12, [R1+0x14c8] ;  /* 0x0014c800010c7983 */ /* 0x000ee60000300a00 */
[----:B--2---:R0:W-:Y:S04]  /*a81d0*/  STS.128 [R24.X4+0x100], R16 ;  /* 0x0001001018007388 */ /* 0x0041e80000004c00 */
[----:B0-----:R-:W2:Y:S01]  /*a81e0*/  LDL.LU.64 R18, [R1+0x14c0] ;  /* 0x0014c00001127983 */ /* 0x001ea20000300a00 */
[----:B------:R-:W2:Y:S01]  /*a81f0*/  LDL.LU.64 R16, [R1+0x14b8] ;  /* 0x0014b80001107983 */ /* 0x000ea20000300a00 */
[----:B------:R-:W-:-:S02]  /*a8200*/  FSEL R0, R0, -INF , P4 ;  /* 0xff80000000007808 */ /* 0x000fc40002000000 */
[----:B------:R-:W-:Y:S02]  /*a8210*/  FSEL R4, R4, -INF , P2 ;  /* 0xff80000004047808 */ /* 0x000fe40001000000 */
[----:B------:R-:W-:Y:S02]  /*a8220*/  FSEL R5, R5, -INF , P1 ;  /* 0xff80000005057808 */ /* 0x000fe40000800000 */
[----:B------:R-:W-:Y:S01]  /*a8230*/  FSEL R6, R6, -INF , P0 ;  /* 0xff80000006067808 */ /* 0x000fe20000000000 */
[----:B------:R-:W-:Y:S01]  /*a8240*/  FFMA R10, R0, 0.69314718246459960938, R10 ;  /* 0x3f317218000a7823 */ /* 0x000fe2000000000a */
[----:B------:R-:W-:Y:S02]  /*a8250*/  FSEL R0, R11, -INF , P3 ;  /* 0xff8000000b007808 */ /* 0x000fe40001800000 */
[----:B------:R-:W-:Y:S01]  /*a8260*/  FSEL R7, R7, -INF , P5 ;  /* 0xff80000007077808 */ /* 0x000fe20002800000 */
[----:B----4-:R-:W-:Y:S02]  /*a8270*/  FFMA R9, R9, 0.69314718246459960938, R2 ;  /* 0x3f31721809097823 */ /* 0x010fe40000000002 */
[----:B------:R-:W-:-:S02]  /*a8280*/  FFMA R4, R4, 0.69314718246459960938, R26 ;  /* 0x3f31721804047823 */ /* 0x000fc4000000001a */
[----:B------:R-:W-:Y:S02]  /*a8290*/  FFMA R5, R5, 0.69314718246459960938, R25 ;  /* 0x3f31721805057823 */ /* 0x000fe40000000019 */
[----:B------:R-:W-:Y:S02]  /*a82a0*/  FFMA R11, R0, 0.69314718246459960938, R27 ;  /* 0x3f317218000b7823 */ /* 0x000fe4000000001b */
[----:B------:R-:W-:Y:S02]  /*a82b0*/  FFMA R6, R6, 0.69314718246459960938, R28 ;  /* 0x3f31721806067823 */ /* 0x000fe4000000001c */
[----:B------:R-:W-:Y:S01]  /*a82c0*/  FFMA R7, R7, 0.69314718246459960938, R29 ;  /* 0x3f31721807077823 */ /* 0x000fe2000000001d */
[----:B------:R-:W-:Y:S04]  /*a82d0*/  STS.128 [R24.X4+0x180], R20 ;  /* 0x0001801418007388 */ /* 0x000fe80000004c00 */
[----:B------:R-:W0:Y:S04]  /*a82e0*/  S2R R29, SR_TID.X ;  /* 0x00000000001d7919 */ /* 0x000e280000002100 */
[----:B------:R-:W0:Y:S02]  /*a82f0*/  S2R R28, SR_CTAID.X ;  /* 0x00000000001c7919 */ /* 0x000e240000002500 */
[----:B0-----:R-:W-:-:S02]  /*a8300*/  PRMT R2, R29, 0x6540, R28 ;  /* 0x000065401d027816 */ /* 0x001fc4000000001c */
[----:B--2---:R-:W-:Y:S01]  /*a8310*/  STS.128 [R24.X4+0x200], R16 ;  /* 0x0002001018007388 */ /* 0x004fe20000004c00 */
[----:B---3--:R-:W-:Y:S02]  /*a8320*/  STS.128 [R24.X4+0x280], R12 ;  /* 0x0002800c18007388 */ /* 0x008fe40000004c00 */
[----:B------:R0:W-:Y:S02]  /*a8330*/  STS.128 [R24.X4+0x300], R8 ;  /* 0x0003000818007388 */ /* 0x0001e40000004c00 */
[----:B------:R-:W-:Y:S01]  /*a8340*/  STS.128 [R24.X4+0x380], R4 ;  /* 0x0003800418007388 */ /* 0x000fe20000004c00 */
[----:B------:R-:W-:Y:S06]  /*a8350*/  BAR.SYNC.DEFER_BLOCKING 0x0 ;  /* 0x0000000000007b1d */ /* 0x000fec0000010000 */
[----:B0-----:R-:W0:Y:S04]  /*a8360*/  S2R R8, SR_CTAID.Y ;  /* 0x0000000000087919 */ /* 0x001e280000002600 */
[----:B------:R-:W1:Y:S01]  /*a8370*/  LDS R3, [R3] ;  /* 0x0000000003037984 */ /* 0x000e620000000800 */
[C---:B------:R-:W-:Y:S01]  /*a8380*/  SHF.L.U32 R9, R2.reuse, 0x2, RZ ;  /* 0x0000000202097819 */ /* 0x040fe200000006ff */
[----:B------:R-:W-:-:S04]  /*a8390*/  IMAD.HI R11, R2, 0x4, RZ ;  /* 0x00000004020b7827 */ /* 0x000fc800078e02ff */
[----:B0-----:R-:W-:-:S05]  /*a83a0*/  IMAD R0, R8, c[0x0][0x1cc], RZ ;  /* 0x0000730008007a24 */ /* 0x001fca00078e02ff */
[C---:B------:R-:W-:Y:S01]  /*a83b0*/  SHF.L.U32 R8, R0.reuse, 0x2, RZ ;  /* 0x0000000200087819 */ /* 0x040fe200000006ff */
[----:B------:R-:W-:-:S03]  /*a83c0*/  IMAD.HI R0, R0, 0x4, RZ ;  /* 0x0000000400007827 */ /* 0x000fc600078e02ff */
[----:B------:R-:W-:-:S04]  /*a83d0*/  IADD3 R8, P0, P1, R9, c[0x0][0x180], R8 ;  /* 0x0000600009087a10 */ /* 0x000fc8000791e008 */
[----:B------:R-:W-:-:S05]  /*a83e0*/  IADD3.X R9, R11, c[0x0][0x184], R0, P0, P1 ;  /* 0x000061000b097a10 */ /* 0x000fca00007e2400 */
[----:B-1----:R-:W-:Y:S01]  /*a83f0*/  STG.E [R8.64], R3 ;  /* 0x0000000308007986 */ /* 0x002fe2000c101906 */
[----:B------:R-:W-:Y:S05]  /*a8400*/  EXIT ;  /* 0x000000000000794d */ /* 0x000fea0003800000 */
.L_x_2:
[----:B------:R-:W-:-:S00]  /*a8410*/  BRA `(.L_x_2) ;  /* 0xfffffff000007947 */ /* 0x000fc0000383ffff */
[----:B------:R-:W-:-:S00]  /*a8420*/  NOP ;  /* 0x0000000000007918 */ /* 0x000fc00000000000 */
        /* <DEDUP_REMOVED lines=13> */
.L_x_3:


//--------------------- .nv.global.init           --------------------------
	.section	.nv.global.init,"aw",@progbits
.nv.global.init:
	.type		_$_str,@object
	.size		_$_str,(.L_0 - _$_str)
_$_str:
        /*0000*/ 	.byte	0x5f, 0x5f, 0x43, 0x55, 0x44, 0x41, 0x5f, 0x46, 0x54, 0x5a, 0x00
.L_0:


//--------------------- .nv.shared.attn_fwd       --------------------------
	.section	.nv.shared.attn_fwd,"aw",@nobits
	.sectionflags	@""
	.align	16
